def matmul_kernel(
    a_ptr,
    b_ptr,
    c_ptr,
    M,
    N,
    K,
    stride_am,
    stride_ak,
    stride_bk,
    stride_bn,
    stride_cm,
    stride_cn,
    BLOCK_M: tl.constexpr,
    BLOCK_N: tl.constexpr,
    BLOCK_K: tl.constexpr,
    GROUP_M: tl.constexpr,
):
    pid = tl.program_id(axis=0)
    num_pid_m = tl.cdiv(M, BLOCK_M)
    num_pid_n = tl.cdiv(N, BLOCK_N)
    num_pid_in_group = GROUP_M * num_pid_n
    group_id = pid // num_pid_in_group
    first_pid_m = group_id * GROUP_M
    group_size_m = min(num_pid_m - first_pid_m, GROUP_M)
    pid_m = first_pid_m + ((pid % num_pid_in_group) % group_size_m)
    pid_n = (pid % num_pid_in_group) // group_size_m

    offs_am = (pid_m * BLOCK_M + tl.arange(0, BLOCK_M)) % M
    offs_bn = (pid_n * BLOCK_N + tl.arange(0, BLOCK_N)) % N
    offs_k = tl.arange(0, BLOCK_K)
    a_ptrs = a_ptr + offs_am[:, None] * stride_am + offs_k[None, :] * stride_ak
    b_ptrs = b_ptr + offs_k[:, None] * stride_bk + offs_bn[None, :] * stride_bn

    acc = tl.zeros((BLOCK_M, BLOCK_N), dtype=tl.float32)
    for kk in range(0, tl.cdiv(K, BLOCK_K)):
        a = tl.load(a_ptrs, mask=offs_k[None, :] < K - kk * BLOCK_K, other=0.0)
        b = tl.load(b_ptrs, mask=offs_k[:, None] < K - kk * BLOCK_K, other=0.0)
        acc = tl.dot(a, b, acc)
        a_ptrs += BLOCK_K * stride_ak
        b_ptrs += BLOCK_K * stride_bk

    c = acc.to(c_ptr.dtype.element_ty)
    offs_cm = pid_m * BLOCK_M + tl.arange(0, BLOCK_M)
    offs_cn = pid_n * BLOCK_N + tl.arange(0, BLOCK_N)
    c_ptrs = c_ptr + offs_cm[:, None] * stride_cm + offs_cn[None, :] * stride_cn
    mask = (offs_cm[:, None] < M) & (offs_cn[None, :] < N)
    tl.store(c_ptrs, c, mask=mask)

# config = {"BLOCK_K": 128, "BLOCK_M": 128, "BLOCK_N": 512, "GROUP_M": 8, "arch": "sm_100", "dtype": "bf16", "num_ctas": 2, "num_stages": 3, "num_warps": 4}
# arch = sm_100


// ===== COMPILED SASS (sm_100a) =====

	.target	sm_100a

	.elftype	@"ET_EXEC"


//--------------------- .note.nv.tkinfo           --------------------------
	.section	.note.nv.tkinfo,"",@"SHT_NOTE"
	.sectionflags	@"SHF_NOTE_NV_TKINFO"
	.tkinfo
        /*0018*/ 	.word	0x00000081
        /*0030*/ 	.string	""
        /*0030*/ 	.string	"ptxas-blackwell"
        /*0030*/ 	.string	"Cuda compilation tools, release 12.9, V12.9.86"
        /*0030*/ 	.string	"Build cuda_12.9.r12.9/compiler.36037853_0"
        /*0030*/ 	.string	"-v  -suppress-debug-info  -lineinfo  -arch sm_100a "



//--------------------- .note.nv.cuver            --------------------------
	.section	.note.nv.cuver,"",@"SHT_NOTE"
	.sectionflags	@"SHF_NOTE_NV_CUVER"
        /*0018*/ 	.short	0x0001
        /*001a*/ 	.short	0x0064
        /*001c*/ 	.short	0x0001
        /*001e*/ 	.short	0x0000
        /*0020*/ 	.short	0x0001
        /*0022*/ 	.short	0x0000


//--------------------- .nv.info                  --------------------------
	.section	.nv.info,"",@"SHT_CUDA_INFO"
	.align	4


	//----- nvinfo : EIATTR_REGCOUNT
	.align		4
        /*0000*/ 	.byte	0x04, 0x2f
        /*0002*/ 	.short	(.L_4 - .L_3)
	.align		4
.L_3:
        /*0004*/ 	.word	index@(matmul_kernel)
        /*0008*/ 	.word	0x00000060


	//----- nvinfo : EIATTR_FRAME_SIZE
	.align		4
.L_4:
        /*000c*/ 	.byte	0x04, 0x11
        /*000e*/ 	.short	(.L_6 - .L_5)
	.align		4
.L_5:
        /*0010*/ 	.word	index@($__internal_2_$__cuda_sm10x_tcgen05_guardrail_trap_unallocated_columns_being_dealloced)
        /*0014*/ 	.word	0x00001598


	//----- nvinfo : EIATTR_FRAME_SIZE
	.align		4
.L_6:
        /*0018*/ 	.byte	0x04, 0x11
        /*001a*/ 	.short	(.L_8 - .L_7)
	.align		4
.L_7:
        /*001c*/ 	.word	index@($__internal_1_$__cuda_sm10x_tcgen05_guardrail_trap_phase_invalid_during_alloc)
        /*0020*/ 	.word	0x00001598


	//----- nvinfo : EIATTR_FRAME_SIZE
	.align		4
.L_8:
        /*0024*/ 	.byte	0x04, 0x11
        /*0026*/ 	.short	(.L_10 - .L_9)
	.align		4
.L_9:
        /*0028*/ 	.word	index@($__internal_0_$__cuda_sm10x_tcgen05_guardrail_trap_col_being_dealloced_not_returned_by_alloc)
        /*002c*/ 	.word	0x00001598


	//----- nvinfo : EIATTR_FRAME_SIZE
	.align		4
.L_10:
        /*0030*/ 	.byte	0x04, 0x11
        /*0032*/ 	.short	(.L_12 - .L_11)
	.align		4
.L_11:
        /*0034*/ 	.word	index@(matmul_kernel)
        /*0038*/ 	.word	0x00001598


	//----- nvinfo : EIATTR_MIN_STACK_SIZE
	.align		4
.L_12:
        /*003c*/ 	.byte	0x04, 0x12
        /*003e*/ 	.short	(.L_14 - .L_13)
	.align		4
.L_13:
        /*0040*/ 	.word	index@(matmul_kernel)
        /*0044*/ 	.word	0x00001598
.L_14:


//--------------------- .nv.info.matmul_kernel    --------------------------
	.section	.nv.info.matmul_kernel,"",@"SHT_CUDA_INFO"
	.sectionflags	@""
	.align	4


	//----- nvinfo : EIATTR_CUDA_API_VERSION
	.align		4
        /*0000*/ 	.byte	0x04, 0x37
        /*0002*/ 	.short	(.L_16 - .L_15)
.L_15:
        /*0004*/ 	.word	0x00000081


	//----- nvinfo : EIATTR_KPARAM_INFO
	.align		4
.L_16:
        /*0008*/ 	.byte	0x04, 0x17
        /*000a*/ 	.short	(.L_18 - .L_17)
.L_17:
        /*000c*/ 	.word	0x00000000
        /*0010*/ 	.short	0x000d
        /*0012*/ 	.short	0x0048
        /*0014*/ 	.byte	0x00, 0xf4, 0x21, 0x00


	//----- nvinfo : EIATTR_KPARAM_INFO
	.align		4
.L_18:
        /*0018*/ 	.byte	0x04, 0x17
        /*001a*/ 	.short	(.L_20 - .L_19)
.L_19:
        /*001c*/ 	.word	0x00000000
        /*0020*/ 	.short	0x000c
        /*0022*/ 	.short	0x0040
        /*0024*/ 	.byte	0x00, 0xf4, 0x21, 0x00


	//----- nvinfo : EIATTR_KPARAM_INFO
	.align		4
.L_20:
        /*0028*/ 	.byte	0x04, 0x17
        /*002a*/ 	.short	(.L_22 - .L_21)
.L_21:
        /*002c*/ 	.word	0x00000000
        /*0030*/ 	.short	0x000b
        /*0032*/ 	.short	0x0038
        /*0034*/ 	.byte	0x00, 0xf0, 0x11, 0x00


	//----- nvinfo : EIATTR_KPARAM_INFO
	.align		4
.L_22:
        /*0038*/ 	.byte	0x04, 0x17
        /*003a*/ 	.short	(.L_24 - .L_23)
.L_23:
        /*003c*/ 	.word	0x00000000
        /*0040*/ 	.short	0x000a
        /*0042*/ 	.short	0x0034
        /*0044*/ 	.byte	0x00, 0xf0, 0x11, 0x00


	//----- nvinfo : EIATTR_KPARAM_INFO
	.align		4
.L_24:
        /*0048*/ 	.byte	0x04, 0x17
        /*004a*/ 	.short	(.L_26 - .L_25)
.L_25:
        /*004c*/ 	.word	0x00000000
        /*0050*/ 	.short	0x0009
        /*0052*/ 	.short	0x0030
        /*0054*/ 	.byte	0x00, 0xf0, 0x11, 0x00


	//----- nvinfo : EIATTR_KPARAM_INFO
	.align		4
.L_26:
        /*0058*/ 	.byte	0x04, 0x17
        /*005a*/ 	.short	(.L_28 - .L_27)
.L_27:
        /*005c*/ 	.word	0x00000000
        /*0060*/ 	.short	0x0008
        /*0062*/ 	.short	0x002c
        /*0064*/ 	.byte	0x00, 0xf0, 0x11, 0x00


	//----- nvinfo : EIATTR_KPARAM_INFO
	.align		4
.L_28:
        /*0068*/ 	.byte	0x04, 0x17
        /*006a*/ 	.short	(.L_30 - .L_29)
.L_29:
        /*006c*/ 	.word	0x00000000
        /*0070*/ 	.short	0x0007
        /*0072*/ 	.short	0x0028
        /*0074*/ 	.byte	0x00, 0xf0, 0x11, 0x00


	//----- nvinfo : EIATTR_KPARAM_INFO
	.align		4
.L_30:
        /*0078*/ 	.byte	0x04, 0x17
        /*007a*/ 	.short	(.L_32 - .L_31)
.L_31:
        /*007c*/ 	.word	0x00000000
        /*0080*/ 	.short	0x0006
        /*0082*/ 	.short	0x0024
        /*0084*/ 	.byte	0x00, 0xf0, 0x11, 0x00


	//----- nvinfo : EIATTR_KPARAM_INFO
	.align		4
.L_32:
        /*0088*/ 	.byte	0x04, 0x17
        /*008a*/ 	.short	(.L_34 - .L_33)
.L_33:
        /*008c*/ 	.word	0x00000000
        /*0090*/ 	.short	0x0005
        /*0092*/ 	.short	0x0020
        /*0094*/ 	.byte	0x00, 0xf0, 0x11, 0x00


	//----- nvinfo : EIATTR_KPARAM_INFO
	.align		4
.L_34:
        /*0098*/ 	.byte	0x04, 0x17
        /*009a*/ 	.short	(.L_36 - .L_35)
.L_35:
        /*009c*/ 	.word	0x00000000
        /*00a0*/ 	.short	0x0004
        /*00a2*/ 	.short	0x001c
        /*00a4*/ 	.byte	0x00, 0xf0, 0x11, 0x00


	//----- nvinfo : EIATTR_KPARAM_INFO
	.align		4
.L_36:
        /*00a8*/ 	.byte	0x04, 0x17
        /*00aa*/ 	.short	(.L_38 - .L_37)
.L_37:
        /*00ac*/ 	.word	0x00000000
        /*00b0*/ 	.short	0x0003
        /*00b2*/ 	.short	0x0018
        /*00b4*/ 	.byte	0x00, 0xf0, 0x11, 0x00


	//----- nvinfo : EIATTR_KPARAM_INFO
	.align		4
.L_38:
        /*00b8*/ 	.byte	0x04, 0x17
        /*00ba*/ 	.short	(.L_40 - .L_39)
.L_39:
        /*00bc*/ 	.word	0x00000000
        /*00c0*/ 	.short	0x0002
        /*00c2*/ 	.short	0x0010
        /*00c4*/ 	.byte	0x00, 0xf4, 0x21, 0x00


	//----- nvinfo : EIATTR_KPARAM_INFO
	.align		4
.L_40:
        /*00c8*/ 	.byte	0x04, 0x17
        /*00ca*/ 	.short	(.L_42 - .L_41)
.L_41:
        /*00cc*/ 	.word	0x00000000
        /*00d0*/ 	.short	0x0001
        /*00d2*/ 	.short	0x0008
        /*00d4*/ 	.byte	0x00, 0xf4, 0x21, 0x00


	//----- nvinfo : EIATTR_KPARAM_INFO
	.align		4
.L_42:
        /*00d8*/ 	.byte	0x04, 0x17
        /*00da*/ 	.short	(.L_44 - .L_43)
.L_43:
        /*00dc*/ 	.word	0x00000000
        /*00e0*/ 	.short	0x0000
        /*00e2*/ 	.short	0x0000
        /*00e4*/ 	.byte	0x00, 0xf4, 0x21, 0x00


	//----- nvinfo : EIATTR_EXPLICIT_CLUSTER
	.align		4
.L_44:
        /*00e8*/ 	.byte	0x01, 0x3e
	.zero		2


	//----- nvinfo : EIATTR_CTA_PER_CLUSTER
	.align		4
        /*00ec*/ 	.byte	0x04, 0x3d
        /*00ee*/ 	.short	(.L_46 - .L_45)
.L_45:
        /*00f0*/ 	.word	0x00000002
        /*00f4*/ 	.word	0x00000001
        /*00f8*/ 	.word	0x00000001


	//----- nvinfo : EIATTR_AT_ENTRY_FRAGMENTS
	.align		4
.L_46:
        /*00fc*/ 	.byte	0x04, 0x4f
        /*00fe*/ 	.short	(.L_48 - .L_47)


	//   ....[0]....
.L_47:
        /*0100*/ 	.word	0x00000004


	//----- nvinfo : EIATTR_RESERVED_SMEM_USED
	.align		4
.L_48:
        /*0104*/ 	.byte	0x01, 0x41
	.zero		2


	//----- nvinfo : EIATTR_SPARSE_MMA_MASK
	.align		4
        /*0108*/ 	.byte	0x03, 0x50
        /*010a*/ 	.short	0x0000


	//----- nvinfo : EIATTR_TCGEN05_1CTA_USED
	.align		4
        /*010c*/ 	.byte	0x01, 0x51
	.zero		2


	//----- nvinfo : EIATTR_MAXREG_COUNT
	.align		4
        /*0110*/ 	.byte	0x03, 0x1b
        /*0112*/ 	.short	0x00ff


	//----- nvinfo : EIATTR_NUM_BARRIERS
	.align		4
        /*0114*/ 	.byte	0x02, 0x4c
        /*0116*/ 	.byte	0x01
	.zero		1


	//----- nvinfo : EIATTR_ANNOTATIONS
	.align		4
        /*0118*/ 	.byte	0x04, 0x55
        /*011a*/ 	.short	(.L_50 - .L_49)


	//   ....[0]....
.L_49:
        /*011c*/ 	.word	0x00000001
        /*0120*/ 	.byte	0x50, 0x0a, 0x00, 0x00, 0x01, 0x00, 0x00, 0x00, 0xb0, 0x0a, 0x00, 0x00, 0x01, 0x00, 0x00, 0x00
        /* <DEDUP_REMOVED lines=2914> */
        /*b750*/ 	.byte	0x60, 0x69, 0x04, 0x00, 0x01, 0x00, 0x00, 0x00, 0x70, 0x69, 0x04, 0x00


	//----- nvinfo : EIATTR_INT_WARP_WIDE_INSTR_OFFSETS
	.align		4
.L_50:
        /*b75c*/ 	.byte	0x04, 0x31
        /*b75e*/ 	.short	(.L_52 - .L_51)


	//   ....[0]....
.L_51:
        /*b760*/ 	.word	0x00006b50


	//   ....[1]....
        /*b764*/ 	.word	0x00006b80


	//   ....[2]....
        /*b768*/ 	.word	0x0000d320


	//   ....[3]....
        /*b76c*/ 	.word	0x00046e90


	//   ....[4]....
        /*b770*/ 	.word	0x00046ee0


	//----- nvinfo : EIATTR_COOP_GROUP_MASK_REGIDS
	.align		4
.L_52:
        /*b774*/ 	.byte	0x04, 0x29
        /*b776*/ 	.short	(.L_54 - .L_53)


	//   ....[0]....
.L_53:
        /*b778*/ 	.word	0xffffffff


	//   ....[1]....
        /*b77c*/ 	.word	0xffffffff


	//   ....[2]....
        /*b780*/ 	.word	0xffffffff


	//   ....[3]....
        /*b784*/ 	.word	0xffffffff


	//----- nvinfo : EIATTR_COOP_GROUP_INSTR_OFFSETS
	.align		4
.L_54:
        /*b788*/ 	.byte	0x04, 0x28
        /*b78a*/ 	.short	(.L_56 - .L_55)


	//   ....[0]....
.L_55:
        /*b78c*/ 	.word	0x00000070


	//   ....[1]....
        /*b790*/ 	.word	0x00000330


	//   ....[2]....
        /*b794*/ 	.word	0x00046d20


	//   ....[3]....
        /*b798*/ 	.word	0x00046f90


	//----- nvinfo : EIATTR_VRC_CTA_INIT_COUNT
	.align		4
.L_56:
        /*b79c*/ 	.byte	0x02, 0x4a
        /*b79e*/ 	.byte	0x80
	.zero		1


	//----- nvinfo : EIATTR_MBARRIER_INSTR_OFFSETS
	.align		4
        /*b7a0*/ 	.byte	0x04, 0x39
        /*b7a2*/ 	.short	(.L_58 - .L_57)


	//   ....[0]....
.L_57:
        /*b7a4*/ 	.word	0x00006cf0
        /*b7a8*/ 	.word	0x000000ff
        /*b7ac*/ 	.word	0x00000000
        /*b7b0*/ 	.short	0x0100
        /*b7b2*/ 	.byte	0x06
	.zero		1


	//   ....[1]....
        /*b7b4*/ 	.word	0x0000d350
        /*b7b8*/ 	.word	0x000000ff
        /*b7bc*/ 	.word	0x00020008
        /*b7c0*/ 	.short	0x0100
        /*b7c2*/ 	.byte	0x09
	.zero		1


	//   ....[2]....
        /*b7c4*/ 	.word	0x0002cf50
        /*b7c8*/ 	.word	0x000000ff
        /*b7cc*/ 	.word	0x00000000
        /*b7d0*/ 	.short	0x010a
        /*b7d2*/ 	.byte	0x06
	.zero		1


	//   ....[3]....
        /*b7d4*/ 	.word	0x0003c340
        /*b7d8*/ 	.word	0x000000ff
        /*b7dc*/ 	.word	0x00000000
        /*b7e0*/ 	.short	0x010a
        /*b7e2*/ 	.byte	0x06
	.zero		1


	//   ....[4]....
        /*b7e4*/ 	.word	0x0003c4d0
        /*b7e8*/ 	.word	0x000000ff
        /*b7ec*/ 	.word	0x00020000
        /*b7f0*/ 	.short	0x0108
        /*b7f2*/ 	.byte	0x09
	.zero		1


	//   ....[5]....
        /*b7f4*/ 	.word	0x0003c5b0
        /*b7f8*/ 	.word	0x000000ff
        /*b7fc*/ 	.word	0x00020008
        /*b800*/ 	.short	0x0108
        /*b802*/ 	.byte	0x09
	.zero		1


	//   ....[6]....
        /*b804*/ 	.word	0x00046fb0
        /*b808*/ 	.word	0x000000ff
        /*b80c*/ 	.word	0x00000000
        /*b810*/ 	.short	0x010a
        /*b812*/ 	.byte	0x06
	.zero		1


	//   ....[7]....
        /*b814*/ 	.word	0x00046fe0
        /*b818*/ 	.word	0x000000ff
        /*b81c*/ 	.word	0x00000000
        /*b820*/ 	.short	0x010a
        /*b822*/ 	.byte	0x06
	.zero		1


	//----- nvinfo : EIATTR_NUM_MBARRIERS
	.align		4
.L_58:
        /*b824*/ 	.byte	0x03, 0x38
        /*b826*/ 	.short	0x0002


	//----- nvinfo : EIATTR_EXIT_INSTR_OFFSETS
	.align		4
        /*b828*/ 	.byte	0x04, 0x1c
        /*b82a*/ 	.short	(.L_60 - .L_59)


	//   ....[0]....
.L_59:
        /*b82c*/ 	.word	0x00046fa0


	//----- nvinfo : EIATTR_REQNTID
	.align		4
.L_60:
        /*b830*/ 	.byte	0x04, 0x10
        /*b832*/ 	.short	(.L_62 - .L_61)
.L_61:
        /*b834*/ 	.word	0x00000080
        /*b838*/ 	.word	0x00000001
        /*b83c*/ 	.word	0x00000001


	//----- nvinfo : EIATTR_CRS_STACK_SIZE
	.align		4
.L_62:
        /*b840*/ 	.byte	0x04, 0x1e
        /*b842*/ 	.short	(.L_64 - .L_63)
.L_63:
        /*b844*/ 	.word	0x00000000


	//----- nvinfo : EIATTR_CBANK_PARAM_SIZE
	.align		4
.L_64:
        /*b848*/ 	.byte	0x03, 0x19
        /*b84a*/ 	.short	0x0050


	//----- nvinfo : EIATTR_PARAM_CBANK
	.align		4
        /*b84c*/ 	.byte	0x04, 0x0a
        /*b84e*/ 	.short	(.L_66 - .L_65)
	.align		4
.L_65:
        /*b850*/ 	.word	index@(.nv.constant0.matmul_kernel)
        /*b854*/ 	.short	0x0380
        /*b856*/ 	.short	0x0050


	//----- nvinfo : EIATTR_SW_WAR
	.align		4
.L_66:
        /*b858*/ 	.byte	0x04, 0x36
        /*b85a*/ 	.short	(.L_68 - .L_67)
.L_67:
        /*b85c*/ 	.word	0x00000008
.L_68:


//--------------------- .nv.compat                --------------------------
	.section	.nv.compat,"",@"SHT_CUDA_COMPAT_INFO"
	.align	4
        /*0000*/ 	.byte	0x02, 0x02, 0x02, 0x00, 0x02, 0x05, 0x05, 0x00, 0x02, 0x03, 0x00, 0x00, 0x02, 0x06, 0x01, 0x00


//--------------------- .nv.callgraph             --------------------------
	.section	.nv.callgraph,"",@"SHT_CUDA_CALLGRAPH"
	.align	4
	.sectionentsize	8
	.align		4
        /*0000*/ 	.word	0x00000000
	.align		4
        /*0004*/ 	.word	0xffffffff
	.align		4
        /*0008*/ 	.word	0x00000000
	.align		4
        /*000c*/ 	.word	0xfffffffe
	.align		4
        /*0010*/ 	.word	0x00000000
	.align		4
        /*0014*/ 	.word	0xfffffffd
	.align		4
        /*0018*/ 	.word	0x00000000
	.align		4
        /*001c*/ 	.word	0xfffffffc


//--------------------- .text.matmul_kernel       --------------------------
	.section	.text.matmul_kernel,"ax",@progbits
	.align	128
        .global         matmul_kernel
        .type           matmul_kernel,@function
        .size           matmul_kernel,(.L_x_21 - matmul_kernel)
        .other          matmul_kernel,@"STO_CUDA_ENTRY STV_DEFAULT"
matmul_kernel:
.text.matmul_kernel:
[----:B------:R-:W0:Y:S01]  /*0000*/  LDC R1, c[0x0][0x37c] ;  /* 0x0000df00ff017b82 */ /* 0x000e220000000800 */
[----:B------:R-:W1:Y:S01]  /*0010*/  S2R R0, SR_TID.X ;  /* 0x0000000000007919 */ /* 0x000e620000002100 */
[----:B0-----:R-:W-:Y:S01]  /*0020*/  VIADD R1, R1, 0xffffea68 ;  /* 0xffffea6801017836 */ /* 0x001fe20000000000 */
[----:B-1----:R-:W-:-:S13]  /*0030*/  ISETP.GE.U32.AND P0, PT, R0, 0x20, PT ;  /* 0x000000200000780c */ /* 0x002fda0003f06070 */
[----:B------:R-:W-:Y:S02]  /*0040*/  VOTEU.ANY UP0, P0 ;  /* 0x0000000000ff7886 */ /* 0x000fe40000000100 */
[----:B------:R-:W-:Y:S05]  /*0050*/  BRA.U UP0, `(.L_x_0) ;  /* 0x0000000100b87547 */ /* 0x000fea000b800000 */
[----:B------:R-:W0:Y:S01]  /*0060*/  S2UR UR6, SR_CgaCtaId ;  /* 0x00000000000679c3 */ /* 0x000e220000008800 */
[----:B------:R-:W-:Y:S01]  /*0070*/  NOP ;  /* 0x0000000000007918 */ /* 0x000fe20000000000 */
[----:B------:R-:W-:Y:S02]  /*0080*/  UMOV UR4, 0x40 ;  /* 0x0000004000047882 */ /* 0x000fe40000000000 */
[----:B0-----:R-:W-:-:S09]  /*0090*/  ULEA UR4, UR6, UR4, 0x18 ;  /* 0x0000000406047291 */ /* 0x001fd2000f8ec0ff */
[----:B------:R-:W0:Y:S01]  /*00a0*/  LDS.U8 R0, [UR4] ;  /* 0x00000004ff007984 */ /* 0x000e220008000000 */
[----:B------:R-:W-:Y:S02]  /*00b0*/  UMOV UR4, 0x400 ;  /* 0x0000040000047882 */ /* 0x000fe40000000000 */
[----:B------:R-:W-:Y:S01]  /*00c0*/  ULEA UR4, UR6, UR4, 0x18 ;  /* 0x0000000406047291 */ /* 0x000fe2000f8ec0ff */
[----:B0-----:R-:W-:-:S13]  /*00d0*/  ISETP.NE.AND P0, PT, R0, RZ, PT ;  /* 0x000000ff0000720c */ /* 0x001fda0003f05270 */
[----:B------:R-:W-:Y:S05]  /*00e0*/  @P0 BRA `(.L_x_1) ;  /* 0x00000000007c0947 */ /* 0x000fea0003800000 */
[----:B------:R-:W-:-:S13]  /*00f0*/  ELECT P0, URZ, PT ;  /* 0x0000000000ff782f */ /* 0x000fda0003800000 */
[----:B------:R-:W-:Y:S05]  /*0100*/  @!P0 BRA `(.L_x_2) ;  /* 0x0000000000848947 */ /* 0x000fea0003800000 */
[----:B------:R-:W-:Y:S01]  /*0110*/  UMOV UR5, 0x10 ;  /* 0x0000001000057882 */ /* 0x000fe20000000000 */
[----:B------:R-:W-:Y:S02]  /*0120*/  IMAD.MOV.U32 R4, RZ, RZ, 0x1 ;  /* 0x00000001ff047424 */ /* 0x000fe400078e00ff */
[----:B------:R-:W-:Y:S02]  /*0130*/  IMAD.MOV.U32 R5, RZ, RZ, 0xffff ;  /* 0x0000ffffff057424 */ /* 0x000fe400078e00ff */
[----:B------:R-:W-:Y:S04]  /*0140*/  DEPBAR.LE SB0, 0x36 ;  /* 0x00008d800000791a */ /* 0x000fe80000000000 */
[----:B------:R-:W0:Y:S02]  /*0150*/  UTCATOMSWS.FIND_AND_SET.ALIGN UP1, UR5, UR5 ;  /* 0x00000005000575e3 */ /* 0x000e240008020800 */
[----:B0-----:R-:W-:-:S04]  /*0160*/  PLOP3.LUT P0, PT, PT, PT, UP1, 0x80, 0x8 ;  /* 0x000000000008781c */ /* 0x001fc80003f0f018 */
[----:B------:R-:W-:-:S04]  /*0170*/  SEL R0, RZ, 0xffffffff, !P0 ;  /* 0xffffffffff007807 */ /* 0x000fc80004000000 */
[----:B------:R-:W-:Y:S01]  /*0180*/  ISETP.NE.AND P0, PT, R0, RZ, PT ;  /* 0x000000ff0000720c */ /* 0x000fe20003f05270 */
[----:B------:R-:W-:-:S12]  /*0190*/  IMAD.U32 R0, RZ, RZ, UR5 ;  /* 0x00000005ff007e24 */ /* 0x000fd8000f8e00ff */
[----:B------:R-:W-:Y:S05]  /*01a0*/  @P0 BRA `(.L_x_3) ;  /* 0x0000000000240947 */ /* 0x000fea0003800000 */
.L_x_4:
[----:B------:R-:W-:Y:S05]  /*01b0*/  NANOSLEEP 0x64 ;  /* 0x000000640000795d */ /* 0x000fea0003800000 */
[----:B------:R-:W-:-:S05]  /*01c0*/  UMOV UR5, 0x10 ;  /* 0x0000001000057882 */ /* 0x000fca0000000000 */
[----:B------:R-:W-:Y:S04]  /*01d0*/  DEPBAR.LE SB0, 0x36 ;  /* 0x00008d800000791a */ /* 0x000fe80000000000 */
[----:B------:R-:W0:Y:S02]  /*01e0*/  UTCATOMSWS.FIND_AND_SET.ALIGN UP1, UR5, UR5 ;  /* 0x00000005000575e3 */ /* 0x000e240008020800 */
[----:B0-----:R-:W-:-:S04]  /*01f0*/  PLOP3.LUT P0, PT, PT, PT, UP1, 0x80, 0x8 ;  /* 0x000000000008781c */ /* 0x001fc80003f0f018 */
[----:B------:R-:W-:-:S04]  /*0200*/  SEL R0, RZ, 0xffffffff, !P0 ;  /* 0xffffffffff007807 */ /* 0x000fc80004000000 */
[----:B------:R-:W-:Y:S01]  /*0210*/  ISETP.NE.AND P0, PT, R0, RZ, PT ;  /* 0x000000ff0000720c */ /* 0x000fe20003f05270 */
[----:B------:R-:W-:-:S12]  /*0220*/  IMAD.U32 R0, RZ, RZ, UR5 ;  /* 0x00000005ff007e24 */ /* 0x000fd8000f8e00ff */
[----:B------:R-:W-:Y:S05]  /*0230*/  @!P0 BRA `(.L_x_4) ;  /* 0xfffffffc00dc8947 */ /* 0x000fea000383ffff */
.L_x_3:
[C---:B------:R-:W-:Y:S01]  /*0240*/  VIADD R3, R0.reuse, 0x10 ;  /* 0x0000001000037836 */ /* 0x040fe20000000000 */
[----:B------:R-:W-:Y:S01]  /*0250*/  UMOV UR5, 0x50 ;  /* 0x0000005000057882 */ /* 0x000fe20000000000 */
[----:B------:R-:W-:Y:S01]  /*0260*/  SHF.L.U32 R2, R5, R0, RZ ;  /* 0x0000000005027219 */ /* 0x000fe200000006ff */
[----:B------:R-:W-:Y:S01]  /*0270*/  ULEA UR5, UR6, UR5, 0x18 ;  /* 0x0000000506057291 */ /* 0x000fe2000f8ec0ff */
[----:B------:R-:W-:Y:S01]  /*0280*/  IMAD.SHL.U32 R0, R0, 0x20, RZ ;  /* 0x0000002000007824 */ /* 0x000fe200078e00ff */
[----:B------:R-:W-:-:S04]  /*0290*/  SHF.L.U32 R3, R4, R3, RZ ;  /* 0x0000000304037219 */ /* 0x000fc800000006ff */
[----:B------:R-:W-:-:S05]  /*02a0*/  LOP3.LUT R2, R3, R2, RZ, 0xfc, !PT ;  /* 0x0000000203027212 */ /* 0x000fca00078efcff */
[----:B------:R0:W-:Y:S04]  /*02b0*/  ATOMS.OR RZ, [UR5], R2 ;  /* 0x00000002ffff798c */ /* 0x0001e8000b000005 */
[----:B------:R0:W-:Y:S01]  /*02c0*/  STS [UR4], R0 ;  /* 0x00000000ff007988 */ /* 0x0001e20008000804 */
[----:B------:R-:W-:Y:S05]  /*02d0*/  BRA `(.L_x_2) ;  /* 0x0000000000107947 */ /* 0x000fea0003800000 */
.L_x_1:
[----:B------:R-:W-:Y:S01]  /*02e0*/  IMAD.MOV.U32 R0, RZ, RZ, -0x1 ;  /* 0xffffffffff007424 */ /* 0x000fe200078e00ff */
[----:B------:R-:W-:-:S04]  /*02f0*/  MOV R2, 0x320 ;  /* 0x0000032000027802 */ /* 0x000fc80000000f00 */
[----:B------:R0:W-:Y:S03]  /*0300*/  STS [UR4], R0 ;  /* 0x00000000ff007988 */ /* 0x0001e60008000804 */
[----:B0-----:R-:W-:Y:S05]  /*0310*/  CALL.REL.NOINC `($__internal_1_$__cuda_sm10x_tcgen05_guardrail_trap_phase_invalid_during_alloc) ;  /* 0x0000046c00487944 */ /* 0x001fea0003c00000 */
.L_x_2:
[----:B------:R-:W-:Y:S05]  /*0320*/  WARPSYNC.ALL ;  /* 0x0000000000007948 */ /* 0x000fea0003800000 */
[----:B------:R-:W-:Y:S01]  /*0330*/  NOP ;  /* 0x0000000000007918 */ /* 0x000fe20000000000 */
.L_x_0:
[----:B------:R-:W1:Y:S08]  /*0340*/  LDC.64 R72, c[0x0][0x398] ;  /* 0x0000e600ff487b82 */ /* 0x000e700000000a00 */
[----:B------:R-:W2:Y:S02]  /*0350*/  S2UR UR5, SR_CgaSize ;  /* 0x00000000000579c3 */ /* 0x000ea40000008a00 */
[----:B--2---:R-:W-:-:S12]  /*0360*/  UIMAD UR5, UR5, -0xa0, URZ ;  /* 0xffffff60050578a4 */ /* 0x004fd8000f8e02ff */
[----:B------:R-:W2:Y:S01]  /*0370*/  LDCU UR5, c[0x0][UR5+0x2b0] ;  /* 0x00005600050577ac */ /* 0x000ea20008000800 */
[----:B------:R-:W3:Y:S01]  /*0380*/  S2R R14, SR_TID.X ;  /* 0x00000000000e7919 */ /* 0x000ee20000002100 */
[----:B------:R-:W-:Y:S01]  /*0390*/  UMOV UR9, 0x400 ;  /* 0x0000040000097882 */ /* 0x000fe20000000000 */
[----:B------:R-:W4:Y:S01]  /*03a0*/  LDCU.128 UR12, c[0x0][0x380] ;  /* 0x00007000ff0c77ac */ /* 0x000f220008000c00 */
[----:B------:R-:W5:Y:S01]  /*03b0*/  S2UR UR4, SR_CTAID.X ;  /* 0x00000000000479c3 */ /* 0x000f620000002500 */
[----:B------:R-:W0:Y:S01]  /*03c0*/  LDCU.64 UR20, c[0x0][0x358] ;  /* 0x00006b00ff1477ac */ /* 0x000e220008000a00 */
[----:B------:R-:W-:-:S06]  /*03d0*/  UMOV UR7, 0x1 ;  /* 0x0000000100077882 */ /* 0x000fcc0000000000 */
[----:B------:R-:W0:Y:S02]  /*03e0*/  LDC.64 R70, c[0x0][0x3a8] ;  /* 0x0000ea00ff467b82 */ /* 0x000e240000000a00 */
[----:B01----:R-:W-:Y:S01]  /*03f0*/  VIADD R0, R73, 0x1ff ;  /* 0x000001ff49007836 */ /* 0x003fe20000000000 */
[----:B------:R-:W-:-:S04]  /*0400*/  IABS R68, R73 ;  /* 0x0000004900447213 */ /* 0x000fc80000000000 */
[----:B------:R-:W-:Y:S02]  /*0410*/  SHF.R.S32.HI R3, RZ, 0x1f, R0 ;  /* 0x0000001fff037819 */ /* 0x000fe40000011400 */
[----:B-----5:R-:W-:Y:S02]  /*0420*/  I2FP.F32.U32 R5, UR4 ;  /* 0x0000000400057c45 */ /* 0x020fe40008201000 */
[----:B------:R-:W-:Y:S02]  /*0430*/  LEA.HI R3, R3, R0, RZ, 0x9 ;  /* 0x0000000003037211 */ /* 0x000fe400078f48ff */
[----:B---3--:R-:W-:Y:S01]  /*0440*/  SHF.R.U32.HI R11, RZ, 0x5, R14 ;  /* 0x00000005ff0b7819 */ /* 0x008fe2000001160e */
[----:B--2---:R-:W-:Y:S01]  /*0450*/  FMUL R5, R5, UR5 ;  /* 0x0000000505057c20 */ /* 0x004fe20008400000 */
[----:B------:R-:W-:Y:S01]  /*0460*/  SHF.R.S32.HI R3, RZ, 0x9, R3 ;  /* 0x00000009ff037819 */ /* 0x000fe20000011403 */
[----:B------:R-:W0:Y:S01]  /*0470*/  S2UR UR5, SR_CgaCtaId ;  /* 0x00000000000579c3 */ /* 0x000e220000008800 */
[----:B------:R-:W-:-:S03]  /*0480*/  LOP3.LUT R14, R14, 0x7f, RZ, 0xc0, !PT ;  /* 0x0000007f0e0e7812 */ /* 0x000fc600078ec0ff */
[----:B------:R-:W-:Y:S01]  /*0490*/  IMAD.SHL.U32 R4, R3, 0x8, RZ ;  /* 0x0000000803047824 */ /* 0x000fe200078e00ff */
[----:B------:R-:W-:Y:S01]  /*04a0*/  F2I.U32.TRUNC.NTZ R5, R5 ;  /* 0x0000000500057305 */ /* 0x000fe2000020f000 */
[----:B------:R-:W-:-:S03]  /*04b0*/  IMAD R69, R14, R71, RZ ;  /* 0x000000470e457224 */ /* 0x000fc600078e02ff */
[----:B------:R-:W-:-:S04]  /*04c0*/  IABS R7, R4 ;  /* 0x0000000400077213 */ /* 0x000fc80000000000 */
[----:B------:R-:W1:Y:S01]  /*04d0*/  I2F.RP R0, R7 ;  /* 0x0000000700007306 */ /* 0x000e620000209400 */
[----:B0-----:R-:W-:Y:S02]  /*04e0*/  ULEA UR9, UR5, UR9, 0x18 ;  /* 0x0000000905097291 */ /* 0x001fe4000f8ec0ff */
[----:B------:R-:W-:-:S05]  /*04f0*/  USHF.L.U32 UR4, UR5, 0x8, URZ ;  /* 0x0000000805047899 */ /* 0x000fca00080006ff */
[----:B-1----:R-:W0:Y:S01]  /*0500*/  MUFU.RCP R0, R0 ;  /* 0x0000000000007308 */ /* 0x002e220000001000 */
[----:B------:R-:W-:Y:S01]  /*0510*/  ULOP3.LUT UR4, UR4, 0x100, URZ, 0xc0, !UPT ;  /* 0x0000010004047892 */ /* 0x000fe2000f8ec0ff */
[----:B0-----:R-:W-:Y:S01]  /*0520*/  VIADD R2, R0, 0xffffffe ;  /* 0x0ffffffe00027836 */ /* 0x001fe20000000000 */
[----:B------:R-:W-:-:S05]  /*0530*/  IABS R0, R5 ;  /* 0x0000000500007213 */ /* 0x000fca0000000000 */
[----:B------:R0:W1:Y:S02]  /*0540*/  F2I.FTZ.U32.TRUNC.NTZ R3, R2 ;  /* 0x0000000200037305 */ /* 0x000064000021f000 */
[----:B0-----:R-:W-:Y:S02]  /*0550*/  IMAD.MOV.U32 R2, RZ, RZ, RZ ;  /* 0x000000ffff027224 */ /* 0x001fe400078e00ff */
[----:B-1----:R-:W-:-:S04]  /*0560*/  IMAD.MOV R6, RZ, RZ, -R3 ;  /* 0x000000ffff067224 */ /* 0x002fc800078e0a03 */
[----:B------:R-:W-:Y:S01]  /*0570*/  IMAD R9, R6, R7, RZ ;  /* 0x0000000706097224 */ /* 0x000fe200078e02ff */
[----:B------:R-:W-:-:S03]  /*0580*/  IABS R6, R4 ;  /* 0x0000000400067213 */ /* 0x000fc60000000000 */
[----:B------:R-:W-:-:S04]  /*0590*/  IMAD.HI.U32 R3, R3, R9, R2 ;  /* 0x0000000903037227 */ /* 0x000fc800078e0002 */
[----:B------:R-:W-:Y:S02]  /*05a0*/  IMAD.MOV R2, RZ, RZ, -R6 ;  /* 0x000000ffff027224 */ /* 0x000fe400078e0a06 */
[----:B------:R-:W-:-:S04]  /*05b0*/  IMAD.HI.U32 R3, R3, R0, RZ ;  /* 0x0000000003037227 */ /* 0x000fc800078e00ff */
[----:B------:R-:W-:Y:S01]  /*05c0*/  IMAD R0, R3, R2, R0 ;  /* 0x0000000203007224 */ /* 0x000fe200078e0200 */
[----:B------:R-:W-:Y:S04]  /*05d0*/  BAR.SYNC.DEFER_BLOCKING 0x0 ;  /* 0x0000000000007b1d */ /* 0x000fe80000010000 */
[----:B------:R-:W-:-:S13]  /*05e0*/  ISETP.GT.U32.AND P1, PT, R7, R0, PT ;  /* 0x000000000700720c */ /* 0x000fda0003f24070 */
[----:B------:R-:W-:Y:S02]  /*05f0*/  @!P1 IMAD.IADD R0, R0, 0x1, -R7 ;  /* 0x0000000100009824 */ /* 0x000fe400078e0a07 */
[----:B------:R-:W-:Y:S01]  /*0600*/  @!P1 VIADD R3, R3, 0x1 ;  /* 0x0000000103039836 */ /* 0x000fe20000000000 */
[----:B------:R-:W-:Y:S02]  /*0610*/  ISETP.NE.AND P1, PT, R4, RZ, PT ;  /* 0x000000ff0400720c */ /* 0x000fe40003f25270 */
[----:B------:R-:W-:Y:S02]  /*0620*/  ISETP.GE.U32.AND P0, PT, R0, R7, PT ;  /* 0x000000070000720c */ /* 0x000fe40003f06070 */
[----:B------:R-:W-:-:S04]  /*0630*/  LOP3.LUT R0, R5, R4, RZ, 0x3c, !PT ;  /* 0x0000000405007212 */ /* 0x000fc800078e3cff */
[----:B------:R-:W-:Y:S01]  /*0640*/  ISETP.GE.AND P2, PT, R0, RZ, PT ;  /* 0x000000ff0000720c */ /* 0x000fe20003f46270 */
[----:B------:R-:W-:-:S06]  /*0650*/  VIADD R0, R72, 0x7f ;  /* 0x0000007f48007836 */ /* 0x000fcc0000000000 */
[----:B------:R-:W-:-:S04]  /*0660*/  @P0 VIADD R3, R3, 0x1 ;  /* 0x0000000103030836 */ /* 0x000fc80000000000 */
[----:B------:R-:W-:Y:S01]  /*0670*/  IMAD.MOV.U32 R2, RZ, RZ, R3 ;  /* 0x000000ffff027224 */ /* 0x000fe200078e0003 */
[----:B------:R-:W-:-:S03]  /*0680*/  SHF.R.S32.HI R3, RZ, 0x1f, R0 ;  /* 0x0000001fff037819 */ /* 0x000fc60000011400 */
[----:B------:R-:W-:Y:S01]  /*0690*/  @!P2 IMAD.MOV R2, RZ, RZ, -R2 ;  /* 0x000000ffff02a224 */ /* 0x000fe200078e0a02 */
[----:B------:R-:W-:Y:S02]  /*06a0*/  @!P1 LOP3.LUT R2, RZ, R4, RZ, 0x33, !PT ;  /* 0x00000004ff029212 */ /* 0x000fe400078e33ff */
[----:B------:R-:W-:-:S03]  /*06b0*/  LEA.HI R3, R3, R0, RZ, 0x7 ;  /* 0x0000000003037211 */ /* 0x000fc600078f38ff */
[----:B------:R-:W-:Y:S02]  /*06c0*/  IMAD.SHL.U32 R6, R2, 0x8, RZ ;  /* 0x0000000802067824 */ /* 0x000fe400078e00ff */
[----:B------:R-:W-:-:S03]  /*06d0*/  IMAD.MOV R2, RZ, RZ, -R2 ;  /* 0x000000ffff027224 */ /* 0x000fc600078e0a02 */
[----:B------:R-:W-:Y:S01]  /*06e0*/  LEA.HI.SX32 R3, R3, -R6, 0x19 ;  /* 0x8000000603037211 */ /* 0x000fe200078fcaff */
[----:B------:R-:W-:Y:S02]  /*06f0*/  IMAD R10, R4, R2, R5 ;  /* 0x00000002040a7224 */ /* 0x000fe400078e0205 */
[----:B------:R-:W-:Y:S01]  /*0700*/  IMAD.MOV.U32 R2, RZ, RZ, RZ ;  /* 0x000000ffff027224 */ /* 0x000fe200078e00ff */
[----:B------:R-:W-:Y:S01]  /*0710*/  VIMNMX R9, PT, PT, R3, 0x8, PT ;  /* 0x0000000803097848 */ /* 0x000fe20003fe0100 */
[----:B------:R-:W0:Y:S03]  /*0720*/  I2F.RP R4, R68 ;  /* 0x0000004400047306 */ /* 0x000e260000209400 */
[----:B------:R-:W-:-:S05]  /*0730*/  IABS R7, R9 ;  /* 0x0000000900077213 */ /* 0x000fca0000000000 */
[----:B------:R-:W1:Y:S08]  /*0740*/  I2F.RP R0, R7 ;  /* 0x0000000700007306 */ /* 0x000e700000209400 */
[----:B0-----:R-:W0:Y:S08]  /*0750*/  MUFU.RCP R4, R4 ;  /* 0x0000000400047308 */ /* 0x001e300000001000 */
[----:B-1----:R-:W1:Y:S01]  /*0760*/  MUFU.RCP R0, R0 ;  /* 0x0000000000007308 */ /* 0x002e620000001000 */
[----:B0-----:R-:W-:-:S07]  /*0770*/  VIADD R74, R4, 0xffffffe ;  /* 0x0ffffffe044a7836 */ /* 0x001fce0000000000 */
[----:B------:R0:W-:Y:S01]  /*0780*/  F2I.FTZ.U32.TRUNC.NTZ R75, R74 ;  /* 0x0000004a004b7305 */ /* 0x0001e2000021f000 */
[----:B-1----:R-:W-:Y:S01]  /*0790*/  VIADD R3, R0, 0xffffffe ;  /* 0x0ffffffe00037836 */ /* 0x002fe20000000000 */
[----:B------:R-:W-:Y:S01]  /*07a0*/  IABS R0, R9 ;  /* 0x0000000900007213 */ /* 0x000fe20000000000 */
[----:B0-----:R-:W-:-:S05]  /*07b0*/  IMAD.MOV.U32 R74, RZ, RZ, RZ ;  /* 0x000000ffff4a7224 */ /* 0x001fca00078e00ff */
[----:B------:R-:W0:Y:S01]  /*07c0*/  F2I.FTZ.U32.TRUNC.NTZ R3, R3 ;  /* 0x0000000300037305 */ /* 0x000e22000021f000 */
[----:B------:R-:W-:Y:S02]  /*07d0*/  IMAD.MOV R0, RZ, RZ, -R0 ;  /* 0x000000ffff007224 */ /* 0x000fe400078e0a00 */
[----:B0-----:R-:W-:-:S04]  /*07e0*/  IMAD.MOV R8, RZ, RZ, -R3 ;  /* 0x000000ffff087224 */ /* 0x001fc800078e0a03 */
[----:B------:R-:W-:Y:S01]  /*07f0*/  IMAD R5, R8, R7, RZ ;  /* 0x0000000708057224 */ /* 0x000fe200078e02ff */
[----:B------:R-:W-:-:S03]  /*0800*/  IABS R8, R72 ;  /* 0x0000004800087213 */ /* 0x000fc60000000000 */
[----:B------:R-:W-:Y:S01]  /*0810*/  IMAD.HI.U32 R2, R3, R5, R2 ;  /* 0x0000000503027227 */ /* 0x000fe200078e0002 */
[----:B------:R-:W-:Y:S01]  /*0820*/  IABS R5, R10 ;  /* 0x0000000a00057213 */ /* 0x000fe20000000000 */
[----:B------:R-:W0:Y:S04]  /*0830*/  I2F.RP R3, R8 ;  /* 0x0000000800037306 */ /* 0x000e280000209400 */
[----:B------:R-:W-:-:S04]  /*0840*/  IMAD.HI.U32 R2, R2, R5, RZ ;  /* 0x0000000502027227 */ /* 0x000fc800078e00ff */
[----:B------:R-:W-:Y:S02]  /*0850*/  IMAD R0, R2, R0, R5 ;  /* 0x0000000002007224 */ /* 0x000fe400078e0205 */
[----:B------:R-:W1:Y:S01]  /*0860*/  LDS R5, [UR9] ;  /* 0x00000009ff057984 */ /* 0x000e620008000800 */
[----:B------:R-:W-:Y:S02]  /*0870*/  BAR.SYNC.DEFER_BLOCKING 0x0 ;  /* 0x0000000000007b1d */ /* 0x000fe40000010000 */
[----:B------:R-:W-:-:S04]  /*0880*/  ISETP.GT.U32.AND P1, PT, R7, R0, PT ;  /* 0x000000000700720c */ /* 0x000fc80003f24070 */
[----:B0-----:R-:W0:Y:S09]  /*0890*/  MUFU.RCP R3, R3 ;  /* 0x0000000300037308 */ /* 0x001e320000001000 */
[----:B------:R-:W-:Y:S02]  /*08a0*/  @!P1 IMAD.IADD R0, R0, 0x1, -R7 ;  /* 0x0000000100009824 */ /* 0x000fe400078e0a07 */
[----:B------:R-:W-:Y:S01]  /*08b0*/  @!P1 VIADD R2, R2, 0x1 ;  /* 0x0000000102029836 */ /* 0x000fe20000000000 */
[----:B------:R-:W-:-:S02]  /*08c0*/  ISETP.NE.AND P1, PT, R9, RZ, PT ;  /* 0x000000ff0900720c */ /* 0x000fc40003f25270 */
[----:B------:R-:W-:Y:S01]  /*08d0*/  ISETP.GE.U32.AND P0, PT, R0, R7, PT ;  /* 0x000000070000720c */ /* 0x000fe20003f06070 */
[----:B------:R-:W-:Y:S01]  /*08e0*/  IMAD.MOV R7, RZ, RZ, -R75 ;  /* 0x000000ffff077224 */ /* 0x000fe200078e0a4b */
[----:B------:R-:W-:Y:S01]  /*08f0*/  LOP3.LUT R0, R10, R9, RZ, 0x3c, !PT ;  /* 0x000000090a007212 */ /* 0x000fe200078e3cff */
[----:B0-----:R-:W-:-:S03]  /*0900*/  VIADD R4, R3, 0xffffffe ;  /* 0x0ffffffe03047836 */ /* 0x001fc60000000000 */
[----:B------:R-:W-:Y:S01]  /*0910*/  ISETP.GE.AND P2, PT, R0, RZ, PT ;  /* 0x000000ff0000720c */ /* 0x000fe20003f46270 */
[----:B------:R-:W-:Y:S01]  /*0920*/  IMAD.SHL.U32 R0, R11, 0x200000, RZ ;  /* 0x002000000b007824 */ /* 0x000fe200078e00ff */
[----:B------:R-:W0:Y:S04]  /*0930*/  F2I.FTZ.U32.TRUNC.NTZ R3, R4 ;  /* 0x0000000400037305 */ /* 0x000e28000021f000 */
[----:B------:R-:W-:Y:S01]  /*0940*/  LOP3.LUT R0, R0, 0x600000, RZ, 0xc0, !PT ;  /* 0x0060000000007812 */ /* 0x000fe200078ec0ff */
[----:B------:R-:W-:-:S03]  /*0950*/  @P0 VIADD R2, R2, 0x1 ;  /* 0x0000000102020836 */ /* 0x000fc60000000000 */
[----:B------:R-:W-:Y:S02]  /*0960*/  R2UR UR10, R0 ;  /* 0x00000000000a72ca */ /* 0x000fe400000e0000 */
[----:B-1----:R-:W-:Y:S01]  /*0970*/  R2UR UR8, R5 ;  /* 0x00000000050872ca */ /* 0x002fe200000e0000 */
[----:B------:R-:W-:Y:S01]  /*0980*/  @!P2 IMAD.MOV R2, RZ, RZ, -R2 ;  /* 0x000000ffff02a224 */ /* 0x000fe200078e0a02 */
[----:B------:R-:W-:Y:S01]  /*0990*/  @!P1 LOP3.LUT R2, RZ, R9, RZ, 0x33, !PT ;  /* 0x00000009ff029212 */ /* 0x000fe200078e33ff */
[----:B------:R-:W-:Y:S01]  /*09a0*/  IMAD R5, R7, R68, RZ ;  /* 0x0000004407057224 */ /* 0x000fe200078e02ff */
[----:B------:R-:W-:Y:S01]  /*09b0*/  ISETP.NE.U32.AND P2, PT, R14, RZ, PT ;  /* 0x000000ff0e00720c */ /* 0x000fe20003f45070 */
[----:B0-----:R-:W-:Y:S01]  /*09c0*/  IMAD.MOV R13, RZ, RZ, -R3 ;  /* 0x000000ffff0d7224 */ /* 0x001fe200078e0a03 */
[----:B------:R-:W-:Y:S01]  /*09d0*/  LEA R0, R2, UR4, 0x9 ;  /* 0x0000000402007c11 */ /* 0x000fe2000f8e48ff */
[----:B------:R-:W-:Y:S01]  /*09e0*/  IMAD.MOV R12, RZ, RZ, -R2 ;  /* 0x000000ffff0c7224 */ /* 0x000fe200078e0a02 */
[----:B------:R-:W0:Y:S01]  /*09f0*/  LDCU UR4, c[0x0][0x3a4] ;  /* 0x00007480ff0477ac */ /* 0x000e220008000800 */
[----:B------:R-:W-:Y:S01]  /*0a00*/  IMAD.HI.U32 R74, R75, R5, R74 ;  /* 0x000000054b4a7227 */ /* 0x000fe200078e004a */
[----:B------:R-:W-:-:S03]  /*0a10*/  IABS R2, R0 ;  /* 0x0000000000027213 */ /* 0x000fc60000000000 */
[C---:B------:R-:W-:Y:S02]  /*0a20*/  VIADD R15, R0.reuse, 0xff ;  /* 0x000000ff000f7836 */ /* 0x040fe40000000000 */
[----:B------:R-:W-:Y:S02]  /*0a30*/  VIADD R11, R0, 0x1 ;  /* 0x00000001000b7836 */ /* 0x000fe40000000000 */
[----:B------:R-:W-:Y:S01]  /*0a40*/  IMAD.MOV.U32 R5, RZ, RZ, R2 ;  /* 0x000000ffff057224 */ /* 0x000fe200078e0002 */
[----:B------:R1:W-:Y:S01]  /*0a50*/  STL [R1+0xf74], R15 ;  /* 0x000f740f01007387 */ /* 0x0003e20000100800 */
[----:B------:R-:W-:Y:S01]  /*0a60*/  IMAD R12, R9, R12, R10 ;  /* 0x0000000c090c7224 */ /* 0x000fe200078e020a */
[----:B------:R-:W-:Y:S01]  /*0a70*/  IABS R9, R15 ;  /* 0x0000000f00097213 */ /* 0x000fe20000000000 */
[----:B------:R-:W-:Y:S01]  /*0a80*/  IMAD.MOV.U32 R2, RZ, RZ, RZ ;  /* 0x000000ffff027224 */ /* 0x000fe200078e00ff */
[----:B------:R-:W-:Y:S01]  /*0a90*/  IABS R7, R11 ;  /* 0x0000000b00077213 */ /* 0x000fe20000000000 */
[----:B------:R-:W-:Y:S01]  /*0aa0*/  IMAD R13, R13, R8, RZ ;  /* 0x000000080d0d7224 */ /* 0x000fe200078e02ff */
[----:B------:R2:W-:Y:S01]  /*0ab0*/  STL [R1+0xf78], R11 ;  /* 0x000f780b01007387 */ /* 0x0005e20000100800 */
[----:B------:R-:W-:-:S04]  /*0ac0*/  IMAD.HI.U32 R4, R74, R5, RZ ;  /* 0x000000054a047227 */ /* 0x000fc800078e00ff */
[----:B------:R-:W-:-:S04]  /*0ad0*/  IMAD.HI.U32 R13, R3, R13, R2 ;  /* 0x0000000d030d7227 */ /* 0x000fc800078e0002 */
[----:B------:R-:W-:-:S04]  /*0ae0*/  IMAD.HI.U32 R3, R74, R9, RZ ;  /* 0x000000094a037227 */ /* 0x000fc800078e00ff */
[----:B------:R-:W-:Y:S02]  /*0af0*/  IMAD.MOV R4, RZ, RZ, -R4 ;  /* 0x000000ffff047224 */ /* 0x000fe400078e0a04 */
[----:B-1----:R-:W-:Y:S02]  /*0b00*/  VIADD R15, R0, 0x2 ;  /* 0x00000002000f7836 */ /* 0x002fe40000000000 */
[----:B------:R-:W-:-:S03]  /*0b10*/  IMAD.HI.U32 R2, R74, R7, RZ ;  /* 0x000000074a027227 */ /* 0x000fc600078e00ff */
[----:B------:R-:W-:Y:S01]  /*0b20*/  STL [R1+0xf90], R15 ;  /* 0x000f900f01007387 */ /* 0x000fe20000100800 */
[----:B------:R-:W-:Y:S02]  /*0b30*/  IMAD.MOV R3, RZ, RZ, -R3 ;  /* 0x000000ffff037224 */ /* 0x000fe400078e0a03 */
[----:B------:R-:W-:Y:S01]  /*0b40*/  IMAD R4, R68, R4, R5 ;  /* 0x0000000444047224 */ /* 0x000fe200078e0205 */
[----:B------:R-:W-:Y:S01]  /*0b50*/  IABS R5, R15 ;  /* 0x0000000f00057213 */ /* 0x000fe20000000000 */
[C---:B--2---:R-:W-:Y:S02]  /*0b60*/  VIADD R11, R0.reuse, 0x3 ;  /* 0x00000003000b7836 */ /* 0x044fe40000000000 */
[----:B------:R-:W-:Y:S02]  /*0b70*/  VIADD R10, R0, 0x4 ;  /* 0x00000004000a7836 */ /* 0x000fe40000000000 */
[----:B------:R-:W-:Y:S01]  /*0b80*/  IMAD.MOV R2, RZ, RZ, -R2 ;  /* 0x000000ffff027224 */ /* 0x000fe200078e0a02 */
[----:B------:R1:W-:Y:S01]  /*0b90*/  STL [R1+0xf8c], R11 ;  /* 0x000f8c0b01007387 */ /* 0x0003e20000100800 */
[----:B------:R-:W-:-:S02]  /*0ba0*/  IMAD.IADD R12, R6, 0x1, R12 ;  /* 0x00000001060c7824 */ /* 0x000fc400078e020c */
[C---:B------:R-:W-:Y:S01]  /*0bb0*/  IMAD R6, R68.reuse, R3, R9 ;  /* 0x0000000344067224 */ /* 0x040fe200078e0209 */
[----:B------:R-:W-:Y:S01]  /*0bc0*/  IABS R3, R10 ;  /* 0x0000000a00037213 */ /* 0x000fe20000000000 */
[----:B------:R-:W-:Y:S01]  /*0bd0*/  IMAD R2, R68, R2, R7 ;  /* 0x0000000244027224 */ /* 0x000fe200078e0207 */
[----:B------:R-:W-:Y:S01]  /*0be0*/  STL [R1+0xf80], R10 ;  /* 0x000f800a01007387 */ /* 0x000fe20000100800 */
[----:B------:R-:W-:Y:S02]  /*0bf0*/  IMAD.MOV.U32 R9, RZ, RZ, R5 ;  /* 0x000000ffff097224 */ /* 0x000fe400078e0005 */
[----:B------:R-:W-:Y:S01]  /*0c00*/  IMAD.MOV.U32 R7, RZ, RZ, R3 ;  /* 0x000000ffff077224 */ /* 0x000fe200078e0003 */
[----:B-1----:R-:W-:Y:S01]  /*0c10*/  IABS R11, R11 ;  /* 0x0000000b000b7213 */ /* 0x002fe20000000000 */
[----:B------:R1:W-:Y:S01]  /*0c20*/  STL [R1+0x3d8], R6 ;  /* 0x0003d80601007387 */ /* 0x0003e20000100800 */
[C---:B------:R-:W-:Y:S02]  /*0c30*/  VIADD R5, R0.reuse, 0x5 ;  /* 0x0000000500057836 */ /* 0x040fe40000000000 */
[----:B------:R-:W-:Y:S01]  /*0c40*/  VIADD R36, R0, 0x8 ;  /* 0x0000000800247836 */ /* 0x000fe20000000000 */
[----:B------:R2:W-:Y:S01]  /*0c50*/  STL [R1+0x34], R2 ;  /* 0x0000340201007387 */ /* 0x0005e20000100800 */
[----:B------:R-:W-:Y:S01]  /*0c60*/  IMAD.HI.U32 R3, R74, R11, RZ ;  /* 0x0000000b4a037227 */ /* 0x000fe200078e00ff */
[----:B------:R-:W-:-:S02]  /*0c70*/  IABS R15, R5 ;  /* 0x00000005000f7213 */ /* 0x000fc40000000000 */
[----:B------:R3:W-:Y:S01]  /*0c80*/  STL [R1+0xf94], R5 ;  /* 0x000f940501007387 */ /* 0x0007e20000100800 */
[----:B------:R-:W-:Y:S01]  /*0c90*/  IMAD.MOV R3, RZ, RZ, -R3 ;  /* 0x000000ffff037224 */ /* 0x000fe200078e0a03 */
[----:B------:R-:W-:Y:S01]  /*0ca0*/  IABS R75, R36 ;  /* 0x00000024004b7213 */ /* 0x000fe20000000000 */
[----:B-1----:R-:W-:Y:S02]  /*0cb0*/  VIADD R6, R0, 0x6 ;  /* 0x0000000600067836 */ /* 0x002fe40000000000 */
[----:B------:R-:W-:Y:S02]  /*0cc0*/  IMAD R3, R68, R3, R11 ;  /* 0x0000000344037224 */ /* 0x000fe400078e020b */
[----:B--2---:R-:W-:Y:S01]  /*0cd0*/  IMAD.HI.U32 R2, R74, R9, RZ ;  /* 0x000000094a027227 */ /* 0x004fe200078e00ff */
[----:B------:R1:W-:Y:S03]  /*0ce0*/  STL [R1+0xf98], R6 ;  /* 0x000f980601007387 */ /* 0x0003e60000100800 */
[----:B------:R-:W-:-:S02]  /*0cf0*/  IMAD.MOV R2, RZ, RZ, -R2 ;  /* 0x000000ffff027224 */ /* 0x000fc400078e0a02 */
[----:B---3--:R-:W-:-:S04]  /*0d00*/  IMAD.HI.U32 R5, R74, R7, RZ ;  /* 0x000000074a057227 */ /* 0x008fc800078e00ff */
[----:B------:R-:W-:Y:S01]  /*0d10*/  IMAD R2, R68, R2, R9 ;  /* 0x0000000244027224 */ /* 0x000fe200078e0209 */
[----:B-1----:R-:W-:Y:S01]  /*0d20*/  IABS R6, R6 ;  /* 0x0000000600067213 */ /* 0x002fe20000000000 */
[----:B------:R-:W-:Y:S02]  /*0d30*/  IMAD.MOV R5, RZ, RZ, -R5 ;  /* 0x000000ffff057224 */ /* 0x000fe400078e0a05 */
[C---:B------:R-:W-:Y:S01]  /*0d40*/  VIADD R10, R0.reuse, 0x7 ;  /* 0x00000007000a7836 */ /* 0x040fe20000000000 */
[----:B------:R1:W-:Y:S01]  /*0d50*/  STL [R1+0xb0], R2 ;  /* 0x0000b00201007387 */ /* 0x0003e20000100800 */
[----:B------:R-:W-:Y:S02]  /*0d60*/  IMAD.MOV.U32 R9, RZ, RZ, R6 ;  /* 0x000000ffff097224 */ /* 0x000fe400078e0006 */
[C---:B------:R-:W-:Y:S01]  /*0d70*/  VIADD R6, R0.reuse, 0x9 ;  /* 0x0000000900067836 */ /* 0x040fe20000000000 */
[----:B------:R2:W-:Y:S01]  /*0d80*/  STL [R1+0x140], R3 ;  /* 0x0001400301007387 */ /* 0x0005e20000100800 */
[----:B------:R-:W-:-:S02]  /*0d90*/  VIADD R16, R0, 0x1b ;  /* 0x0000001b00107836 */ /* 0x000fc40000000000 */
[----:B-1----:R-:W-:-:S04]  /*0da0*/  IMAD.HI.U32 R2, R74, R15, RZ ;  /* 0x0000000f4a027227 */ /* 0x002fc800078e00ff */
[----:B--2---:R-:W-:Y:S01]  /*0db0*/  IMAD R3, R68, R5, R7 ;  /* 0x0000000544037224 */ /* 0x004fe200078e0207 */
[----:B------:R-:W-:Y:S01]  /*0dc0*/  IABS R7, R10 ;  /* 0x0000000a00077213 */ /* 0x000fe20000000000 */
[----:B------:R-:W-:-:S03]  /*0dd0*/  IMAD.MOV R2, RZ, RZ, -R2 ;  /* 0x000000ffff027224 */ /* 0x000fc600078e0a02 */
[----:B------:R1:W-:Y:S01]  /*0de0*/  STL [R1+0x238], R3 ;  /* 0x0002380301007387 */ /* 0x0003e20000100800 */
[----:B------:R-:W-:Y:S01]  /*0df0*/  IMAD R5, R68, R2, R15 ;  /* 0x0000000244057224 */ /* 0x000fe200078e020f */
[----:B------:R-:W-:Y:S01]  /*0e00*/  IABS R2, R6 ;  /* 0x0000000600027213 */ /* 0x000fe20000000000 */
[----:B------:R-:W-:Y:S01]  /*0e10*/  VIADD R15, R0, 0xc ;  /* 0x0000000c000f7836 */ /* 0x000fe20000000000 */
[----:B------:R2:W-:Y:S04]  /*0e20*/  STL [R1+0xf9c], R10 ;  /* 0x000f9c0a01007387 */ /* 0x0005e80000100800 */
[----:B------:R-:W-:Y:S01]  /*0e30*/  STL [R1+0x1178], R36 ;  /* 0x0011782401007387 */ /* 0x000fe20000100800 */
[----:B-1----:R-:W-:-:S03]  /*0e40*/  IMAD.HI.U32 R3, R74, R9, RZ ;  /* 0x000000094a037227 */ /* 0x002fc600078e00ff */
[----:B------:R-:W-:Y:S01]  /*0e50*/  STL [R1+0xfa0], R6 ;  /* 0x000fa00601007387 */ /* 0x000fe20000100800 */
[----:B------:R-:W-:-:S03]  /*0e60*/  IMAD.MOV R3, RZ, RZ, -R3 ;  /* 0x000000ffff037224 */ /* 0x000fc600078e0a03 */
[----:B------:R1:W-:Y:S01]  /*0e70*/  STL [R1+0x390], R5 ;  /* 0x0003900501007387 */ /* 0x0003e20000100800 */
[----:B--2---:R-:W-:Y:S02]  /*0e80*/  VIADD R10, R0, 0xd ;  /* 0x0000000d000a7836 */ /* 0x004fe40000000000 */
[----:B------:R-:W-:Y:S02]  /*0e90*/  IMAD R3, R68, R3, R9 ;  /* 0x0000000344037224 */ /* 0x000fe400078e0209 */
[----:B------:R-:W-:Y:S02]  /*0ea0*/  IMAD.MOV.U32 R9, RZ, RZ, R2 ;  /* 0x000000ffff097224 */ /* 0x000fe400078e0002 */
[----:B------:R-:W-:Y:S01]  /*0eb0*/  IMAD.HI.U32 R2, R74, R7, RZ ;  /* 0x000000074a027227 */ /* 0x000fe200078e00ff */
[----:B------:R2:W-:Y:S03]  /*0ec0*/  STL [R1+0x3dc], R3 ;  /* 0x0003dc0301007387 */ /* 0x0005e60000100800 */
[----:B-1----:R-:W-:-:S02]  /*0ed0*/  VIADD R5, R0, 0xa ;  /* 0x0000000a00057836 */ /* 0x002fc40000000000 */
[----:B------:R-:W-:Y:S02]  /*0ee0*/  VIADD R6, R0, 0xb ;  /* 0x0000000b00067836 */ /* 0x000fe40000000000 */
[----:B------:R-:W-:Y:S01]  /*0ef0*/  IMAD.MOV R2, RZ, RZ, -R2 ;  /* 0x000000ffff027224 */ /* 0x000fe200078e0a02 */
[----:B------:R1:W-:Y:S01]  /*0f00*/  STL [R1+0xfa4], R5 ;  /* 0x000fa40501007387 */ /* 0x0003e20000100800 */
[----:B------:R-:W-:Y:S01]  /*0f10*/  IABS R11, R5 ;  /* 0x00000005000b7213 */ /* 0x000fe20000000000 */
[----:B--2---:R-:W-:Y:S02]  /*0f20*/  IMAD.HI.U32 R3, R74, R75, RZ ;  /* 0x0000004b4a037227 */ /* 0x004fe400078e00ff */
[----:B------:R2:W-:Y:S02]  /*0f30*/  STL [R1+0xfa8], R6 ;  /* 0x000fa80601007387 */ /* 0x0005e40000100800 */
[----:B------:R-:W-:Y:S02]  /*0f40*/  IMAD.MOV R3, RZ, RZ, -R3 ;  /* 0x000000ffff037224 */ /* 0x000fe400078e0a03 */
[----:B------:R-:W-:-:S02]  /*0f50*/  IMAD R2, R68, R2, R7 ;  /* 0x0000000244027224 */ /* 0x000fc400078e0207 */
[----:B-1----:R-:W-:-:S03]  /*0f60*/  IMAD.HI.U32 R5, R74, R9, RZ ;  /* 0x000000094a057227 */ /* 0x002fc600078e00ff */
[----:B------:R1:W-:Y:S01]  /*0f70*/  STL [R1+0x3e0], R2 ;  /* 0x0003e00201007387 */ /* 0x0003e20000100800 */
[----:B------:R-:W-:Y:S01]  /*0f80*/  IMAD.MOV R5, RZ, RZ, -R5 ;  /* 0x000000ffff057224 */ /* 0x000fe200078e0a05 */
[----:B--2---:R-:W-:Y:S01]  /*0f90*/  IABS R6, R6 ;  /* 0x0000000600067213 */ /* 0x004fe20000000000 */
[C---:B------:R-:W-:Y:S02]  /*0fa0*/  IMAD R75, R68.reuse, R3, R75 ;  /* 0x00000003444b7224 */ /* 0x040fe400078e024b */
[----:B------:R-:W-:Y:S01]  /*0fb0*/  IMAD R3, R68, R5, R9 ;  /* 0x0000000544037224 */ /* 0x000fe200078e0209 */
[----:B------:R-:W-:Y:S01]  /*0fc0*/  IABS R5, R10 ;  /* 0x0000000a00057213 */ /* 0x000fe20000000000 */
[----:B------:R-:W-:Y:S01]  /*0fd0*/  IMAD.MOV.U32 R7, RZ, RZ, R6 ;  /* 0x000000ffff077224 */ /* 0x000fe200078e0006 */
[----:B------:R-:W-:Y:S01]  /*0fe0*/  IABS R9, R15 ;  /* 0x0000000f00097213 */ /* 0x000fe20000000000 */
[----:B------:R-:W-:Y:S01]  /*0ff0*/  VIADD R6, R0, 0xe ;  /* 0x0000000e00067836 */ /* 0x000fe20000000000 */
[----:B------:R2:W-:Y:S01]  /*1000*/  STL [R1+0x30], R3 ;  /* 0x0000300301007387 */ /* 0x0005e20000100800 */
[----:B-1----:R-:W-:-:S03]  /*1010*/  IMAD.HI.U32 R2, R74, R11, RZ ;  /* 0x0000000b4a027227 */ /* 0x002fc600078e00ff */
[----:B------:R-:W-:Y:S01]  /*1020*/  STL [R1+0xfac], R15 ;  /* 0x000fac0f01007387 */ /* 0x000fe20000100800 */
[----:B------:R-:W-:-:S03]  /*1030*/  IMAD.MOV R2, RZ, RZ, -R2 ;  /* 0x000000ffff027224 */ /* 0x000fc600078e0a02 */
[----:B------:R1:W-:Y:S01]  /*1040*/  STL [R1+0xfb0], R10 ;  /* 0x000fb00a01007387 */ /* 0x0003e20000100800 */
[----:B--2---:R-:W-:-:S03]  /*1050*/  IMAD.HI.U32 R3, R74, R7, RZ ;  /* 0x000000074a037227 */ /* 0x004fc600078e00ff */
[----:B------:R2:W-:Y:S01]  /*1060*/  STL [R1+0xfb4], R6 ;  /* 0x000fb40601007387 */ /* 0x0005e20000100800 */
[----:B------:R-:W-:Y:S02]  /*1070*/  IMAD.MOV R3, RZ, RZ, -R3 ;  /* 0x000000ffff037224 */ /* 0x000fe400078e0a03 */
[C---:B-1----:R-:W-:Y:S01]  /*1080*/  IMAD R10, R68.reuse, R2, R11 ;  /* 0x00000002440a7224 */ /* 0x042fe200078e020b */
[----:B------:R-:W-:Y:S01]  /*1090*/  IABS R2, R6 ;  /* 0x0000000600027213 */ /* 0x000fe20000000000 */
[----:B------:R-:W-:Y:S02]  /*10a0*/  IMAD R3, R68, R3, R7 ;  /* 0x0000000344037224 */ /* 0x000fe400078e0207 */
[----:B------:R-:W-:Y:S01]  /*10b0*/  IMAD.MOV.U32 R11, RZ, RZ, R5 ;  /* 0x000000ffff0b7224 */ /* 0x000fe200078e0005 */
[----:B------:R-:W-:Y:S01]  /*10c0*/  STL [R1+0xb4], R10 ;  /* 0x0000b40a01007387 */ /* 0x000fe20000100800 */
[----:B------:R-:W-:Y:S02]  /*10d0*/  IMAD.MOV.U32 R7, RZ, RZ, R2 ;  /* 0x000000ffff077224 */ /* 0x000fe400078e0002 */
[----:B------:R-:W-:Y:S01]  /*10e0*/  IMAD.HI.U32 R2, R74, R9, RZ ;  /* 0x000000094a027227 */ /* 0x000fe200078e00ff */
[----:B------:R1:W-:Y:S03]  /*10f0*/  STL [R1+0x148], R3 ;  /* 0x0001480301007387 */ /* 0x0003e60000100800 */
[----:B------:R-:W-:-:S02]  /*1100*/  VIADD R5, R0, 0xf ;  /* 0x0000000f00057836 */ /* 0x000fc40000000000 */
[----:B------:R-:W-:Y:S02]  /*1110*/  IMAD.MOV R2, RZ, RZ, -R2 ;  /* 0x000000ffff027224 */ /* 0x000fe400078e0a02 */
[----:B--2---:R-:W-:Y:S01]  /*1120*/  VIADD R6, R0, 0x10 ;  /* 0x0000001000067836 */ /* 0x004fe20000000000 */
[----:B------:R2:W-:Y:S01]  /*1130*/  STL [R1+0xfb8], R5 ;  /* 0x000fb80501007387 */ /* 0x0005e20000100800 */
[----:B------:R-:W-:Y:S01]  /*1140*/  IABS R15, R5 ;  /* 0x00000005000f7213 */ /* 0x000fe20000000000 */
[----:B-1----:R-:W-:Y:S02]  /*1150*/  IMAD.HI.U32 R3, R74, R11, RZ ;  /* 0x0000000b4a037227 */ /* 0x002fe400078e00ff */
[----:B------:R1:W-:Y:S02]  /*1160*/  STL [R1+0xfbc], R6 ;  /* 0x000fbc0601007387 */ /* 0x0003e40000100800 */
[----:B------:R-:W-:Y:S02]  /*1170*/  IMAD.MOV R3, RZ, RZ, -R3 ;  /* 0x000000ffff037224 */ /* 0x000fe400078e0a03 */
[----:B------:R-:W-:-:S02]  /*1180*/  IMAD R2, R68, R2, R9 ;  /* 0x0000000244027224 */ /* 0x000fc400078e0209 */
[----:B--2---:R-:W-:-:S03]  /*1190*/  IMAD.HI.U32 R5, R74, R7, RZ ;  /* 0x000000074a057227 */ /* 0x004fc600078e00ff */
[----:B------:R2:W-:Y:S01]  /*11a0*/  STL [R1+0x240], R2 ;  /* 0x0002400201007387 */ /* 0x0005e20000100800 */
[----:B------:R-:W-:Y:S01]  /*11b0*/  IMAD R3, R68, R3, R11 ;  /* 0x0000000344037224 */ /* 0x000fe200078e020b */
[----:B-1----:R-:W-:Y:S01]  /*11c0*/  IABS R6, R6 ;  /* 0x0000000600067213 */ /* 0x002fe20000000000 */
[----:B------:R-:W-:Y:S02]  /*11d0*/  IMAD.MOV R5, RZ, RZ, -R5 ;  /* 0x000000ffff057224 */ /* 0x000fe400078e0a05 */
[C---:B------:R-:W-:Y:S01]  /*11e0*/  VIADD R11, R0.reuse, 0x11 ;  /* 0x00000011000b7836 */ /* 0x040fe20000000000 */
[----:B------:R1:W-:Y:S01]  /*11f0*/  STL [R1+0x394], R3 ;  /* 0x0003940301007387 */ /* 0x0003e20000100800 */
[----:B------:R-:W-:Y:S02]  /*1200*/  IMAD.MOV.U32 R9, RZ, RZ, R6 ;  /* 0x000000ffff097224 */ /* 0x000fe400078e0006 */
[----:B------:R-:W-:Y:S02]  /*1210*/  VIADD R6, R0, 0x13 ;  /* 0x0000001300067836 */ /* 0x000fe40000000000 */
[----:B--2---:R-:W-:-:S04]  /*1220*/  IMAD.HI.U32 R2, R74, R15, RZ ;  /* 0x0000000f4a027227 */ /* 0x004fc800078e00ff */
[----:B------:R-:W-:Y:S02]  /*1230*/  IMAD.MOV R2, RZ, RZ, -R2 ;  /* 0x000000ffff027224 */ /* 0x000fe400078e0a02 */
[----:B-1----:R-:W-:Y:S01]  /*1240*/  IMAD R3, R68, R5, R7 ;  /* 0x0000000544037224 */ /* 0x002fe200078e0207 */
[----:B------:R-:W-:Y:S01]  /*1250*/  IABS R7, R11 ;  /* 0x0000000b00077213 */ /* 0x000fe20000000000 */
[----:B------:R-:W-:Y:S02]  /*1260*/  VIADD R10, R0, 0x12 ;  /* 0x00000012000a7836 */ /* 0x000fe40000000000 */
[----:B------:R-:W-:Y:S01]  /*1270*/  IMAD R5, R68, R2, R15 ;  /* 0x0000000244057224 */ /* 0x000fe200078e020f */
[----:B------:R1:W-:Y:S01]  /*1280*/  STL [R1+0x3e4], R3 ;  /* 0x0003e40301007387 */ /* 0x0003e20000100800 */
[----:B------:R-:W-:-:S03]  /*1290*/  IABS R2, R6 ;  /* 0x0000000600027213 */ /* 0x000fc60000000000 */
[----:B------:R2:W-:Y:S04]  /*12a0*/  STL [R1+0xfc0], R11 ;  /* 0x000fc00b01007387 */ /* 0x0005e80000100800 */
[----:B------:R-:W-:Y:S01]  /*12b0*/  STL [R1+0xfc4], R10 ;  /* 0x000fc40a01007387 */ /* 0x000fe20000100800 */
[----:B-1----:R-:W-:-:S03]  /*12c0*/  IMAD.HI.U32 R3, R74, R9, RZ ;  /* 0x000000094a037227 */ /* 0x002fc600078e00ff */
[----:B------:R-:W-:Y:S01]  /*12d0*/  STL [R1+0xfc8], R6 ;  /* 0x000fc80601007387 */ /* 0x000fe20000100800 */
[----:B------:R-:W-:Y:S01]  /*12e0*/  IMAD.MOV R3, RZ, RZ, -R3 ;  /* 0x000000ffff037224 */ /* 0x000fe200078e0a03 */
[----:B--2---:R-:W-:Y:S02]  /*12f0*/  IABS R11, R10 ;  /* 0x0000000a000b7213 */ /* 0x004fe40000000000 */
[----:B------:R1:W-:Y:S01]  /*1300*/  STL [R1+0x3e8], R5 ;  /* 0x0003e80501007387 */ /* 0x0003e20000100800 */
[----:B------:R-:W-:Y:S02]  /*1310*/  IMAD R76, R68, R3, R9 ;  /* 0x00000003444c7224 */ /* 0x000fe400078e0209 */
[----:B------:R-:W-:Y:S02]  /*1320*/  IMAD.MOV.U32 R9, RZ, RZ, R2 ;  /* 0x000000ffff097224 */ /* 0x000fe400078e0002 */
[----:B------:R-:W-:-:S04]  /*1330*/  IMAD.HI.U32 R2, R74, R7, RZ ;  /* 0x000000074a027227 */ /* 0x000fc800078e00ff */
[----:B-1----:R-:W-:Y:S02]  /*1340*/  VIADD R5, R0, 0x14 ;  /* 0x0000001400057836 */ /* 0x002fe40000000000 */
[----:B------:R-:W-:-:S03]  /*1350*/  IMAD.HI.U32 R3, R74, R11, RZ ;  /* 0x0000000b4a037227 */ /* 0x000fc600078e00ff */
[----:B------:R1:W-:Y:S01]  /*1360*/  STL [R1+0xfcc], R5 ;  /* 0x000fcc0501007387 */ /* 0x0003e20000100800 */
[----:B------:R-:W-:Y:S01]  /*1370*/  IMAD.MOV R2, RZ, RZ, -R2 ;  /* 0x000000ffff027224 */ /* 0x000fe200078e0a02 */
[----:B------:R-:W-:Y:S01]  /*1380*/  IABS R15, R5 ;  /* 0x00000005000f7213 */ /* 0x000fe20000000000 */
[----:B------:R-:W-:Y:S02]  /*1390*/  IMAD.MOV R3, RZ, RZ, -R3 ;  /* 0x000000ffff037224 */ /* 0x000fe400078e0a03 */
[----:B------:R-:W-:Y:S02]  /*13a0*/  VIADD R6, R0, 0x15 ;  /* 0x0000001500067836 */ /* 0x000fe40000000000 */
[C---:B------:R-:W-:Y:S02]  /*13b0*/  IMAD R2, R68.reuse, R2, R7 ;  /* 0x0000000244027224 */ /* 0x040fe400078e0207 */
[----:B------:R-:W-:Y:S01]  /*13c0*/  IMAD R3, R68, R3, R11 ;  /* 0x0000000344037224 */ /* 0x000fe200078e020b */
[----:B------:R2:W-:Y:S01]  /*13d0*/  STL [R1+0xfd0], R6 ;  /* 0x000fd00601007387 */ /* 0x0005e20000100800 */
[----:B-1----:R-:W-:-:S03]  /*13e0*/  IMAD.HI.U32 R5, R74, R9, RZ ;  /* 0x000000094a057227 */ /* 0x002fc600078e00ff */
[----:B------:R1:W-:Y:S01]  /*13f0*/  STL [R1+0x38], R2 ;  /* 0x0000380201007387 */ /* 0x0003e20000100800 */
[----:B------:R-:W-:Y:S02]  /*1400*/  IMAD.MOV R5, RZ, RZ, -R5 ;  /* 0x000000ffff057224 */ /* 0x000fe400078e0a05 */
[C---:B------:R-:W-:Y:S01]  /*1410*/  VIADD R11, R0.reuse, 0x16 ;  /* 0x00000016000b7836 */ /* 0x040fe20000000000 */
[----:B------:R3:W-:Y:S01]  /*1420*/  STL [R1+0xb8], R3 ;  /* 0x0000b80301007387 */ /* 0x0007e20000100800 */
[----:B------:R-:W-:Y:S01]  /*1430*/  VIADD R10, R0, 0x17 ;  /* 0x00000017000a7836 */ /* 0x000fe20000000000 */
[----:B--2---:R-:W-:Y:S01]  /*1440*/  IABS R6, R6 ;  /* 0x0000000600067213 */ /* 0x004fe20000000000 */
[----:B-1----:R-:W-:-:S04]  /*1450*/  IMAD.HI.U32 R2, R74, R15, RZ ;  /* 0x0000000f4a027227 */ /* 0x002fc800078e00ff */
[----:B---3--:R-:W-:Y:S01]  /*1460*/  IMAD R3, R68, R5, R9 ;  /* 0x0000000544037224 */ /* 0x008fe200078e0209 */
[----:B------:R-:W-:Y:S01]  /*1470*/  IABS R9, R11 ;  /* 0x0000000b00097213 */ /* 0x000fe20000000000 */
[----:B------:R-:W-:Y:S02]  /*1480*/  IMAD.MOV.U32 R7, RZ, RZ, R6 ;  /* 0x000000ffff077224 */ /* 0x000fe400078e0006 */
[----:B------:R-:W-:Y:S01]  /*1490*/  IMAD.MOV R2, RZ, RZ, -R2 ;  /* 0x000000ffff027224 */ /* 0x000fe200078e0a02 */
[----:B------:R1:W-:Y:S01]  /*14a0*/  STL [R1+0x14c], R3 ;  /* 0x00014c0301007387 */ /* 0x0003e20000100800 */
[----:B------:R-:W-:Y:S02]  /*14b0*/  VIADD R6, R0, 0x18 ;  /* 0x0000001800067836 */ /* 0x000fe40000000000 */
[----:B------:R-:W-:Y:S01]  /*14c0*/  IMAD R2, R68, R2, R15 ;  /* 0x0000000244027224 */ /* 0x000fe200078e020f */
[----:B------:R2:W-:Y:S01]  /*14d0*/  STL [R1+0xfd4], R11 ;  /* 0x000fd40b01007387 */ /* 0x0005e20000100800 */
[C---:B------:R-:W-:Y:S01]  /*14e0*/  VIADD R5, R0.reuse, 0x19 ;  /* 0x0000001900057836 */ /* 0x040fe20000000000 */
[----:B------:R-:W-:Y:S01]  /*14f0*/  IABS R77, R6 ;  /* 0x00000006004d7213 */ /* 0x000fe20000000000 */
[----:B------:R-:W-:Y:S01]  /*1500*/  VIADD R15, R0, 0x1c ;  /* 0x0000001c000f7836 */ /* 0x000fe20000000000 */
[----:B------:R3:W-:Y:S01]  /*1510*/  STL [R1+0xfd8], R10 ;  /* 0x000fd80a01007387 */ /* 0x0007e20000100800 */
[----:B-1----:R-:W-:-:S03]  /*1520*/  IMAD.HI.U32 R3, R74, R7, RZ ;  /* 0x000000074a037227 */ /* 0x002fc600078e00ff */
[----:B------:R1:W-:Y:S01]  /*1530*/  STL [R1+0xfdc], R6 ;  /* 0x000fdc0601007387 */ /* 0x0003e20000100800 */
[----:B------:R-:W-:Y:S01]  /*1540*/  IMAD.MOV R3, RZ, RZ, -R3 ;  /* 0x000000ffff037224 */ /* 0x000fe200078e0a03 */
[----:B--2---:R-:W-:Y:S02]  /*1550*/  IABS R11, R10 ;  /* 0x0000000a000b7213 */ /* 0x004fe40000000000 */
[----:B------:R2:W-:Y:S01]  /*1560*/  STL [R1+0x250], R2 ;  /* 0x0002500201007387 */ /* 0x0005e20000100800 */
[C---:B---3--:R-:W-:Y:S02]  /*1570*/  VIADD R10, R0.reuse, 0x1d ;  /* 0x0000001d000a7836 */ /* 0x048fe40000000000 */
[----:B-1----:R-:W-:Y:S02]  /*1580*/  VIADD R6, R0, 0x1a ;  /* 0x0000001a00067836 */ /* 0x002fe40000000000 */
[----:B--2---:R-:W-:Y:S01]  /*1590*/  IMAD R2, R68, R3, R7 ;  /* 0x0000000344027224 */ /* 0x004fe200078e0207 */
[----:B------:R-:W-:Y:S01]  /*15a0*/  IABS R7, R5 ;  /* 0x0000000500077213 */ /* 0x000fe20000000000 */
[----:B------:R-:W-:-:S03]  /*15b0*/  IMAD.HI.U32 R3, R74, R11, RZ ;  /* 0x0000000b4a037227 */ /* 0x000fc600078e00ff */
[----:B------:R1:W-:Y:S01]  /*15c0*/  STL [R1+0x39c], R2 ;  /* 0x00039c0201007387 */ /* 0x0003e20000100800 */
[----:B------:R-:W-:-:S03]  /*15d0*/  IMAD.MOV R3, RZ, RZ, -R3 ;  /* 0x000000ffff037224 */ /* 0x000fc600078e0a03 */
[----:B------:R2:W-:Y:S01]  /*15e0*/  STL [R1+0xfe0], R5 ;  /* 0x000fe00501007387 */ /* 0x0005e20000100800 */
[----:B------:R-:W-:Y:S01]  /*15f0*/  IMAD R3, R68, R3, R11 ;  /* 0x0000000344037224 */ /* 0x000fe200078e020b */
[----:B------:R-:W-:Y:S02]  /*1600*/  IABS R11, R15 ;  /* 0x0000000f000b7213 */ /* 0x000fe40000000000 */
[----:B------:R3:W-:Y:S01]  /*1610*/  STL [R1+0xfe4], R6 ;  /* 0x000fe40601007387 */ /* 0x0007e20000100800 */
[----:B-1----:R-:W-:-:S04]  /*1620*/  IMAD.HI.U32 R2, R74, R9, RZ ;  /* 0x000000094a027227 */ /* 0x002fc800078e00ff */
[----:B------:R-:W-:Y:S02]  /*1630*/  IMAD.MOV R2, RZ, RZ, -R2 ;  /* 0x000000ffff027224 */ /* 0x000fe400078e0a02 */
[----:B--2---:R-:W-:Y:S01]  /*1640*/  IMAD.HI.U32 R5, R74, R77, RZ ;  /* 0x0000004d4a057227 */ /* 0x004fe200078e00ff */
[----:B---3--:R-:W-:-:S03]  /*1650*/  IABS R6, R6 ;  /* 0x0000000600067213 */ /* 0x008fc60000000000 */
[C---:B------:R-:W-:Y:S02]  /*1660*/  IMAD R2, R68.reuse, R2, R9 ;  /* 0x0000000244027224 */ /* 0x040fe400078e0209 */
[----:B------:R-:W-:Y:S02]  /*1670*/  IMAD.MOV R5, RZ, RZ, -R5 ;  /* 0x000000ffff057224 */ /* 0x000fe400078e0a05 */
[----:B------:R-:W-:Y:S01]  /*1680*/  IMAD.MOV.U32 R9, RZ, RZ, R6 ;  /* 0x000000ffff097224 */ /* 0x000fe200078e0006 */
[----:B------:R1:W-:Y:S01]  /*1690*/  STL [R1+0x3ec], R2 ;  /* 0x0003ec0201007387 */ /* 0x0003e20000100800 */
[----:B------:R-:W-:Y:S01]  /*16a0*/  IMAD R77, R68, R5, R77 ;  /* 0x00000005444d7224 */ /* 0x000fe200078e024d */
[----:B------:R-:W-:Y:S02]  /*16b0*/  IABS R5, R16 ;  /* 0x0000001000057213 */ /* 0x000fe40000000000 */
[----:B------:R2:W-:Y:S04]  /*16c0*/  STL [R1+0x3f0], R3 ;  /* 0x0003f00301007387 */ /* 0x0005e80000100800 */
[----:B------:R-:W-:Y:S01]  /*16d0*/  STL [R1+0xfe8], R16 ;  /* 0x000fe81001007387 */ /* 0x000fe20000100800 */
[----:B-1----:R-:W-:-:S03]  /*16e0*/  IMAD.HI.U32 R2, R74, R7, RZ ;  /* 0x000000074a027227 */ /* 0x002fc600078e00ff */
[----:B------:R-:W-:Y:S01]  /*16f0*/  STL [R1+0xfec], R15 ;  /* 0x000fec0f01007387 */ /* 0x000fe20000100800 */
[----:B--2---:R-:W-:-:S03]  /*1700*/  IMAD.HI.U32 R3, R74, R9, RZ ;  /* 0x000000094a037227 */ /* 0x004fc600078e00ff */
[----:B------:R-:W-:Y:S01]  /*1710*/  STL [R1+0xff0], R10 ;  /* 0x000ff00a01007387 */ /* 0x000fe20000100800 */
[----:B------:R-:W-:Y:S02]  /*1720*/  IMAD.MOV R2, RZ, RZ, -R2 ;  /* 0x000000ffff027224 */ /* 0x000fe400078e0a02 */
[----:B------:R-:W-:Y:S02]  /*1730*/  IMAD.MOV R3, RZ, RZ, -R3 ;  /* 0x000000ffff037224 */ /* 0x000fe400078e0a03 */
[C---:B------:R-:W-:Y:S01]  /*1740*/  IMAD R6, R68.reuse, R2, R7 ;  /* 0x0000000244067224 */ /* 0x040fe200078e0207 */
[----:B------:R-:W-:Y:S01]  /*1750*/  IABS R2, R10 ;  /* 0x0000000a00027213 */ /* 0x000fe20000000000 */
[----:B------:R-:W-:Y:S02]  /*1760*/  IMAD R3, R68, R3, R9 ;  /* 0x0000000344037224 */ /* 0x000fe400078e0209 */
[----:B------:R-:W-:Y:S01]  /*1770*/  IMAD.MOV.U32 R7, RZ, RZ, R5 ;  /* 0x000000ffff077224 */ /* 0x000fe200078e0005 */
[----:B------:R1:W-:Y:S01]  /*1780*/  STL [R1+0x3c], R6 ;  /* 0x00003c0601007387 */ /* 0x0003e20000100800 */
[----:B------:R-:W-:-:S02]  /*1790*/  IMAD.MOV.U32 R9, RZ, RZ, R2 ;  /* 0x000000ffff097224 */ /* 0x000fc400078e0002 */
[----:B------:R-:W-:Y:S01]  /*17a0*/  IMAD.HI.U32 R2, R74, R7, RZ ;  /* 0x000000074a027227 */ /* 0x000fe200078e00ff */
[----:B------:R2:W-:Y:S03]  /*17b0*/  STL [R1+0xbc], R3 ;  /* 0x0000bc0301007387 */ /* 0x0005e60000100800 */
[C---:B------:R-:W-:Y:S02]  /*17c0*/  VIADD R5, R0.reuse, 0x1e ;  /* 0x0000001e00057836 */ /* 0x040fe40000000000 */
[----:B------:R-:W-:Y:S02]  /*17d0*/  IMAD.MOV R2, RZ, RZ, -R2 ;  /* 0x000000ffff027224 */ /* 0x000fe400078e0a02 */
[----:B-1----:R-:W-:Y:S01]  /*17e0*/  VIADD R6, R0, 0x1f ;  /* 0x0000001f00067836 */ /* 0x002fe20000000000 */
[----:B------:R1:W-:Y:S01]  /*17f0*/  STL [R1+0xff8], R5 ;  /* 0x000ff80501007387 */ /* 0x0003e20000100800 */
[----:B------:R-:W-:Y:S01]  /*1800*/  IABS R15, R5 ;  /* 0x00000005000f7213 */ /* 0x000fe20000000000 */
[----:B--2---:R-:W-:-:S02]  /*1810*/  IMAD.HI.U32 R3, R74, R11, RZ ;  /* 0x0000000b4a037227 */ /* 0x004fc400078e00ff */
[----:B------:R2:W-:Y:S02]  /*1820*/  STL [R1+0xffc], R6 ;  /* 0x000ffc0601007387 */ /* 0x0005e40000100800 */
[----:B------:R-:W-:Y:S02]  /*1830*/  IMAD.MOV R3, RZ, RZ, -R3 ;  /* 0x000000ffff037224 */ /* 0x000fe400078e0a03 */
[----:B------:R-:W-:Y:S02]  /*1840*/  IMAD R2, R68, R2, R7 ;  /* 0x0000000244027224 */ /* 0x000fe400078e0207 */
[----:B-1----:R-:W-:-:S03]  /*1850*/  IMAD.HI.U32 R5, R74, R9, RZ ;  /* 0x000000094a057227 */ /* 0x002fc600078e00ff */
[----:B------:R1:W-:Y:S01]  /*1860*/  STL [R1+0x150], R2 ;  /* 0x0001500201007387 */ /* 0x0003e20000100800 */
[----:B------:R-:W-:Y:S01]  /*1870*/  IMAD R3, R68, R3, R11 ;  /* 0x0000000344037224 */ /* 0x000fe200078e020b */
[----:B--2---:R-:W-:Y:S01]  /*1880*/  IABS R6, R6 ;  /* 0x0000000600067213 */ /* 0x004fe20000000000 */
[----:B------:R-:W-:Y:S02]  /*1890*/  IMAD.MOV R5, RZ, RZ, -R5 ;  /* 0x000000ffff057224 */ /* 0x000fe400078e0a05 */
[C---:B------:R-:W-:Y:S01]  /*18a0*/  VIADD R10, R0.reuse, 0x20 ;  /* 0x00000020000a7836 */ /* 0x040fe20000000000 */
[----:B------:R2:W-:Y:S01]  /*18b0*/  STL [R1+0x264], R3 ;  /* 0x0002640301007387 */ /* 0x0005e20000100800 */
[----:B------:R-:W-:Y:S02]  /*18c0*/  IMAD.MOV.U32 R11, RZ, RZ, R6 ;  /* 0x000000ffff0b7224 */ /* 0x000fe400078e0006 */
[----:B------:R-:W-:Y:S01]  /*18d0*/  VIADD R7, R0, 0x21 ;  /* 0x0000002100077836 */ /* 0x000fe20000000000 */
[----:B------:R-:W-:Y:S01]  /*18e0*/  IABS R79, R10 ;  /* 0x0000000a004f7213 */ /* 0x000fe20000000000 */
[----:B-1----:R-:W-:-:S04]  /*18f0*/  IMAD.HI.U32 R2, R74, R15, RZ ;  /* 0x0000000f4a027227 */ /* 0x002fc800078e00ff */
[----:B------:R-:W-:Y:S02]  /*1900*/  IMAD.MOV R2, RZ, RZ, -R2 ;  /* 0x000000ffff027224 */ /* 0x000fe400078e0a02 */
[----:B--2---:R-:W-:Y:S02]  /*1910*/  IMAD R3, R68, R5, R9 ;  /* 0x0000000544037224 */ /* 0x004fe400078e0209 */
[----:B------:R-:W-:Y:S02]  /*1920*/  VIADD R6, R0, 0x22 ;  /* 0x0000002200067836 */ /* 0x000fe40000000000 */
[----:B------:R-:W-:Y:S01]  /*1930*/  IMAD R5, R68, R2, R15 ;  /* 0x0000000244057224 */ /* 0x000fe200078e020f */
[----:B------:R1:W-:Y:S01]  /*1940*/  STL [R1+0x3a0], R3 ;  /* 0x0003a00301007387 */ /* 0x0003e20000100800 */
[----:B------:R-:W-:Y:S01]  /*1950*/  VIADD R15, R0, 0x24 ;  /* 0x00000024000f7836 */ /* 0x000fe20000000000 */
[----:B------:R-:W-:Y:S02]  /*1960*/  IABS R2, R6 ;  /* 0x0000000600027213 */ /* 0x000fe40000000000 */
[----:B------:R-:W-:Y:S04]  /*1970*/  STL [R1+0x1000], R10 ;  /* 0x0010000a01007387 */ /* 0x000fe80000100800 */
[----:B------:R2:W-:Y:S01]  /*1980*/  STL [R1+0x1004], R7 ;  /* 0x0010040701007387 */ /* 0x0005e20000100800 */
[----:B-1----:R-:W-:-:S03]  /*1990*/  IMAD.HI.U32 R3, R74, R11, RZ ;  /* 0x0000000b4a037227 */ /* 0x002fc600078e00ff */
[----:B------:R1:W-:Y:S01]  /*19a0*/  STL [R1+0x100c], R6 ;  /* 0x00100c0601007387 */ /* 0x0003e20000100800 */
[----:B------:R-:W-:-:S03]  /*19b0*/  IMAD.MOV R3, RZ, RZ, -R3 ;  /* 0x000000ffff037224 */ /* 0x000fc600078e0a03 */
[----:B------:R3:W-:Y:S01]  /*19c0*/  STL [R1+0x3f4], R5 ;  /* 0x0003f40501007387 */ /* 0x0007e20000100800 */
[----:B--2---:R-:W-:Y:S01]  /*19d0*/  IABS R7, R7 ;  /* 0x0000000700077213 */ /* 0x004fe20000000000 */
[----:B-1----:R-:W-:Y:S02]  /*19e0*/  VIADD R6, R0, 0x23 ;  /* 0x0000002300067836 */ /* 0x002fe40000000000 */
[----:B---3--:R-:W-:-:S03]  /*19f0*/  IMAD R5, R68, R3, R11 ;  /* 0x0000000344057224 */ /* 0x008fc600078e020b */
[----:B------:R-:W-:Y:S01]  /*1a00*/  IABS R10, R6 ;  /* 0x00000006000a7213 */ /* 0x000fe20000000000 */
[----:B------:R-:W-:Y:S01]  /*1a10*/  IMAD.MOV.U32 R3, RZ, RZ, R2 ;  /* 0x000000ffff037224 */ /* 0x000fe200078e0002 */
[----:B------:R-:W-:Y:S01]  /*1a20*/  IABS R11, R15 ;  /* 0x0000000f000b7213 */ /* 0x000fe20000000000 */
[----:B------:R-:W-:Y:S01]  /*1a30*/  IMAD.HI.U32 R2, R74, R79, RZ ;  /* 0x0000004f4a027227 */ /* 0x000fe200078e00ff */
[----:B------:R1:W-:Y:S03]  /*1a40*/  STL [R1+0x3f8], R5 ;  /* 0x0003f80501007387 */ /* 0x0003e60000100800 */
[----:B------:R-:W-:Y:S01]  /*1a50*/  IMAD.MOV R2, RZ, RZ, -R2 ;  /* 0x000000ffff027224 */ /* 0x000fe200078e0a02 */
[----:B------:R2:W-:Y:S03]  /*1a60*/  STL [R1+0x1014], R6 ;  /* 0x0010140601007387 */ /* 0x0005e60000100800 */
[----:B------:R-:W-:Y:S01]  /*1a70*/  IMAD R79, R68, R2, R79 ;  /* 0x00000002444f7224 */ /* 0x000fe200078e024f */
[----:B------:R-:W-:Y:S01]  /*1a80*/  STL [R1+0x1018], R15 ;  /* 0x0010180f01007387 */ /* 0x000fe20000100800 */
[----:B-1----:R-:W-:-:S04]  /*1a90*/  IMAD.HI.U32 R5, R74, R7, RZ ;  /* 0x000000074a057227 */ /* 0x002fc800078e00ff */
[----:B--2---:R-:W-:-:S04]  /*1aa0*/  IMAD.HI.U32 R6, R74, R3, RZ ;  /* 0x000000034a067227 */ /* 0x004fc800078e00ff */
[----:B------:R-:W-:Y:S02]  /*1ab0*/  IMAD.MOV R9, RZ, RZ, -R5 ;  /* 0x000000ffff097224 */ /* 0x000fe400078e0a05 */
[----:B------:R-:W-:Y:S02]  /*1ac0*/  IMAD.MOV.U32 R5, RZ, RZ, R10 ;  /* 0x000000ffff057224 */ /* 0x000fe400078e000a */
[----:B------:R-:W-:Y:S02]  /*1ad0*/  IMAD.MOV R6, RZ, RZ, -R6 ;  /* 0x000000ffff067224 */ /* 0x000fe400078e0a06 */
[----:B------:R-:W-:Y:S02]  /*1ae0*/  IMAD R9, R68, R9, R7 ;  /* 0x0000000944097224 */ /* 0x000fe400078e0207 */
[----:B------:R-:W-:Y:S02]  /*1af0*/  IMAD.MOV.U32 R7, RZ, RZ, R11 ;  /* 0x000000ffff077224 */ /* 0x000fe400078e000b */
[----:B------:R-:W-:Y:S01]  /*1b00*/  IMAD.HI.U32 R2, R74, R5, RZ ;  /* 0x000000054a027227 */ /* 0x000fe200078e00ff */
[----:B------:R1:W-:Y:S03]  /*1b10*/  STL [R1+0x40], R9 ;  /* 0x0000400901007387 */ /* 0x0003e60000100800 */
[----:B------:R-:W-:-:S02]  /*1b20*/  IMAD R3, R68, R6, R3 ;  /* 0x0000000644037224 */ /* 0x000fc400078e0203 */
[----:B------:R-:W-:-:S03]  /*1b30*/  IMAD.HI.U32 R6, R74, R7, RZ ;  /* 0x000000074a067227 */ /* 0x000fc600078e00ff */
[----:B------:R2:W-:Y:S01]  /*1b40*/  STL [R1+0xc0], R3 ;  /* 0x0000c00301007387 */ /* 0x0005e20000100800 */
[----:B------:R-:W-:Y:S02]  /*1b50*/  IMAD.MOV R10, RZ, RZ, -R2 ;  /* 0x000000ffff0a7224 */ /* 0x000fe400078e0a02 */
[C---:B-1----:R-:W-:Y:S02]  /*1b60*/  VIADD R9, R0.reuse, 0x25 ;  /* 0x0000002500097836 */ /* 0x042fe40000000000 */
[C---:B------:R-:W-:Y:S02]  /*1b70*/  VIADD R15, R0.reuse, 0x26 ;  /* 0x00000026000f7836 */ /* 0x040fe40000000000 */
[----:B------:R-:W-:Y:S01]  /*1b80*/  VIADD R11, R0, 0x27 ;  /* 0x00000027000b7836 */ /* 0x000fe20000000000 */
[----:B------:R1:W-:Y:S01]  /*1b90*/  STL [R1+0x1020], R9 ;  /* 0x0010200901007387 */ /* 0x0003e20000100800 */
[----:B------:R-:W-:Y:S01]  /*1ba0*/  IMAD.MOV R2, RZ, RZ, -R6 ;  /* 0x000000ffff027224 */ /* 0x000fe200078e0a06 */
[----:B--2---:R-:W-:Y:S01]  /*1bb0*/  IABS R3, R15 ;  /* 0x0000000f00037213 */ /* 0x004fe20000000000 */
[C---:B------:R-:W-:Y:S01]  /*1bc0*/  IMAD R6, R68.reuse, R10, R5 ;  /* 0x0000000a44067224 */ /* 0x040fe200078e0205 */
[----:B------:R2:W-:Y:S01]  /*1bd0*/  STL [R1+0x1024], R15 ;  /* 0x0010240f01007387 */ /* 0x0005e20000100800 */
[----:B------:R-:W-:Y:S01]  /*1be0*/  IMAD R2, R68, R2, R7 ;  /* 0x0000000244027224 */ /* 0x000fe200078e0207 */
[----:B------:R-:W-:Y:S01]  /*1bf0*/  IABS R5, R11 ;  /* 0x0000000b00057213 */ /* 0x000fe20000000000 */
[----:B------:R-:W-:Y:S01]  /*1c00*/  IMAD.HI.U32 R7, R74, R3, RZ ;  /* 0x000000034a077227 */ /* 0x000fe200078e00ff */
[----:B------:R-:W-:Y:S01]  /*1c10*/  STL [R1+0x1030], R11 ;  /* 0x0010300b01007387 */ /* 0x000fe20000100800 */
[----:B-1----:R-:W-:-:S02]  /*1c20*/  IABS R9, R9 ;  /* 0x0000000900097213 */ /* 0x002fc40000000000 */
[----:B------:R-:W-:Y:S01]  /*1c30*/  IMAD.MOV R7, RZ, RZ, -R7 ;  /* 0x000000ffff077224 */ /* 0x000fe200078e0a07 */
[----:B------:R1:W-:Y:S01]  /*1c40*/  STL [R1+0x158], R6 ;  /* 0x0001580601007387 */ /* 0x0003e20000100800 */
[----:B--2---:R-:W-:-:S03]  /*1c50*/  VIADD R15, R0, 0x2e ;  /* 0x0000002e000f7836 */ /* 0x004fc60000000000 */
[----:B------:R2:W-:Y:S01]  /*1c60*/  STL [R1+0x26c], R2 ;  /* 0x00026c0201007387 */ /* 0x0005e20000100800 */
[----:B------:R-:W-:-:S04]  /*1c70*/  IMAD.HI.U32 R10, R74, R9, RZ ;  /* 0x000000094a0a7227 */ /* 0x000fc800078e00ff */
[----:B------:R-:W-:Y:S02]  /*1c80*/  IMAD.MOV R10, RZ, RZ, -R10 ;  /* 0x000000ffff0a7224 */ /* 0x000fe400078e0a0a */
[C---:B-1----:R-:W-:Y:S02]  /*1c90*/  VIADD R6, R0.reuse, 0x28 ;  /* 0x0000002800067836 */ /* 0x042fe40000000000 */
[----:B------:R-:W-:Y:S02]  /*1ca0*/  VIADD R11, R0, 0x29 ;  /* 0x00000029000b7836 */ /* 0x000fe40000000000 */
[C---:B------:R-:W-:Y:S01]  /*1cb0*/  IMAD R9, R68.reuse, R10, R9 ;  /* 0x0000000a44097224 */ /* 0x040fe200078e0209 */
[----:B------:R1:W-:Y:S01]  /*1cc0*/  STL [R1+0x109c], R6 ;  /* 0x00109c0601007387 */ /* 0x0003e20000100800 */
[----:B------:R-:W-:Y:S01]  /*1cd0*/  IABS R78, R6 ;  /* 0x00000006004e7213 */ /* 0x000fe20000000000 */
[----:B------:R-:W-:Y:S01]  /*1ce0*/  IMAD R7, R68, R7, R3 ;  /* 0x0000000744077224 */ /* 0x000fe200078e0203 */
[----:B--2---:R-:W-:Y:S01]  /*1cf0*/  IABS R2, R11 ;  /* 0x0000000b00027213 */ /* 0x004fe20000000000 */
[----:B------:R-:W-:Y:S01]  /*1d00*/  STL [R1+0x10f0], R11 ;  /* 0x0010f00b01007387 */ /* 0x000fe20000100800 */
[----:B------:R-:W-:-:S02]  /*1d10*/  VIADD R10, R0, 0x2a ;  /* 0x0000002a000a7836 */ /* 0x000fc40000000000 */
[C---:B------:R-:W-:Y:S01]  /*1d20*/  IMAD.HI.U32 R3, R74.reuse, R78, RZ ;  /* 0x0000004e4a037227 */ /* 0x040fe200078e00ff */
[----:B------:R2:W-:Y:S03]  /*1d30*/  STL [R1+0x3a4], R9 ;  /* 0x0003a40901007387 */ /* 0x0005e60000100800 */
[----:B-1----:R-:W-:Y:S01]  /*1d40*/  IMAD.HI.U32 R6, R74, R5, RZ ;  /* 0x000000054a067227 */ /* 0x002fe200078e00ff */
[----:B------:R1:W-:Y:S03]  /*1d50*/  STL [R1+0x3fc], R7 ;  /* 0x0003fc0701007387 */ /* 0x0003e60000100800 */
[----:B------:R-:W-:Y:S02]  /*1d60*/  IMAD.MOV R6, RZ, RZ, -R6 ;  /* 0x000000ffff067224 */ /* 0x000fe400078e0a06 */
[----:B------:R-:W-:-:S02]  /*1d70*/  IMAD.MOV R3, RZ, RZ, -R3 ;  /* 0x000000ffff037224 */ /* 0x000fc400078e0a03 */
[----:B------:R-:W-:Y:S02]  /*1d80*/  IMAD R5, R68, R6, R5 ;  /* 0x0000000644057224 */ /* 0x000fe400078e0205 */
[C---:B--2---:R-:W-:Y:S02]  /*1d90*/  VIADD R9, R0.reuse, 0x2b ;  /* 0x0000002b00097836 */ /* 0x044fe40000000000 */
[----:B-1----:R-:W-:Y:S01]  /*1da0*/  VIADD R7, R0, 0x2c ;  /* 0x0000002c00077836 */ /* 0x002fe20000000000 */
[----:B------:R1:W-:Y:S01]  /*1db0*/  STL [R1+0x400], R5 ;  /* 0x0004000501007387 */ /* 0x0003e20000100800 */
[----:B------:R-:W-:Y:S01]  /*1dc0*/  IMAD R78, R68, R3, R78 ;  /* 0x00000003444e7224 */ /* 0x000fe200078e024e */
[----:B------:R-:W-:Y:S02]  /*1dd0*/  IABS R6, R9 ;  /* 0x0000000900067213 */ /* 0x000fe40000000000 */
[----:B------:R2:W-:Y:S01]  /*1de0*/  STL [R1+0x1034], R10 ;  /* 0x0010340a01007387 */ /* 0x0005e20000100800 */
[----:B------:R-:W-:-:S03]  /*1df0*/  IABS R3, R7 ;  /* 0x0000000700037213 */ /* 0x000fc60000000000 */
[----:B------:R-:W-:Y:S01]  /*1e00*/  STL [R1+0x10ec], R9 ;  /* 0x0010ec0901007387 */ /* 0x000fe20000100800 */
[----:B-1----:R-:W-:-:S03]  /*1e10*/  IMAD.HI.U32 R5, R74, R2, RZ ;  /* 0x000000024a057227 */ /* 0x002fc600078e00ff */
[----:B------:R1:W-:Y:S01]  /*1e20*/  STL [R1+0x10e8], R7 ;  /* 0x0010e80701007387 */ /* 0x0003e20000100800 */
[----:B------:R-:W-:Y:S01]  /*1e30*/  IMAD.MOV R5, RZ, RZ, -R5 ;  /* 0x000000ffff057224 */ /* 0x000fe200078e0a05 */
[----:B--2---:R-:W-:-:S03]  /*1e40*/  IABS R10, R10 ;  /* 0x0000000a000a7213 */ /* 0x004fc60000000000 */
[----:B------:R-:W-:Y:S02]  /*1e50*/  IMAD R2, R68, R5, R2 ;  /* 0x0000000544027224 */ /* 0x000fe400078e0202 */
[----:B------:R-:W-:-:S03]  /*1e60*/  IMAD.HI.U32 R11, R74, R10, RZ ;  /* 0x0000000a4a0b7227 */ /* 0x000fc600078e00ff */
[----:B------:R2:W-:Y:S01]  /*1e70*/  STL [R1+0x44], R2 ;  /* 0x0000440201007387 */ /* 0x0005e20000100800 */
[----:B-1----:R-:W-:Y:S02]  /*1e80*/  VIADD R7, R0, 0x2d ;  /* 0x0000002d00077836 */ /* 0x002fe40000000000 */
[----:B------:R-:W-:-:S03]  /*1e90*/  IMAD.HI.U32 R9, R74, R6, RZ ;  /* 0x000000064a097227 */ /* 0x000fc600078e00ff */
[----:B------:R1:W-:Y:S01]  /*1ea0*/  STL [R1+0x1098], R7 ;  /* 0x0010980701007387 */ /* 0x0003e20000100800 */
[----:B------:R-:W-:Y:S01]  /*1eb0*/  IABS R5, R7 ;  /* 0x0000000700057213 */ /* 0x000fe20000000000 */
[----:B------:R-:W-:Y:S02]  /*1ec0*/  IMAD.MOV R11, RZ, RZ, -R11 ;  /* 0x000000ffff0b7224 */ /* 0x000fe400078e0a0b */
[----:B------:R-:W-:Y:S01]  /*1ed0*/  IMAD.MOV R9, RZ, RZ, -R9 ;  /* 0x000000ffff097224 */ /* 0x000fe200078e0a09 */
[----:B--2---:R-:W-:Y:S01]  /*1ee0*/  IABS R2, R15 ;  /* 0x0000000f00027213 */ /* 0x004fe20000000000 */
[C---:B------:R-:W-:Y:S01]  /*1ef0*/  IMAD R10, R68.reuse, R11, R10 ;  /* 0x0000000b440a7224 */ /* 0x040fe200078e020a */
[----:B------:R-:W-:Y:S01]  /*1f00*/  STL [R1+0x1120], R15 ;  /* 0x0011200f01007387 */ /* 0x000fe20000100800 */
[----:B------:R-:W-:Y:S02]  /*1f10*/  IMAD R9, R68, R9, R6 ;  /* 0x0000000944097224 */ /* 0x000fe400078e0206 */
[C---:B-1----:R-:W-:Y:S01]  /*1f20*/  IMAD.HI.U32 R7, R74.reuse, R3, RZ ;  /* 0x000000034a077227 */ /* 0x042fe200078e00ff */
[----:B------:R-:W-:Y:S03]  /*1f30*/  STL [R1+0xc4], R10 ;  /* 0x0000c40a01007387 */ /* 0x000fe60000100800 */
[----:B------:R-:W-:Y:S01]  /*1f40*/  IMAD.MOV R7, RZ, RZ, -R7 ;  /* 0x000000ffff077224 */ /* 0x000fe200078e0a07 */
[----:B------:R1:W-:Y:S01]  /*1f50*/  STL [R1+0x160], R9 ;  /* 0x0001600901007387 */ /* 0x0003e20000100800 */
[----:B------:R-:W-:-:S04]  /*1f60*/  IMAD.HI.U32 R6, R74, R5, RZ ;  /* 0x000000054a067227 */ /* 0x000fc800078e00ff */
[----:B------:R-:W-:Y:S02]  /*1f70*/  IMAD R3, R68, R7, R3 ;  /* 0x0000000744037224 */ /* 0x000fe400078e0203 */
[----:B------:R-:W-:Y:S02]  /*1f80*/  IMAD.MOV R6, RZ, RZ, -R6 ;  /* 0x000000ffff067224 */ /* 0x000fe400078e0a06 */
[C---:B------:R-:W-:Y:S01]  /*1f90*/  VIADD R11, R0.reuse, 0x30 ;  /* 0x00000030000b7836 */ /* 0x040fe20000000000 */
[----:B------:R2:W-:Y:S01]  /*1fa0*/  STL [R1+0x278], R3 ;  /* 0x0002780301007387 */ /* 0x0005e20000100800 */
[C---:B-1----:R-:W-:Y:S02]  /*1fb0*/  VIADD R9, R0.reuse, 0x2f ;  /* 0x0000002f00097836 */ /* 0x042fe40000000000 */
[----:B------:R-:W-:Y:S01]  /*1fc0*/  VIADD R10, R0, 0x31 ;  /* 0x00000031000a7836 */ /* 0x000fe20000000000 */
[----:B------:R-:W-:Y:S01]  /*1fd0*/  IABS R80, R11 ;  /* 0x0000000b00507213 */ /* 0x000fe20000000000 */
[----:B------:R-:W-:Y:S01]  /*1fe0*/  IMAD R6, R68, R6, R5 ;  /* 0x0000000644067224 */ /* 0x000fe200078e0205 */
[----:B------:R1:W-:Y:S01]  /*1ff0*/  STL [R1+0x1050], R9 ;  /* 0x0010500901007387 */ /* 0x0003e20000100800 */
[----:B------:R-:W-:Y:S01]  /*2000*/  VIADD R15, R0, 0x37 ;  /* 0x00000037000f7836 */ /* 0x000fe20000000000 */
[----:B------:R-:W-:Y:S01]  /*2010*/  IABS R5, R10 ;  /* 0x0000000a00057213 */ /* 0x000fe20000000000 */
[C---:B------:R-:W-:Y:S01]  /*2020*/  IMAD.HI.U32 R7, R74.reuse, R80, RZ ;  /* 0x000000504a077227 */ /* 0x040fe200078e00ff */
[----:B------:R3:W-:Y:S03]  /*2030*/  STL [R1+0x1094], R11 ;  /* 0x0010940b01007387 */ /* 0x0007e60000100800 */
[----:B--2---:R-:W-:Y:S01]  /*2040*/  IMAD.HI.U32 R3, R74, R2, RZ ;  /* 0x000000024a037227 */ /* 0x004fe200078e00ff */
[----:B------:R2:W-:Y:S01]  /*2050*/  STL [R1+0x111c], R10 ;  /* 0x00111c0a01007387 */ /* 0x0005e20000100800 */
[----:B-1----:R-:W-:-:S02]  /*2060*/  IABS R9, R9 ;  /* 0x0000000900097213 */ /* 0x002fc40000000000 */
[----:B------:R-:W-:Y:S01]  /*2070*/  IMAD.MOV R3, RZ, RZ, -R3 ;  /* 0x000000ffff037224 */ /* 0x000fe200078e0a03 */
[----:B------:R1:W-:Y:S01]  /*2080*/  STL [R1+0x3a8], R6 ;  /* 0x0003a80601007387 */ /* 0x0003e20000100800 */
[----:B------:R-:W-:Y:S02]  /*2090*/  IMAD.MOV R7, RZ, RZ, -R7 ;  /* 0x000000ffff077224 */ /* 0x000fe400078e0a07 */
[----:B------:R-:W-:Y:S02]  /*20a0*/  IMAD R2, R68, R3, R2 ;  /* 0x0000000344027224 */ /* 0x000fe400078e0202 */
[----:B---3--:R-:W-:Y:S02]  /*20b0*/  VIADD R11, R0, 0x33 ;  /* 0x00000033000b7836 */ /* 0x008fe40000000000 */
[----:B--2---:R-:W-:Y:S01]  /*20c0*/  IMAD.HI.U32 R10, R74, R9, RZ ;  /* 0x000000094a0a7227 */ /* 0x004fe200078e00ff */
[----:B------:R2:W-:Y:S02]  /*20d0*/  STL [R1+0x404], R2 ;  /* 0x0004040201007387 */ /* 0x0005e40000100800 */
[----:B------:R-:W-:Y:S01]  /*20e0*/  IABS R3, R11 ;  /* 0x0000000b00037213 */ /* 0x000fe20000000000 */
[----:B-1----:R-:W-:-:S02]  /*20f0*/  VIADD R6, R0, 0x32 ;  /* 0x0000003200067836 */ /* 0x002fc40000000000 */
[----:B------:R-:W-:Y:S02]  /*2100*/  IMAD.MOV R10, RZ, RZ, -R10 ;  /* 0x000000ffff0a7224 */ /* 0x000fe400078e0a0a */
[C---:B------:R-:W-:Y:S01]  /*2110*/  IMAD R80, R68.reuse, R7, R80 ;  /* 0x0000000744507224 */ /* 0x040fe200078e0250 */
[----:B------:R1:W-:Y:S01]  /*2120*/  STL [R1+0x1090], R6 ;  /* 0x0010900601007387 */ /* 0x0003e20000100800 */
[----:B------:R-:W-:Y:S01]  /*2130*/  IMAD R9, R68, R10, R9 ;  /* 0x0000000a44097224 */ /* 0x000fe200078e0209 */
[----:B--2---:R-:W-:Y:S01]  /*2140*/  IABS R2, R6 ;  /* 0x0000000600027213 */ /* 0x004fe20000000000 */
[----:B------:R-:W-:Y:S01]  /*2150*/  VIADD R10, R0, 0x36 ;  /* 0x00000036000a7836 */ /* 0x000fe20000000000 */
[----:B------:R2:W-:Y:S03]  /*2160*/  STL [R1+0x10e4], R11 ;  /* 0x0010e40b01007387 */ /* 0x0005e60000100800 */
[C---:B------:R-:W-:Y:S01]  /*2170*/  IMAD.HI.U32 R7, R74.reuse, R2, RZ ;  /* 0x000000024a077227 */ /* 0x040fe200078e00ff */
[----:B------:R3:W-:Y:S03]  /*2180*/  STL [R1+0x408], R9 ;  /* 0x0004080901007387 */ /* 0x0007e60000100800 */
[----:B-1----:R-:W-:-:S04]  /*2190*/  IMAD.HI.U32 R6, R74, R5, RZ ;  /* 0x000000054a067227 */ /* 0x002fc800078e00ff */
[----:B------:R-:W-:Y:S02]  /*21a0*/  IMAD.MOV R6, RZ, RZ, -R6 ;  /* 0x000000ffff067224 */ /* 0x000fe400078e0a06 */
[----:B--2---:R-:W-:Y:S02]  /*21b0*/  VIADD R11, R0, 0x35 ;  /* 0x00000035000b7836 */ /* 0x004fe40000000000 */
[----:B------:R-:W-:Y:S02]  /*21c0*/  IMAD R5, R68, R6, R5 ;  /* 0x0000000644057224 */ /* 0x000fe400078e0205 */
[----:B---3--:R-:W-:Y:S02]  /*21d0*/  VIADD R9, R0, 0x34 ;  /* 0x0000003400097836 */ /* 0x008fe40000000000 */
[----:B------:R-:W-:Y:S01]  /*21e0*/  IMAD.MOV R7, RZ, RZ, -R7 ;  /* 0x000000ffff077224 */ /* 0x000fe200078e0a07 */
[----:B------:R1:W-:Y:S01]  /*21f0*/  STL [R1+0x48], R5 ;  /* 0x0000480501007387 */ /* 0x0003e20000100800 */
[----:B------:R-:W-:-:S03]  /*2200*/  IMAD.HI.U32 R6, R74, R3, RZ ;  /* 0x000000034a067227 */ /* 0x000fc600078e00ff */
[----:B------:R2:W-:Y:S01]  /*2210*/  STL [R1+0x105c], R9 ;  /* 0x00105c0901007387 */ /* 0x0005e20000100800 */
[C---:B------:R-:W-:Y:S01]  /*2220*/  IMAD R7, R68.reuse, R7, R2 ;  /* 0x0000000744077224 */ /* 0x040fe200078e0202 */
[----:B------:R-:W-:Y:S01]  /*2230*/  IABS R2, R10 ;  /* 0x0000000a00027213 */ /* 0x000fe20000000000 */
[----:B------:R-:W-:Y:S01]  /*2240*/  IMAD.MOV R6, RZ, RZ, -R6 ;  /* 0x000000ffff067224 */ /* 0x000fe200078e0a06 */
[----:B------:R3:W-:Y:S01]  /*2250*/  STL [R1+0x108c], R11 ;  /* 0x00108c0b01007387 */ /* 0x0007e20000100800 */
[----:B-1----:R-:W-:Y:S02]  /*2260*/  IABS R5, R11 ;  /* 0x0000000b00057213 */ /* 0x002fe40000000000 */
[----:B------:R-:W-:Y:S01]  /*2270*/  IMAD R3, R68, R6, R3 ;  /* 0x0000000644037224 */ /* 0x000fe200078e0203 */
[----:B------:R1:W-:Y:S01]  /*2280*/  STL [R1+0x10e0], R10 ;  /* 0x0010e00a01007387 */ /* 0x0003e20000100800 */
[----:B------:R-:W-:Y:S01]  /*2290*/  IMAD.HI.U32 R6, R74, R2, RZ ;  /* 0x000000024a067227 */ /* 0x000fe200078e00ff */
[----:B--2---:R-:W-:-:S02]  /*22a0*/  IABS R9, R9 ;  /* 0x0000000900097213 */ /* 0x004fc40000000000 */
[----:B------:R2:W-:Y:S01]  /*22b0*/  STL [R1+0xcc], R7 ;  /* 0x0000cc0701007387 */ /* 0x0005e20000100800 */
[----:B------:R-:W-:Y:S02]  /*22c0*/  IMAD.MOV R6, RZ, RZ, -R6 ;  /* 0x000000ffff067224 */ /* 0x000fe400078e0a06 */
[----:B---3--:R-:W-:Y:S01]  /*22d0*/  VIADD R11, R0, 0x38 ;  /* 0x00000038000b7836 */ /* 0x008fe20000000000 */
[----:B------:R3:W-:Y:S01]  /*22e0*/  STL [R1+0x168], R3 ;  /* 0x0001680301007387 */ /* 0x0007e20000100800 */
[----:B------:R-:W-:Y:S02]  /*22f0*/  IMAD R2, R68, R6, R2 ;  /* 0x0000000644027224 */ /* 0x000fe400078e0202 */
[C---:B-1----:R-:W-:Y:S01]  /*2300*/  IMAD.HI.U32 R10, R74.reuse, R9, RZ ;  /* 0x000000094a0a7227 */ /* 0x042fe200078e00ff */
[----:B------:R1:W-:Y:S01]  /*2310*/  STL [R1+0x10dc], R15 ;  /* 0x0010dc0f01007387 */ /* 0x0003e20000100800 */
[----:B------:R-:W-:Y:S02]  /*2320*/  IABS R81, R11 ;  /* 0x0000000b00517213 */ /* 0x000fe40000000000 */
[----:B--2---:R-:W-:Y:S01]  /*2330*/  IMAD.HI.U32 R7, R74, R5, RZ ;  /* 0x000000054a077227 */ /* 0x004fe200078e00ff */
[----:B------:R-:W-:Y:S01]  /*2340*/  STL [R1+0x10d8], R11 ;  /* 0x0010d80b01007387 */ /* 0x000fe20000100800 */
[----:B---3--:R-:W-:-:S02]  /*2350*/  IABS R3, R15 ;  /* 0x0000000f00037213 */ /* 0x008fc40000000000 */
[----:B------:R-:W-:Y:S02]  /*2360*/  IMAD.MOV R10, RZ, RZ, -R10 ;  /* 0x000000ffff0a7224 */ /* 0x000fe400078e0a0a */
[----:B------:R-:W-:Y:S02]  /*2370*/  IMAD.MOV R7, RZ, RZ, -R7 ;  /* 0x000000ffff077224 */ /* 0x000fe400078e0a07 */
[C---:B------:R-:W-:Y:S02]  /*2380*/  IMAD R9, R68.reuse, R10, R9 ;  /* 0x0000000a44097224 */ /* 0x040fe400078e0209 */
[----:B------:R-:W-:Y:S02]  /*2390*/  IMAD R7, R68, R7, R5 ;  /* 0x0000000744077224 */ /* 0x000fe400078e0205 */
[----:B------:R-:W-:Y:S01]  /*23a0*/  IMAD.HI.U32 R5, R74, R3, RZ ;  /* 0x000000034a057227 */ /* 0x000fe200078e00ff */
[----:B------:R2:W-:Y:S03]  /*23b0*/  STL [R1+0x280], R9 ;  /* 0x0002800901007387 */ /* 0x0005e60000100800 */
[----:B------:R-:W-:Y:S01]  /*23c0*/  VIADD R10, R0, 0x39 ;  /* 0x00000039000a7836 */ /* 0x000fe20000000000 */
[----:B------:R3:W-:Y:S01]  /*23d0*/  STL [R1+0x3b0], R7 ;  /* 0x0003b00701007387 */ /* 0x0007e20000100800 */
[----:B------:R-:W-:-:S02]  /*23e0*/  IMAD.MOV R5, RZ, RZ, -R5 ;  /* 0x000000ffff057224 */ /* 0x000fc400078e0a05 */
[----:B-1----:R-:W-:Y:S01]  /*23f0*/  VIADD R15, R0, 0x3d ;  /* 0x0000003d000f7836 */ /* 0x002fe20000000000 */
[----:B------:R1:W-:Y:S01]  /*2400*/  STL [R1+0x40c], R2 ;  /* 0x00040c0201007387 */ /* 0x0003e20000100800 */
[----:B------:R-:W-:Y:S02]  /*2410*/  IMAD R5, R68, R5, R3 ;  /* 0x0000000544057224 */ /* 0x000fe400078e0203 */
[C---:B--2---:R-:W-:Y:S01]  /*2420*/  VIADD R9, R0.reuse, 0x3b ;  /* 0x0000003b00097836 */ /* 0x044fe20000000000 */
[----:B------:R2:W-:Y:S01]  /*2430*/  STL [R1+0x104c], R10 ;  /* 0x00104c0a01007387 */ /* 0x0005e20000100800 */
[----:B---3--:R-:W-:-:S03]  /*2440*/  VIADD R7, R0, 0x3a ;  /* 0x0000003a00077836 */ /* 0x008fc60000000000 */
[----:B------:R-:W-:Y:S01]  /*2450*/  IABS R3, R9 ;  /* 0x0000000900037213 */ /* 0x000fe20000000000 */
[----:B-1----:R-:W-:Y:S01]  /*2460*/  IMAD.HI.U32 R2, R74, R81, RZ ;  /* 0x000000514a027227 */ /* 0x002fe200078e00ff */
[----:B------:R1:W-:Y:S01]  /*2470*/  STL [R1+0x10d4], R7 ;  /* 0x0010d40701007387 */ /* 0x0003e20000100800 */
[----:B--2---:R-:W-:-:S03]  /*2480*/  IABS R10, R10 ;  /* 0x0000000a000a7213 */ /* 0x004fc60000000000 */
[----:B------:R2:W-:Y:S01]  /*2490*/  STL [R1+0x10d0], R9 ;  /* 0x0010d00901007387 */ /* 0x0005e20000100800 */
[----:B------:R-:W-:-:S03]  /*24a0*/  IMAD.HI.U32 R6, R74, R3, RZ ;  /* 0x000000034a067227 */ /* 0x000fc600078e00ff */
[----:B------:R3:W-:Y:S01]  /*24b0*/  STL [R1+0x410], R5 ;  /* 0x0004100501007387 */ /* 0x0007e20000100800 */
[----:B------:R-:W-:Y:S01]  /*24c0*/  IMAD.HI.U32 R11, R74, R10, RZ ;  /* 0x0000000a4a0b7227 */ /* 0x000fe200078e00ff */
[----:B-1----:R-:W-:-:S03]  /*24d0*/  IABS R7, R7 ;  /* 0x0000000700077213 */ /* 0x002fc60000000000 */
[----:B------:R-:W-:Y:S02]  /*24e0*/  IMAD.MOV R11, RZ, RZ, -R11 ;  /* 0x000000ffff0b7224 */ /* 0x000fe400078e0a0b */
[----:B--2---:R-:W-:-:S04]  /*24f0*/  IMAD.HI.U32 R9, R74, R7, RZ ;  /* 0x000000074a097227 */ /* 0x004fc800078e00ff */
[----:B---3--:R-:W-:Y:S02]  /*2500*/  VIADD R5, R0, 0x3c ;  /* 0x0000003c00057836 */ /* 0x008fe40000000000 */
[----:B------:R-:W-:Y:S02]  /*2510*/  IMAD.MOV R9, RZ, RZ, -R9 ;  /* 0x000000ffff097224 */ /* 0x000fe400078e0a09 */
[----:B------:R-:W-:Y:S01]  /*2520*/  IMAD.MOV R2, RZ, RZ, -R2 ;  /* 0x000000ffff027224 */ /* 0x000fe200078e0a02 */
[----:B------:R1:W-:Y:S01]  /*2530*/  STL [R1+0x1088], R5 ;  /* 0x0010880501007387 */ /* 0x0003e20000100800 */
[----:B------:R-:W-:Y:S02]  /*2540*/  IMAD.MOV R6, RZ, RZ, -R6 ;  /* 0x000000ffff067224 */ /* 0x000fe400078e0a06 */
[C---:B------:R-:W-:Y:S01]  /*2550*/  IMAD R10, R68.reuse, R11, R10 ;  /* 0x0000000b440a7224 */ /* 0x040fe200078e020a */
[----:B------:R2:W-:Y:S01]  /*2560*/  STL [R1+0x1118], R15 ;  /* 0x0011180f01007387 */ /* 0x0005e20000100800 */
[----:B------:R-:W-:-:S02]  /*2570*/  IMAD R9, R68, R9, R7 ;  /* 0x0000000944097224 */ /* 0x000fc400078e0207 */
[C---:B------:R-:W-:Y:S01]  /*2580*/  IMAD R81, R68.reuse, R2, R81 ;  /* 0x0000000244517224 */ /* 0x040fe200078e0251 */
[----:B------:R-:W-:Y:S01]  /*2590*/  IABS R2, R15 ;  /* 0x0000000f00027213 */ /* 0x000fe20000000000 */
[----:B------:R-:W-:Y:S01]  /*25a0*/  IMAD R3, R68, R6, R3 ;  /* 0x0000000644037224 */ /* 0x000fe200078e0203 */
[----:B-1----:R-:W-:Y:S01]  /*25b0*/  IABS R5, R5 ;  /* 0x0000000500057213 */ /* 0x002fe20000000000 */
[----:B------:R1:W-:Y:S01]  /*25c0*/  STL [R1+0x4c], R10 ;  /* 0x00004c0a01007387 */ /* 0x0003e20000100800 */
[C---:B------:R-:W-:Y:S02]  /*25d0*/  VIADD R11, R0.reuse, 0x3f ;  /* 0x0000003f000b7836 */ /* 0x040fe40000000000 */
[----:B--2---:R-:W-:Y:S01]  /*25e0*/  VIADD R15, R0, 0x47 ;  /* 0x00000047000f7836 */ /* 0x004fe20000000000 */
[----:B------:R2:W-:Y:S01]  /*25f0*/  STL [R1+0xc8], R9 ;  /* 0x0000c80901007387 */ /* 0x0005e20000100800 */
[----:B------:R-:W-:Y:S01]  /*2600*/  IMAD.HI.U32 R7, R74, R5, RZ ;  /* 0x000000054a077227 */ /* 0x000fe200078e00ff */
[----:B------:R-:W-:-:S02]  /*2610*/  IABS R6, R11 ;  /* 0x0000000b00067213 */ /* 0x000fc40000000000 */
[----:B------:R3:W-:Y:S01]  /*2620*/  STL [R1+0x170], R3 ;  /* 0x0001700301007387 */ /* 0x0007e20000100800 */
[----:B------:R-:W-:Y:S02]  /*2630*/  IMAD.MOV R7, RZ, RZ, -R7 ;  /* 0x000000ffff077224 */ /* 0x000fe400078e0a07 */
[----:B-1----:R-:W-:Y:S02]  /*2640*/  VIADD R10, R0, 0x40 ;  /* 0x00000040000a7836 */ /* 0x002fe40000000000 */
[----:B------:R-:W-:Y:S02]  /*2650*/  IMAD R5, R68, R7, R5 ;  /* 0x0000000744057224 */ /* 0x000fe400078e0205 */
[----:B--2---:R-:W-:Y:S01]  /*2660*/  VIADD R9, R0, 0x3e ;  /* 0x0000003e00097836 */ /* 0x004fe20000000000 */
[----:B------:R-:W-:Y:S01]  /*2670*/  IABS R82, R10 ;  /* 0x0000000a00527213 */ /* 0x000fe20000000000 */
[----:B------:R-:W-:-:S03]  /*2680*/  IMAD.HI.U32 R7, R74, R6, RZ ;  /* 0x000000064a077227 */ /* 0x000fc600078e00ff */
[----:B------:R1:W-:Y:S01]  /*2690*/  STL [R1+0x1048], R9 ;  /* 0x0010480901007387 */ /* 0x0003e20000100800 */
[----:B---3--:R-:W-:-:S03]  /*26a0*/  IMAD.HI.U32 R3, R74, R2, RZ ;  /* 0x000000024a037227 */ /* 0x008fc600078e00ff */
[----:B------:R2:W-:Y:S01]  /*26b0*/  STL [R1+0x1084], R11 ;  /* 0x0010840b01007387 */ /* 0x0005e20000100800 */
[----:B------:R-:W-:Y:S02]  /*26c0*/  IMAD.MOV R3, RZ, RZ, -R3 ;  /* 0x000000ffff037224 */ /* 0x000fe400078e0a03 */
[----:B------:R-:W-:Y:S01]  /*26d0*/  IMAD.MOV R7, RZ, RZ, -R7 ;  /* 0x000000ffff077224 */ /* 0x000fe200078e0a07 */
[----:B------:R3:W-:Y:S01]  /*26e0*/  STL [R1+0x1114], R10 ;  /* 0x0011140a01007387 */ /* 0x0007e20000100800 */
[----:B------:R-:W-:Y:S01]  /*26f0*/  IMAD R2, R68, R3, R2 ;  /* 0x0000000344027224 */ /* 0x000fe200078e0202 */
[----:B-1----:R-:W-:Y:S01]  /*2700*/  IABS R9, R9 ;  /* 0x0000000900097213 */ /* 0x002fe20000000000 */
[----:B------:R-:W-:Y:S01]  /*2710*/  IMAD.HI.U32 R3, R74, R82, RZ ;  /* 0x000000524a037227 */ /* 0x000fe200078e00ff */
[----:B------:R1:W-:Y:S03]  /*2720*/  STL [R1+0x288], R5 ;  /* 0x0002880501007387 */ /* 0x0003e60000100800 */
[----:B--2---:R-:W-:Y:S01]  /*2730*/  VIADD R11, R0, 0x42 ;  /* 0x00000042000b7836 */ /* 0x004fe20000000000 */
[----:B------:R2:W-:Y:S01]  /*2740*/  STL [R1+0x3b8], R2 ;  /* 0x0003b80201007387 */ /* 0x0005e20000100800 */
[----:B------:R-:W-:-:S02]  /*2750*/  IMAD R6, R68, R7, R6 ;  /* 0x0000000744067224 */ /* 0x000fc400078e0206 */
[----:B---3--:R-:W-:-:S04]  /*2760*/  IMAD.HI.U32 R10, R74, R9, RZ ;  /* 0x000000094a0a7227 */ /* 0x008fc800078e00ff */
[----:B-1----:R-:W-:Y:S02]  /*2770*/  VIADD R5, R0, 0x41 ;  /* 0x0000004100057836 */ /* 0x002fe40000000000 */
[----:B------:R-:W-:Y:S01]  /*2780*/  IMAD.MOV R10, RZ, RZ, -R10 ;  /* 0x000000ffff0a7224 */ /* 0x000fe200078e0a0a */
[----:B--2---:R-:W-:Y:S01]  /*2790*/  IABS R2, R11 ;  /* 0x0000000b00027213 */ /* 0x004fe20000000000 */
[----:B------:R-:W-:Y:S01]  /*27a0*/  IMAD.MOV R3, RZ, RZ, -R3 ;  /* 0x000000ffff037224 */ /* 0x000fe200078e0a03 */
[----:B------:R1:W-:Y:S01]  /*27b0*/  STL [R1+0x1080], R5 ;  /* 0x0010800501007387 */ /* 0x0003e20000100800 */
[C---:B------:R-:W-:Y:S02]  /*27c0*/  IMAD R9, R68.reuse, R10, R9 ;  /* 0x0000000a44097224 */ /* 0x040fe400078e0209 */
[----:B------:R-:W-:Y:S01]  /*27d0*/  IMAD R82, R68, R3, R82 ;  /* 0x0000000344527224 */ /* 0x000fe200078e0252 */
[----:B------:R2:W-:Y:S01]  /*27e0*/  STL [R1+0x10cc], R11 ;  /* 0x0010cc0b01007387 */ /* 0x0005e20000100800 */
[----:B------:R-:W-:-:S02]  /*27f0*/  VIADD R10, R0, 0x43 ;  /* 0x00000043000a7836 */ /* 0x000fc40000000000 */
[----:B------:R-:W-:Y:S01]  /*2800*/  IMAD.HI.U32 R3, R74, R2, RZ ;  /* 0x000000024a037227 */ /* 0x000fe200078e00ff */
[----:B------:R3:W-:Y:S01]  /*2810*/  STL [R1+0x418], R9 ;  /* 0x0004180901007387 */ /* 0x0007e20000100800 */
[----:B-1----:R-:W-:Y:S02]  /*2820*/  IABS R5, R5 ;  /* 0x0000000500057213 */ /* 0x002fe40000000000 */
[----:B------:R-:W-:Y:S01]  /*2830*/  IMAD.MOV R3, RZ, RZ, -R3 ;  /* 0x000000ffff037224 */ /* 0x000fe200078e0a03 */
[----:B------:R1:W-:Y:S01]  /*2840*/  STL [R1+0x41c], R6 ;  /* 0x00041c0601007387 */ /* 0x0003e20000100800 */
[----:B--2---:R-:W-:Y:S02]  /*2850*/  VIADD R11, R0, 0x44 ;  /* 0x00000044000b7836 */ /* 0x004fe40000000000 */
[----:B------:R-:W-:Y:S01]  /*2860*/  IMAD.HI.U32 R7, R74, R5, RZ ;  /* 0x000000054a077227 */ /* 0x000fe200078e00ff */
[----:B------:R2:W-:Y:S03]  /*2870*/  STL [R1+0x1058], R10 ;  /* 0x0010580a01007387 */ /* 0x0005e60000100800 */
[----:B------:R-:W-:Y:S01]  /*2880*/  IMAD.MOV R7, RZ, RZ, -R7 ;  /* 0x000000ffff077224 */ /* 0x000fe200078e0a07 */
[----:B------:R5:W-:Y:S01]  /*2890*/  STL [R1+0x107c], R11 ;  /* 0x00107c0b01007387 */ /* 0x000be20000100800 */
[----:B---3--:R-:W-:Y:S01]  /*28a0*/  VIADD R9, R0, 0x45 ;  /* 0x0000004500097836 */ /* 0x008fe20000000000 */
[----:B-1----:R-:W-:Y:S01]  /*28b0*/  IABS R6, R11 ;  /* 0x0000000b00067213 */ /* 0x002fe20000000000 */
[----:B------:R-:W-:-:S02]  /*28c0*/  IMAD R7, R68, R7, R5 ;  /* 0x0000000744077224 */ /* 0x000fc400078e0205 */
[----:B------:R-:W-:Y:S01]  /*28d0*/  IMAD R2, R68, R3, R2 ;  /* 0x0000000344027224 */ /* 0x000fe200078e0202 */
[----:B------:R1:W-:Y:S01]  /*28e0*/  STL [R1+0x10c8], R9 ;  /* 0x0010c80901007387 */ /* 0x0003e20000100800 */
[----:B--2---:R-:W-:Y:S02]  /*28f0*/  IABS R10, R10 ;  /* 0x0000000a000a7213 */ /* 0x004fe40000000000 */
[----:B------:R-:W-:Y:S01]  /*2900*/  IABS R5, R9 ;  /* 0x0000000900057213 */ /* 0x000fe20000000000 */
[----:B------:R2:W-:Y:S02]  /*2910*/  STL [R1+0x50], R7 ;  /* 0x0000500701007387 */ /* 0x0005e40000100800 */
[C---:B-----5:R-:W-:Y:S02]  /*2920*/  IMAD.HI.U32 R11, R74.reuse, R10, RZ ;  /* 0x0000000a4a0b7227 */ /* 0x060fe400078e00ff */
[----:B------:R3:W-:Y:S02]  /*2930*/  STL [R1+0xd0], R2 ;  /* 0x0000d00201007387 */ /* 0x0007e40000100800 */
[----:B-1----:R-:W-:-:S04]  /*2940*/  IMAD.HI.U32 R9, R74, R6, RZ ;  /* 0x000000064a097227 */ /* 0x002fc800078e00ff */
[----:B--2---:R-:W-:Y:S02]  /*2950*/  VIADD R7, R0, 0x46 ;  /* 0x0000004600077836 */ /* 0x004fe40000000000 */
[----:B------:R-:W-:Y:S02]  /*2960*/  IMAD.MOV R11, RZ, RZ, -R11 ;  /* 0x000000ffff0b7224 */ /* 0x000fe400078e0a0b */
[----:B------:R-:W-:Y:S01]  /*2970*/  IMAD.MOV R9, RZ, RZ, -R9 ;  /* 0x000000ffff097224 */ /* 0x000fe200078e0a09 */
[----:B------:R1:W-:Y:S01]  /*2980*/  STL [R1+0x10c4], R7 ;  /* 0x0010c40701007387 */ /* 0x0003e20000100800 */
[----:B------:R-:W-:Y:S01]  /*2990*/  IABS R3, R7 ;  /* 0x0000000700037213 */ /* 0x000fe20000000000 */
[C---:B------:R-:W-:Y:S01]  /*29a0*/  IMAD R10, R68.reuse, R11, R10 ;  /* 0x0000000b440a7224 */ /* 0x040fe200078e020a */
[----:B---3--:R-:W-:Y:S01]  /*29b0*/  IABS R2, R15 ;  /* 0x0000000f00027213 */ /* 0x008fe20000000000 */
[----:B------:R-:W-:Y:S01]  /*29c0*/  IMAD R9, R68, R9, R6 ;  /* 0x0000000944097224 */ /* 0x000fe200078e0206 */
[----:B------:R-:W-:Y:S01]  /*29d0*/  STL [R1+0x10c0], R15 ;  /* 0x0010c00f01007387 */ /* 0x000fe20000100800 */
[----:B------:R-:W-:-:S03]  /*29e0*/  IMAD.HI.U32 R6, R74, R3, RZ ;  /* 0x000000034a067227 */ /* 0x000fc600078e00ff */
[----:B------:R2:W-:Y:S01]  /*29f0*/  STL [R1+0x174], R10 ;  /* 0x0001740a01007387 */ /* 0x0005e20000100800 */
[----:B-1----:R-:W-:-:S03]  /*2a00*/  IMAD.HI.U32 R7, R74, R5, RZ ;  /* 0x000000054a077227 */ /* 0x002fc600078e00ff */
[----:B------:R1:W-:Y:S01]  /*2a10*/  STL [R1+0x28c], R9 ;  /* 0x00028c0901007387 */ /* 0x0003e20000100800 */
[----:B------:R-:W-:Y:S02]  /*2a20*/  IMAD.MOV R7, RZ, RZ, -R7 ;  /* 0x000000ffff077224 */ /* 0x000fe400078e0a07 */
[----:B------:R-:W-:Y:S02]  /*2a30*/  IMAD.MOV R6, RZ, RZ, -R6 ;  /* 0x000000ffff067224 */ /* 0x000fe400078e0a06 */
[----:B------:R-:W-:Y:S02]  /*2a40*/  IMAD R5, R68, R7, R5 ;  /* 0x0000000744057224 */ /* 0x000fe400078e0205 */
[C---:B------:R-:W-:Y:S02]  /*2a50*/  VIADD R11, R0.reuse, 0x48 ;  /* 0x00000048000b7836 */ /* 0x040fe40000000000 */
[C---:B--2---:R-:W-:Y:S01]  /*2a60*/  VIADD R10, R0.reuse, 0x49 ;  /* 0x00000049000a7836 */ /* 0x044fe20000000000 */
[----:B------:R2:W-:Y:S01]  /*2a70*/  STL [R1+0x3bc], R5 ;  /* 0x0003bc0501007387 */ /* 0x0005e20000100800 */
[----:B-1----:R-:W-:Y:S01]  /*2a80*/  VIADD R9, R0, 0x4a ;  /* 0x0000004a00097836 */ /* 0x002fe20000000000 */
[----:B------:R-:W-:Y:S01]  /*2a90*/  IABS R83, R11 ;  /* 0x0000000b00537213 */ /* 0x000fe20000000000 */
[----:B------:R-:W-:Y:S01]  /*2aa0*/  IMAD R6, R68, R6, R3 ;  /* 0x0000000644067224 */ /* 0x000fe200078e0203 */
[----:B------:R1:W-:Y:S01]  /*2ab0*/  STL [R1+0x1044], R11 ;  /* 0x0010440b01007387 */ /* 0x0003e20000100800 */
[----:B------:R-:W-:Y:S01]  /*2ac0*/  IABS R7, R10 ;  /* 0x0000000a00077213 */ /* 0x000fe20000000000 */
[----:B------:R-:W-:Y:S01]  /*2ad0*/  VIADD R15, R0, 0x50 ;  /* 0x00000050000f7836 */ /* 0x000fe20000000000 */
[----:B------:R-:W-:Y:S01]  /*2ae0*/  IABS R3, R9 ;  /* 0x0000000900037213 */ /* 0x000fe20000000000 */
[----:B------:R3:W-:Y:S01]  /*2af0*/  STL [R1+0x10bc], R10 ;  /* 0x0010bc0a01007387 */ /* 0x0007e20000100800 */
[----:B--2---:R-:W-:-:S02]  /*2b00*/  IMAD.HI.U32 R5, R74, R2, RZ ;  /* 0x000000024a057227 */ /* 0x004fc400078e00ff */
[----:B------:R-:W-:Y:S01]  /*2b10*/  IABS R84, R15 ;  /* 0x0000000f00547213 */ /* 0x000fe20000000000 */
[----:B------:R2:W-:Y:S01]  /*2b20*/  STL [R1+0x10b8], R9 ;  /* 0x0010b80901007387 */ /* 0x0005e20000100800 */
[----:B------:R-:W-:-:S03]  /*2b30*/  IMAD.MOV R5, RZ, RZ, -R5 ;  /* 0x000000ffff057224 */ /* 0x000fc600078e0a05 */
[----:B------:R5:W-:Y:S01]  /*2b40*/  STL [R1+0x424], R6 ;  /* 0x0004240601007387 */ /* 0x000be20000100800 */
[----:B-1----:R-:W-:Y:S02]  /*2b50*/  VIADD R11, R0, 0x4c ;  /* 0x0000004c000b7836 */ /* 0x002fe40000000000 */
[----:B------:R-:W-:Y:S02]  /*2b60*/  IMAD R2, R68, R5, R2 ;  /* 0x0000000544027224 */ /* 0x000fe400078e0202 */
[----:B---3--:R-:W-:-:S03]  /*2b70*/  IMAD.HI.U32 R10, R74, R83, RZ ;  /* 0x000000534a0a7227 */ /* 0x008fc600078e00ff */
[----:B------:R1:W-:Y:S01]  /*2b80*/  STL [R1+0x434], R2 ;  /* 0x0004340201007387 */ /* 0x0003e20000100800 */
[----:B--2---:R-:W-:-:S04]  /*2b90*/  IMAD.HI.U32 R9, R74, R7, RZ ;  /* 0x000000074a097227 */ /* 0x004fc800078e00ff */
[----:B-----5:R-:W-:Y:S02]  /*2ba0*/  VIADD R6, R0, 0x4b ;  /* 0x0000004b00067836 */ /* 0x020fe40000000000 */
[----:B------:R-:W-:Y:S02]  /*2bb0*/  IMAD.MOV R9, RZ, RZ, -R9 ;  /* 0x000000ffff097224 */ /* 0x000fe400078e0a09 */
[----:B------:R-:W-:Y:S01]  /*2bc0*/  IMAD.MOV R10, RZ, RZ, -R10 ;  /* 0x000000ffff0a7224 */ /* 0x000fe200078e0a0a */
[----:B------:R2:W-:Y:S01]  /*2bd0*/  STL [R1+0x1078], R6 ;  /* 0x0010780601007387 */ /* 0x0005e20000100800 */
[----:B------:R-:W-:Y:S01]  /*2be0*/  IABS R5, R6 ;  /* 0x0000000600057213 */ /* 0x000fe20000000000 */
[C---:B------:R-:W-:Y:S01]  /*2bf0*/  IMAD R9, R68.reuse, R9, R7 ;  /* 0x0000000944097224 */ /* 0x040fe200078e0207 */
[----:B-1----:R-:W-:Y:S01]  /*2c00*/  IABS R2, R11 ;  /* 0x0000000b00027213 */ /* 0x002fe20000000000 */
[----:B------:R1:W-:Y:S01]  /*2c10*/  STL [R1+0x1110], R11 ;  /* 0x0011100b01007387 */ /* 0x0003e20000100800 */
[----:B------:R-:W-:-:S02]  /*2c20*/  IMAD R83, R68, R10, R83 ;  /* 0x0000000a44537224 */ /* 0x000fc400078e0253 */
[C---:B------:R-:W-:Y:S01]  /*2c30*/  IMAD.HI.U32 R7, R74.reuse, R5, RZ ;  /* 0x000000054a077227 */ /* 0x040fe200078e00ff */
[----:B------:R3:W-:Y:S03]  /*2c40*/  STL [R1+0x54], R9 ;  /* 0x0000540901007387 */ /* 0x0007e60000100800 */
[----:B--2---:R-:W-:-:S04]  /*2c50*/  IMAD.HI.U32 R6, R74, R3, RZ ;  /* 0x000000034a067227 */ /* 0x004fc800078e00ff */
[----:B------:R-:W-:Y:S02]  /*2c60*/  IMAD.MOV R6, RZ, RZ, -R6 ;  /* 0x000000ffff067224 */ /* 0x000fe400078e0a06 */
[----:B-1----:R-:W-:Y:S02]  /*2c70*/  VIADD R11, R0, 0x4e ;  /* 0x0000004e000b7836 */ /* 0x002fe40000000000 */
[----:B------:R-:W-:Y:S02]  /*2c80*/  IMAD R3, R68, R6, R3 ;  /* 0x0000000644037224 */ /* 0x000fe400078e0203 */
[C---:B---3--:R-:W-:Y:S02]  /*2c90*/  VIADD R9, R0.reuse, 0x4d ;  /* 0x0000004d00097836 */ /* 0x048fe40000000000 */
[----:B------:R-:W-:Y:S01]  /*2ca0*/  IMAD.MOV R7, RZ, RZ, -R7 ;  /* 0x000000ffff077224 */ /* 0x000fe200078e0a07 */
[----:B------:R1:W-:Y:S01]  /*2cb0*/  STL [R1+0xd4], R3 ;  /* 0x0000d40301007387 */ /* 0x0003e20000100800 */
[----:B------:R-:W-:-:S02]  /*2cc0*/  VIADD R10, R0, 0x4f ;  /* 0x0000004f000a7836 */ /* 0x000fc40000000000 */
[----:B------:R-:W-:Y:S01]  /*2cd0*/  IMAD.HI.U32 R6, R74, R2, RZ ;  /* 0x000000024a067227 */ /* 0x000fe200078e00ff */
[----:B------:R2:W-:Y:S03]  /*2ce0*/  STL [R1+0x1040], R9 ;  /* 0x0010400901007387 */ /* 0x0005e60000100800 */
[C---:B------:R-:W-:Y:S01]  /*2cf0*/  IMAD R7, R68.reuse, R7, R5 ;  /* 0x0000000744077224 */ /* 0x040fe200078e0205 */
[----:B------:R-:W-:Y:S01]  /*2d00*/  IABS R5, R10 ;  /* 0x0000000a00057213 */ /* 0x000fe20000000000 */
[----:B------:R-:W-:Y:S01]  /*2d10*/  IMAD.MOV R6, RZ, RZ, -R6 ;  /* 0x000000ffff067224 */ /* 0x000fe200078e0a06 */
[----:B-1----:R-:W-:Y:S01]  /*2d20*/  IABS R3, R11 ;  /* 0x0000000b00037213 */ /* 0x002fe20000000000 */
[----:B------:R1:W-:Y:S02]  /*2d30*/  STL [R1+0x1074], R11 ;  /* 0x0010740b01007387 */ /* 0x0003e40000100800 */
[----:B------:R-:W-:Y:S01]  /*2d40*/  IMAD R2, R68, R6, R2 ;  /* 0x0000000644027224 */ /* 0x000fe200078e0202 */
[----:B--2---:R-:W-:Y:S01]  /*2d50*/  IABS R9, R9 ;  /* 0x0000000900097213 */ /* 0x004fe20000000000 */
[----:B------:R2:W-:Y:S01]  /*2d60*/  STL [R1+0x110c], R10 ;  /* 0x00110c0a01007387 */ /* 0x0005e20000100800 */
[----:B------:R-:W-:-:S03]  /*2d70*/  IMAD.HI.U32 R6, R74, R5, RZ ;  /* 0x000000054a067227 */ /* 0x000fc600078e00ff */
[----:B------:R3:W-:Y:S01]  /*2d80*/  STL [R1+0x180], R7 ;  /* 0x0001800701007387 */ /* 0x0007e20000100800 */
[----:B------:R-:W-:Y:S02]  /*2d90*/  IMAD.MOV R6, RZ, RZ, -R6 ;  /* 0x000000ffff067224 */ /* 0x000fe400078e0a06 */
[----:B-1----:R-:W-:Y:S01]  /*2da0*/  VIADD R11, R0, 0x51 ;  /* 0x00000051000b7836 */ /* 0x002fe20000000000 */
[----:B------:R1:W-:Y:S01]  /*2db0*/  STL [R1+0x2a4], R2 ;  /* 0x0002a40201007387 */ /* 0x0003e20000100800 */
[----:B------:R-:W-:Y:S02]  /*2dc0*/  IMAD R5, R68, R6, R5 ;  /* 0x0000000644057224 */ /* 0x000fe400078e0205 */
[C---:B--2---:R-:W-:Y:S01]  /*2dd0*/  IMAD.HI.U32 R10, R74.reuse, R9, RZ ;  /* 0x000000094a0a7227 */ /* 0x044fe200078e00ff */
[----:B------:R2:W-:Y:S03]  /*2de0*/  STL [R1+0x1070], R15 ;  /* 0x0010700f01007387 */ /* 0x0005e60000100800 */
[----:B---3--:R-:W-:Y:S01]  /*2df0*/  IMAD.HI.U32 R7, R74, R3, RZ ;  /* 0x000000034a077227 */ /* 0x008fe200078e00ff */
[----:B------:R-:W-:Y:S01]  /*2e00*/  STL [R1+0x10b4], R11 ;  /* 0x0010b40b01007387 */ /* 0x000fe20000100800 */
[----:B-1----:R-:W-:-:S02]  /*2e10*/  IABS R2, R11 ;  /* 0x0000000b00027213 */ /* 0x002fc40000000000 */
        /* <DEDUP_REMOVED lines=9> */
[----:B--2---:R-:W-:Y:S01]  /*2eb0*/  VIADD R15, R0, 0x56 ;  /* 0x00000056000f7836 */ /* 0x004fe20000000000 */
[----:B------:R2:W-:Y:S01]  /*2ec0*/  STL [R1+0x430], R5 ;  /* 0x0004300501007387 */ /* 0x0005e20000100800 */
[----:B------:R-:W-:Y:S02]  /*2ed0*/  IMAD R84, R68, R3, R84 ;  /* 0x0000000344547224 */ /* 0x000fe400078e0254 */
[C---:B-1----:R-:W-:Y:S01]  /*2ee0*/  VIADD R9, R0.reuse, 0x53 ;  /* 0x0000005300097836 */ /* 0x042fe20000000000 */
[----:B------:R1:W-:Y:S01]  /*2ef0*/  STL [R1+0x1054], R10 ;  /* 0x0010540a01007387 */ /* 0x0003e20000100800 */
[----:B---3--:R-:W-:-:S03]  /*2f00*/  VIADD R7, R0, 0x54 ;  /* 0x0000005400077836 */ /* 0x008fc60000000000 */
[----:B------:R-:W-:Y:S01]  /*2f10*/  STL [R1+0x106c], R9 ;  /* 0x00106c0901007387 */ /* 0x000fe20000100800 */
[----:B------:R-:W-:Y:S01]  /*2f20*/  IABS R6, R9 ;  /* 0x0000000900067213 */ /* 0x000fe20000000000 */
[----:B--2---:R-:W-:Y:S01]  /*2f30*/  IMAD.HI.U32 R5, R74, R2, RZ ;  /* 0x000000024a057227 */ /* 0x004fe200078e00ff */
[----:B------:R-:W-:Y:S01]  /*2f40*/  IABS R3, R7 ;  /* 0x0000000700037213 */ /* 0x000fe20000000000 */
[----:B------:R2:W-:Y:S02]  /*2f50*/  STL [R1+0x10b0], R7 ;  /* 0x0010b00701007387 */ /* 0x0005e40000100800 */
[----:B------:R-:W-:Y:S01]  /*2f60*/  IMAD.MOV R5, RZ, RZ, -R5 ;  /* 0x000000ffff057224 */ /* 0x000fe200078e0a05 */
[----:B-1----:R-:W-:-:S03]  /*2f70*/  IABS R10, R10 ;  /* 0x0000000a000a7213 */ /* 0x002fc60000000000 */
[----:B------:R-:W-:Y:S02]  /*2f80*/  IMAD R2, R68, R5, R2 ;  /* 0x0000000544027224 */ /* 0x000fe400078e0202 */
[----:B------:R-:W-:-:S03]  /*2f90*/  IMAD.HI.U32 R11, R74, R10, RZ ;  /* 0x0000000a4a0b7227 */ /* 0x000fc600078e00ff */
[----:B------:R1:W-:Y:S01]  /*2fa0*/  STL [R1+0x60], R2 ;  /* 0x0000600201007387 */ /* 0x0003e20000100800 */
[----:B--2---:R-:W-:Y:S02]  /*2fb0*/  VIADD R7, R0, 0x55 ;  /* 0x0000005500077836 */ /* 0x004fe40000000000 */
[----:B------:R-:W-:-:S03]  /*2fc0*/  IMAD.HI.U32 R9, R74, R6, RZ ;  /* 0x000000064a097227 */ /* 0x000fc600078e00ff */
[----:B------:R2:W-:Y:S01]  /*2fd0*/  STL [R1+0x10ac], R7 ;  /* 0x0010ac0701007387 */ /* 0x0005e20000100800 */
[----:B------:R-:W-:Y:S01]  /*2fe0*/  IABS R5, R7 ;  /* 0x0000000700057213 */ /* 0x000fe20000000000 */
[----:B------:R-:W-:Y:S02]  /*2ff0*/  IMAD.MOV R11, RZ, RZ, -R11 ;  /* 0x000000ffff0b7224 */ /* 0x000fe400078e0a0b */
[----:B------:R-:W-:Y:S01]  /*3000*/  IMAD.MOV R9, RZ, RZ, -R9 ;  /* 0x000000ffff097224 */ /* 0x000fe200078e0a09 */
[----:B-1----:R-:W-:Y:S01]  /*3010*/  IABS R2, R15 ;  /* 0x0000000f00027213 */ /* 0x002fe20000000000 */
[C---:B------:R-:W-:Y:S01]  /*3020*/  IMAD R10, R68.reuse, R11, R10 ;  /* 0x0000000b440a7224 */ /* 0x040fe200078e020a */
[----:B------:R-:W-:Y:S01]  /*3030*/  STL [R1+0x10a8], R15 ;  /* 0x0010a80f01007387 */ /* 0x000fe20000100800 */
[----:B------:R-:W-:Y:S02]  /*3040*/  IMAD R9, R68, R9, R6 ;  /* 0x0000000944097224 */ /* 0x000fe400078e0206 */
[C---:B--2---:R-:W-:Y:S01]  /*3050*/  IMAD.HI.U32 R7, R74.reuse, R3, RZ ;  /* 0x000000034a077227 */ /* 0x044fe200078e00ff */
[----:B------:R1:W-:Y:S03]  /*3060*/  STL [R1+0xd8], R10 ;  /* 0x0000d80a01007387 */ /* 0x0003e60000100800 */
        /* <DEDUP_REMOVED lines=8> */
[----:B--2---:R-:W-:Y:S01]  /*30f0*/  VIADD R9, R0, 0x59 ;  /* 0x0000005900097836 */ /* 0x004fe20000000000 */
[----:B------:R1:W-:Y:S01]  /*3100*/  STL [R1+0x103c], R11 ;  /* 0x00103c0b01007387 */ /* 0x0003e20000100800 */
[----:B------:R-:W-:Y:S01]  /*3110*/  IMAD R6, R68, R6, R5 ;  /* 0x0000000644067224 */ /* 0x000fe200078e0205 */
[----:B------:R-:W-:Y:S01]  /*3120*/  IABS R7, R11 ;  /* 0x0000000b00077213 */ /* 0x000fe20000000000 */
[----:B------:R-:W-:Y:S01]  /*3130*/  VIADD R15, R0, 0x60 ;  /* 0x00000060000f7836 */ /* 0x000fe20000000000 */
[----:B------:R2:W-:Y:S01]  /*3140*/  STL [R1+0x10a4], R10 ;  /* 0x0010a40a01007387 */ /* 0x0005e20000100800 */
[----:B------:R-:W-:Y:S01]  /*3150*/  IABS R5, R9 ;  /* 0x0000000900057213 */ /* 0x000fe20000000000 */
[----:B---3--:R-:W-:Y:S01]  /*3160*/  IMAD.HI.U32 R3, R74, R2, RZ ;  /* 0x000000024a037227 */ /* 0x008fe200078e00ff */
[----:B------:R-:W-:Y:S01]  /*3170*/  IABS R85, R10 ;  /* 0x0000000a00557213 */ /* 0x000fe20000000000 */
[----:B------:R3:W-:Y:S01]  /*3180*/  STL [R1+0x10a0], R9 ;  /* 0x0010a00901007387 */ /* 0x0007e20000100800 */
[----:B------:R-:W-:Y:S01]  /*3190*/  IABS R87, R15 ;  /* 0x0000000f00577213 */ /* 0x000fe20000000000 */
[----:B------:R-:W-:-:S02]  /*31a0*/  IMAD.MOV R3, RZ, RZ, -R3 ;  /* 0x000000ffff037224 */ /* 0x000fc400078e0a03 */
[----:B------:R5:W-:Y:S01]  /*31b0*/  STL [R1+0x3c8], R6 ;  /* 0x0003c80601007387 */ /* 0x000be20000100800 */
[----:B-1----:R-:W-:Y:S02]  /*31c0*/  VIADD R11, R0, 0x5b ;  /* 0x0000005b000b7836 */ /* 0x002fe40000000000 */
[----:B------:R-:W-:Y:S02]  /*31d0*/  IMAD R2, R68, R3, R2 ;  /* 0x0000000344027224 */ /* 0x000fe400078e0202 */
[C---:B--2---:R-:W-:Y:S01]  /*31e0*/  IMAD.HI.U32 R10, R74.reuse, R85, RZ ;  /* 0x000000554a0a7227 */ /* 0x044fe200078e00ff */
[----:B------:R-:W-:Y:S02]  /*31f0*/  IABS R3, R11 ;  /* 0x0000000b00037213 */ /* 0x000fe40000000000 */
[----:B------:R1:W-:Y:S01]  /*3200*/  STL [R1+0x428], R2 ;  /* 0x0004280201007387 */ /* 0x0003e20000100800 */
[----:B---3--:R-:W-:-:S04]  /*3210*/  IMAD.HI.U32 R9, R74, R7, RZ ;  /* 0x000000074a097227 */ /* 0x008fc800078e00ff */
[----:B-----5:R-:W-:Y:S02]  /*3220*/  VIADD R6, R0, 0x5a ;  /* 0x0000005a00067836 */ /* 0x020fe40000000000 */
[----:B------:R-:W-:Y:S02]  /*3230*/  IMAD.MOV R9, RZ, RZ, -R9 ;  /* 0x000000ffff097224 */ /* 0x000fe400078e0a09 */
[----:B------:R-:W-:Y:S01]  /*3240*/  IMAD.MOV R10, RZ, RZ, -R10 ;  /* 0x000000ffff0a7224 */ /* 0x000fe200078e0a0a */
[----:B------:R2:W-:Y:S01]  /*3250*/  STL [R1+0x1068], R6 ;  /* 0x0010680601007387 */ /* 0x0005e20000100800 */
[----:B-1----:R-:W-:Y:S01]  /*3260*/  IABS R2, R6 ;  /* 0x0000000600027213 */ /* 0x002fe20000000000 */
[----:B------:R-:W-:Y:S02]  /*3270*/  IMAD R7, R68, R9, R7 ;  /* 0x0000000944077224 */ /* 0x000fe400078e0207 */
[----:B------:R1:W-:Y:S01]  /*3280*/  STL [R1+0x1108], R11 ;  /* 0x0011080b01007387 */ /* 0x0003e20000100800 */
[----:B------:R-:W-:-:S02]  /*3290*/  VIADD R9, R0, 0x5c ;  /* 0x0000005c00097836 */ /* 0x000fc40000000000 */
[----:B------:R-:W-:Y:S01]  /*32a0*/  IMAD R85, R68, R10, R85 ;  /* 0x0000000a44557224 */ /* 0x000fe200078e0255 */
[----:B------:R3:W-:Y:S01]  /*32b0*/  STL [R1+0x420], R7 ;  /* 0x0004200701007387 */ /* 0x0007e20000100800 */
[----:B------:R-:W-:Y:S02]  /*32c0*/  VIADD R10, R0, 0x5e ;  /* 0x0000005e000a7836 */ /* 0x000fe40000000000 */
[----:B--2---:R-:W-:-:S04]  /*32d0*/  IMAD.HI.U32 R6, R74, R5, RZ ;  /* 0x000000054a067227 */ /* 0x004fc800078e00ff */
[----:B------:R-:W-:Y:S02]  /*32e0*/  IMAD.MOV R6, RZ, RZ, -R6 ;  /* 0x000000ffff067224 */ /* 0x000fe400078e0a06 */
[----:B-1----:R-:W-:Y:S02]  /*32f0*/  VIADD R11, R0, 0x5d ;  /* 0x0000005d000b7836 */ /* 0x002fe40000000000 */
[----:B------:R-:W-:Y:S02]  /*3300*/  IMAD R5, R68, R6, R5 ;  /* 0x0000000644057224 */ /* 0x000fe400078e0205 */
[----:B---3--:R-:W-:Y:S01]  /*3310*/  IMAD.HI.U32 R7, R74, R2, RZ ;  /* 0x000000024a077227 */ /* 0x008fe200078e00ff */
[----:B------:R-:W-:Y:S02]  /*3320*/  IABS R6, R11 ;  /* 0x0000000b00067213 */ /* 0x000fe40000000000 */
[----:B------:R1:W-:Y:S01]  /*3330*/  STL [R1+0x5c], R5 ;  /* 0x00005c0501007387 */ /* 0x0003e20000100800 */
[----:B------:R-:W-:-:S03]  /*3340*/  IMAD.MOV R7, RZ, RZ, -R7 ;  /* 0x000000ffff077224 */ /* 0x000fc600078e0a07 */
[----:B------:R2:W-:Y:S01]  /*3350*/  STL [R1+0x1038], R9 ;  /* 0x0010380901007387 */ /* 0x0005e20000100800 */
[----:B------:R-:W-:Y:S01]  /*3360*/  IMAD R7, R68, R7, R2 ;  /* 0x0000000744077224 */ /* 0x000fe200078e0202 */
[----:B------:R-:W-:Y:S02]  /*3370*/  IABS R2, R10 ;  /* 0x0000000a00027213 */ /* 0x000fe40000000000 */
[----:B------:R3:W-:Y:S01]  /*3380*/  STL [R1+0x1064], R11 ;  /* 0x0010640b01007387 */ /* 0x0007e20000100800 */
[----:B-1----:R-:W-:-:S03]  /*3390*/  IMAD.HI.U32 R5, R74, R3, RZ ;  /* 0x000000034a057227 */ /* 0x002fc600078e00ff */
[----:B------:R1:W-:Y:S01]  /*33a0*/  STL [R1+0x1104], R10 ;  /* 0x0011040a01007387 */ /* 0x0003e20000100800 */
[----:B--2---:R-:W-:Y:S01]  /*33b0*/  IABS R9, R9 ;  /* 0x0000000900097213 */ /* 0x004fe20000000000 */
[----:B------:R-:W-:Y:S02]  /*33c0*/  IMAD.MOV R5, RZ, RZ, -R5 ;  /* 0x000000ffff057224 */ /* 0x000fe400078e0a05 */
[----:B------:R2:W-:Y:S01]  /*33d0*/  STL [R1+0xdc], R7 ;  /* 0x0000dc0701007387 */ /* 0x0005e20000100800 */
[----:B---3--:R-:W-:Y:S02]  /*33e0*/  VIADD R11, R0, 0x61 ;  /* 0x00000061000b7836 */ /* 0x008fe40000000000 */
[----:B------:R-:W-:Y:S02]  /*33f0*/  IMAD R3, R68, R5, R3 ;  /* 0x0000000544037224 */ /* 0x000fe400078e0203 */
[----:B-1----:R-:W-:-:S03]  /*3400*/  IMAD.HI.U32 R10, R74, R9, RZ ;  /* 0x000000094a0a7227 */ /* 0x002fc600078e00ff */
[----:B------:R1:W-:Y:S01]  /*3410*/  STL [R1+0x18c], R3 ;  /* 0x00018c0301007387 */ /* 0x0003e20000100800 */
[----:B--2---:R-:W-:-:S03]  /*3420*/  IMAD.HI.U32 R7, R74, R6, RZ ;  /* 0x000000064a077227 */ /* 0x004fc600078e00ff */
[----:B------:R-:W-:Y:S01]  /*3430*/  STL [R1+0x1100], R15 ;  /* 0x0011000f01007387 */ /* 0x000fe20000100800 */
[----:B------:R-:W-:Y:S02]  /*3440*/  IMAD.MOV R10, RZ, RZ, -R10 ;  /* 0x000000ffff0a7224 */ /* 0x000fe400078e0a0a */
[----:B------:R-:W-:Y:S01]  /*3450*/  IMAD.HI.U32 R5, R74, R2, RZ ;  /* 0x000000024a057227 */ /* 0x000fe200078e00ff */
[----:B------:R2:W-:Y:S01]  /*3460*/  STL [R1+0x1130], R11 ;  /* 0x0011300b01007387 */ /* 0x0005e20000100800 */
[----:B-1----:R-:W-:Y:S02]  /*3470*/  IABS R3, R11 ;  /* 0x0000000b00037213 */ /* 0x002fe40000000000 */
[----:B------:R-:W-:Y:S02]  /*3480*/  IMAD.MOV R7, RZ, RZ, -R7 ;  /* 0x000000ffff077224 */ /* 0x000fe400078e0a07 */
[----:B------:R-:W-:Y:S02]  /*3490*/  IMAD R9, R68, R10, R9 ;  /* 0x0000000a44097224 */ /* 0x000fe400078e0209 */
[----:B------:R-:W-:-:S02]  /*34a0*/  IMAD.MOV R5, RZ, RZ, -R5 ;  /* 0x000000ffff057224 */ /* 0x000fc400078e0a05 */
[C---:B------:R-:W-:Y:S01]  /*34b0*/  IMAD R6, R68.reuse, R7, R6 ;  /* 0x0000000744067224 */ /* 0x040fe200078e0206 */
[----:B------:R1:W-:Y:S01]  /*34c0*/  STL [R1+0x2ac], R9 ;  /* 0x0002ac0901007387 */ /* 0x0003e20000100800 */
[----:B------:R-:W-:Y:S02]  /*34d0*/  IMAD R2, R68, R5, R2 ;  /* 0x0000000544027224 */ /* 0x000fe400078e0202 */
[----:B------:R-:W-:Y:S01]  /*34e0*/  IMAD.HI.U32 R7, R74, R87, RZ ;  /* 0x000000574a077227 */ /* 0x000fe200078e00ff */
[----:B------:R3:W-:Y:S03]  /*34f0*/  STL [R1+0x3d0], R6 ;  /* 0x0003d00601007387 */ /* 0x0007e60000100800 */
[C---:B--2---:R-:W-:Y:S01]  /*3500*/  VIADD R11, R0.reuse, 0x63 ;  /* 0x00000063000b7836 */ /* 0x044fe20000000000 */
[----:B------:R2:W-:Y:S01]  /*3510*/  STL [R1+0x414], R2 ;  /* 0x0004140201007387 */ /* 0x0005e20000100800 */
[----:B------:R-:W-:-:S02]  /*3520*/  VIADD R10, R0, 0x64 ;  /* 0x00000064000a7836 */ /* 0x000fc40000000000 */
[C---:B-1----:R-:W-:Y:S01]  /*3530*/  VIADD R9, R0.reuse, 0x62 ;  /* 0x0000006200097836 */ /* 0x042fe20000000000 */
[----:B------:R-:W-:Y:S01]  /*3540*/  IABS R5, R11 ;  /* 0x0000000b00057213 */ /* 0x000fe20000000000 */
[----:B------:R-:W-:Y:S02]  /*3550*/  VIADD R15, R0, 0x65 ;  /* 0x00000065000f7836 */ /* 0x000fe40000000000 */
[----:B---3--:R-:W-:Y:S01]  /*3560*/  IMAD.HI.U32 R6, R74, R3, RZ ;  /* 0x000000034a067227 */ /* 0x008fe200078e00ff */
[----:B------:R1:W-:Y:S03]  /*3570*/  STL [R1+0x1060], R9 ;  /* 0x0010600901007387 */ /* 0x0003e60000100800 */
[----:B--2---:R-:W-:Y:S01]  /*3580*/  IMAD.MOV R2, RZ, RZ, -R7 ;  /* 0x000000ffff027224 */ /* 0x004fe200078e0a07 */
[----:B------:R-:W-:Y:S01]  /*3590*/  STL [R1+0x10fc], R11 ;  /* 0x0010fc0b01007387 */ /* 0x000fe20000100800 */
[----:B------:R-:W-:-:S02]  /*35a0*/  IMAD.MOV R6, RZ, RZ, -R6 ;  /* 0x000000ffff067224 */ /* 0x000fc400078e0a06 */
[C---:B------:R-:W-:Y:S01]  /*35b0*/  IMAD R87, R68.reuse, R2, R87 ;  /* 0x0000000244577224 */ /* 0x040fe200078e0257 */
[----:B------:R2:W-:Y:S01]  /*35c0*/  STL [R1+0x112c], R10 ;  /* 0x00112c0a01007387 */ /* 0x0005e20000100800 */
[----:B------:R-:W-:Y:S01]  /*35d0*/  IABS R2, R10 ;  /* 0x0000000a00027213 */ /* 0x000fe20000000000 */
[----:B------:R-:W-:Y:S01]  /*35e0*/  IMAD R3, R68, R6, R3 ;  /* 0x0000000644037224 */ /* 0x000fe200078e0203 */
[----:B-1----:R-:W-:Y:S01]  /*35f0*/  IABS R9, R9 ;  /* 0x0000000900097213 */ /* 0x002fe20000000000 */
[----:B------:R-:W-:-:S03]  /*3600*/  IMAD.HI.U32 R7, R74, R5, RZ ;  /* 0x000000054a077227 */ /* 0x000fc600078e00ff */
[----:B------:R1:W-:Y:S01]  /*3610*/  STL [R1+0x58], R3 ;  /* 0x0000580301007387 */ /* 0x0003e20000100800 */
[----:B------:R-:W-:-:S03]  /*3620*/  IMAD.HI.U32 R6, R74, R2, RZ ;  /* 0x000000024a067227 */ /* 0x000fc600078e00ff */
[----:B------:R3:W-:Y:S01]  /*3630*/  STL [R1+0x10f8], R15 ;  /* 0x0010f80f01007387 */ /* 0x0007e20000100800 */
[----:B--2---:R-:W-:-:S04]  /*3640*/  IMAD.HI.U32 R10, R74, R9, RZ ;  /* 0x000000094a0a7227 */ /* 0x004fc800078e00ff */
[----:B------:R-:W-:Y:S01]  /*3650*/  IMAD.MOV R10, RZ, RZ, -R10 ;  /* 0x000000ffff0a7224 */ /* 0x000fe200078e0a0a */
[----:B-1----:R-:W-:Y:S01]  /*3660*/  IABS R3, R15 ;  /* 0x0000000f00037213 */ /* 0x002fe20000000000 */
[----:B------:R-:W-:Y:S02]  /*3670*/  IMAD.MOV R7, RZ, RZ, -R7 ;  /* 0x000000ffff077224 */ /* 0x000fe400078e0a07 */
[----:B------:R-:W-:Y:S02]  /*3680*/  VIADD R11, R0, 0x68 ;  /* 0x00000068000b7836 */ /* 0x000fe40000000000 */
[C---:B------:R-:W-:Y:S02]  /*3690*/  IMAD R9, R68.reuse, R10, R9 ;  /* 0x0000000a44097224 */ /* 0x040fe400078e0209 */
[----:B------:R-:W-:Y:S01]  /*36a0*/  IMAD.MOV R6, RZ, RZ, -R6 ;  /* 0x000000ffff067224 */ /* 0x000fe200078e0a06 */
[----:B------:R-:W-:Y:S01]  /*36b0*/  STL [R1+0x1140], R11 ;  /* 0x0011400b01007387 */ /* 0x000fe20000100800 */
[----:B------:R-:W-:Y:S01]  /*36c0*/  IMAD R7, R68, R7, R5 ;  /* 0x0000000744077224 */ /* 0x000fe200078e0205 */
[----:B------:R-:W-:Y:S01]  /*36d0*/  IABS R86, R11 ;  /* 0x0000000b00567213 */ /* 0x000fe20000000000 */
[----:B------:R-:W-:Y:S01]  /*36e0*/  IMAD.HI.U32 R5, R74, R3, RZ ;  /* 0x000000034a057227 */ /* 0x000fe200078e00ff */
[----:B------:R1:W-:Y:S03]  /*36f0*/  STL [R1+0xe0], R9 ;  /* 0x0000e00901007387 */ /* 0x0003e60000100800 */
[----:B------:R-:W-:Y:S01]  /*3700*/  IMAD R2, R68, R6, R2 ;  /* 0x0000000644027224 */ /* 0x000fe200078e0202 */
[----:B------:R2:W-:Y:S01]  /*3710*/  STL [R1+0x194], R7 ;  /* 0x0001940701007387 */ /* 0x0005e20000100800 */
[----:B------:R-:W-:-:S02]  /*3720*/  VIADD R10, R0, 0x69 ;  /* 0x00000069000a7836 */ /* 0x000fc40000000000 */
[----:B------:R-:W-:Y:S01]  /*3730*/  IMAD.MOV R5, RZ, RZ, -R5 ;  /* 0x000000ffff057224 */ /* 0x000fe200078e0a05 */
[----:B------:R5:W-:Y:S01]  /*3740*/  STL [R1+0x2e0], R2 ;  /* 0x0002e00201007387 */ /* 0x000be20000100800 */
[C---:B---3--:R-:W-:Y:S02]  /*3750*/  VIADD R15, R0.reuse, 0x6d ;  /* 0x0000006d000f7836 */ /* 0x048fe40000000000 */
[----:B-1----:R-:W-:Y:S01]  /*3760*/  VIADD R9, R0, 0x6b ;  /* 0x0000006b00097836 */ /* 0x002fe20000000000 */
[----:B------:R1:W-:Y:S01]  /*3770*/  STL [R1+0x1128], R10 ;  /* 0x0011280a01007387 */ /* 0x0003e20000100800 */
[----:B------:R-:W-:Y:S02]  /*3780*/  IMAD R5, R68, R5, R3 ;  /* 0x0000000544057224 */ /* 0x000fe400078e0203 */
[----:B--2---:R-:W-:Y:S01]  /*3790*/  VIADD R7, R0, 0x6a ;  /* 0x0000006a00077836 */ /* 0x004fe20000000000 */
[----:B------:R-:W-:Y:S01]  /*37a0*/  IABS R3, R9 ;  /* 0x0000000900037213 */ /* 0x000fe20000000000 */
[----:B-----5:R-:W-:-:S03]  /*37b0*/  IMAD.HI.U32 R2, R74, R86, RZ ;  /* 0x000000564a027227 */ /* 0x020fc600078e00ff */
[----:B------:R2:W-:Y:S01]  /*37c0*/  STL [R1+0x113c], R7 ;  /* 0x00113c0701007387 */ /* 0x0005e20000100800 */
[----:B-1----:R-:W-:Y:S01]  /*37d0*/  IABS R10, R10 ;  /* 0x0000000a000a7213 */ /* 0x002fe20000000000 */
[C---:B------:R-:W-:Y:S02]  /*37e0*/  IMAD.HI.U32 R6, R74.reuse, R3, RZ ;  /* 0x000000034a067227 */ /* 0x040fe400078e00ff */
[----:B------:R1:W-:Y:S02]  /*37f0*/  STL [R1+0x1138], R9 ;  /* 0x0011380901007387 */ /* 0x0003e40000100800 */
[----:B------:R-:W-:Y:S02]  /*3800*/  IMAD.HI.U32 R11, R74, R10, RZ ;  /* 0x0000000a4a0b7227 */ /* 0x000fe400078e00ff */
[----:B------:R3:W-:Y:S01]  /*3810*/  STL [R1+0x3d4], R5 ;  /* 0x0003d40501007387 */ /* 0x0007e20000100800 */
[----:B--2---:R-:W-:Y:S01]  /*3820*/  IABS R7, R7 ;  /* 0x0000000700077213 */ /* 0x004fe20000000000 */
[----:B------:R-:W-:-:S02]  /*3830*/  IMAD.MOV R11, RZ, RZ, -R11 ;  /* 0x000000ffff0b7224 */ /* 0x000fc400078e0a0b */
[----:B------:R-:W-:Y:S02]  /*3840*/  IMAD.MOV R2, RZ, RZ, -R2 ;  /* 0x000000ffff027224 */ /* 0x000fe400078e0a02 */
[----:B-1----:R-:W-:-:S04]  /*3850*/  IMAD.HI.U32 R9, R74, R7, RZ ;  /* 0x000000074a097227 */ /* 0x002fc800078e00ff */
[----:B---3--:R-:W-:Y:S02]  /*3860*/  VIADD R5, R0, 0x6c ;  /* 0x0000006c00057836 */ /* 0x008fe40000000000 */
[----:B------:R-:W-:Y:S02]  /*3870*/  IMAD.MOV R9, RZ, RZ, -R9 ;  /* 0x000000ffff097224 */ /* 0x000fe400078e0a09 */
[----:B------:R-:W-:Y:S01]  /*3880*/  IMAD.MOV R6, RZ, RZ, -R6 ;  /* 0x000000ffff067224 */ /* 0x000fe200078e0a06 */
[----:B------:R1:W-:Y:S01]  /*3890*/  STL [R1+0x1134], R5 ;  /* 0x0011340501007387 */ /* 0x0003e20000100800 */
[C---:B------:R-:W-:Y:S02]  /*38a0*/  IMAD R10, R68.reuse, R11, R10 ;  /* 0x0000000b440a7224 */ /* 0x040fe400078e020a */
[C---:B------:R-:W-:Y:S01]  /*38b0*/  IMAD R9, R68.reuse, R9, R7 ;  /* 0x0000000944097224 */ /* 0x040fe200078e0207 */
[----:B------:R-:W-:Y:S01]  /*38c0*/  STL [R1+0x114c], R15 ;  /* 0x00114c0f01007387 */ /* 0x000fe20000100800 */
[C---:B------:R-:W-:Y:S01]  /*38d0*/  IMAD R86, R68.reuse, R2, R86 ;  /* 0x0000000244567224 */ /* 0x040fe200078e0256 */
[----:B------:R-:W-:Y:S01]  /*38e0*/  IABS R2, R15 ;  /* 0x0000000f00027213 */ /* 0x000fe20000000000 */
[----:B------:R-:W-:Y:S01]  /*38f0*/  IMAD R3, R68, R6, R3 ;  /* 0x0000000644037224 */ /* 0x000fe200078e0203 */
[----:B------:R2:W-:Y:S01]  /*3900*/  STL [R1+0x64], R10 ;  /* 0x0000640a01007387 */ /* 0x0005e20000100800 */
[----:B------:R-:W-:Y:S01]  /*3910*/  VIADD R11, R0, 0x70 ;  /* 0x00000070000b7836 */ /* 0x000fe20000000000 */
[----:B-1----:R-:W-:-:S02]  /*3920*/  IABS R5, R5 ;  /* 0x0000000500057213 */ /* 0x002fc40000000000 */
[----:B------:R1:W-:Y:S02]  /*3930*/  STL [R1+0xe4], R9 ;  /* 0x0000e40901007387 */ /* 0x0003e40000100800 */
[----:B------:R-:W-:Y:S01]  /*3940*/  IABS R88, R11 ;  /* 0x0000000b00587213 */ /* 0x000fe20000000000 */
[----:B------:R-:W-:Y:S01]  /*3950*/  IMAD.HI.U32 R7, R74, R5, RZ ;  /* 0x000000054a077227 */ /* 0x000fe200078e00ff */
[----:B------:R3:W-:Y:S03]  /*3960*/  STL [R1+0x19c], R3 ;  /* 0x00019c0301007387 */ /* 0x0007e60000100800 */
[----:B------:R-:W-:Y:S01]  /*3970*/  IMAD.MOV R7, RZ, RZ, -R7 ;  /* 0x000000ffff077224 */ /* 0x000fe200078e0a07 */
[----:B------:R5:W-:Y:S01]  /*3980*/  STL [R1+0x1150], R11 ;  /* 0x0011500b01007387 */ /* 0x000be20000100800 */
[C---:B--2---:R-:W-:Y:S02]  /*3990*/  VIADD R10, R0.reuse, 0x71 ;  /* 0x00000071000a7836 */ /* 0x044fe40000000000 */
[----:B-1----:R-:W-:-:S02]  /*39a0*/  VIADD R9, R0, 0x72 ;  /* 0x0000007200097836 */ /* 0x002fc40000000000 */
[----:B------:R-:W-:Y:S01]  /*39b0*/  IMAD R7, R68, R7, R5 ;  /* 0x0000000744077224 */ /* 0x000fe200078e0205 */
[----:B------:R1:W-:Y:S01]  /*39c0*/  STL [R1+0x1154], R10 ;  /* 0x0011540a01007387 */ /* 0x0003e20000100800 */
[----:B---3--:R-:W-:Y:S01]  /*39d0*/  IMAD.HI.U32 R3, R74, R2, RZ ;  /* 0x000000024a037227 */ /* 0x008fe200078e00ff */
[----:B------:R-:W-:Y:S02]  /*39e0*/  IABS R6, R10 ;  /* 0x0000000a00067213 */ /* 0x000fe40000000000 */
[----:B------:R2:W-:Y:S01]  /*39f0*/  STL [R1+0x1164], R9 ;  /* 0x0011640901007387 */ /* 0x0005e20000100800 */
[----:B------:R-:W-:Y:S01]  /*3a00*/  IMAD.MOV R3, RZ, RZ, -R3 ;  /* 0x000000ffff037224 */ /* 0x000fe200078e0a03 */
[----:B------:R-:W-:Y:S01]  /*3a10*/  IABS R5, R9 ;  /* 0x0000000900057213 */ /* 0x000fe20000000000 */
[----:B-----5:R-:W-:Y:S01]  /*3a20*/  VIADD R11, R0, 0x74 ;  /* 0x00000074000b7836 */ /* 0x020fe20000000000 */
[----:B------:R3:W-:Y:S01]  /*3a30*/  STL [R1+0x2ec], R7 ;  /* 0x0002ec0701007387 */ /* 0x0007e20000100800 */
[----:B------:R-:W-:-:S02]  /*3a40*/  IMAD R2, R68, R3, R2 ;  /* 0x0000000344027224 */ /* 0x000fc400078e0202 */
[----:B-1----:R-:W-:-:S03]  /*3a50*/  IMAD.HI.U32 R10, R74, R88, RZ ;  /* 0x000000584a0a7227 */ /* 0x002fc600078e00ff */
[----:B------:R1:W-:Y:S01]  /*3a60*/  STL [R1+0x3cc], R2 ;  /* 0x0003cc0201007387 */ /* 0x0003e20000100800 */
[----:B--2---:R-:W-:-:S04]  /*3a70*/  IMAD.HI.U32 R9, R74, R6, RZ ;  /* 0x000000064a097227 */ /* 0x004fc800078e00ff */
[----:B---3--:R-:W-:Y:S02]  /*3a80*/  VIADD R7, R0, 0x73 ;  /* 0x0000007300077836 */ /* 0x008fe40000000000 */
        /* <DEDUP_REMOVED lines=14> */
[C---:B------:R-:W-:Y:S01]  /*3b70*/  VIADD R10, R0.reuse, 0x78 ;  /* 0x00000078000a7836 */ /* 0x040fe20000000000 */
[----:B------:R-:W-:Y:S01]  /*3b80*/  IABS R7, R11 ;  /* 0x0000000b00077213 */ /* 0x000fe20000000000 */
[----:B------:R-:W-:Y:S01]  /*3b90*/  IMAD.MOV R6, RZ, RZ, -R6 ;  /* 0x000000ffff067224 */ /* 0x000fe200078e0a06 */
[----:B------:R1:W-:Y:S01]  /*3ba0*/  STL [R1+0xec], R5 ;  /* 0x0000ec0501007387 */ /* 0x0003e20000100800 */
[----:B---3--:R-:W-:Y:S01]  /*3bb0*/  VIADD R9, R0, 0x79 ;  /* 0x0000007900097836 */ /* 0x008fe20000000000 */
[----:B------:R-:W-:Y:S01]  /*3bc0*/  IABS R89, R10 ;  /* 0x0000000a00597213 */ /* 0x000fe20000000000 */
[----:B------:R-:W-:Y:S01]  /*3bd0*/  IMAD R6, R68, R6, R3 ;  /* 0x0000000644067224 */ /* 0x000fe200078e0203 */
[----:B------:R2:W-:Y:S01]  /*3be0*/  STL [R1+0x1144], R11 ;  /* 0x0011440b01007387 */ /* 0x0005e20000100800 */
[----:B------:R-:W-:Y:S01]  /*3bf0*/  VIADD R15, R0, 0x8d ;  /* 0x0000008d000f7836 */ /* 0x000fe20000000000 */
[----:B------:R-:W-:-:S02]  /*3c00*/  IABS R3, R9 ;  /* 0x0000000900037213 */ /* 0x000fc40000000000 */
[----:B------:R-:W-:Y:S01]  /*3c10*/  STL [R1+0x1174], R10 ;  /* 0x0011740a01007387 */ /* 0x000fe20000100800 */
[----:B-1----:R-:W-:-:S03]  /*3c20*/  IMAD.HI.U32 R5, R74, R2, RZ ;  /* 0x000000024a057227 */ /* 0x002fc600078e00ff */
[----:B------:R1:W-:Y:S01]  /*3c30*/  STL [R1+0x1184], R9 ;  /* 0x0011840901007387 */ /* 0x0003e20000100800 */
[----:B------:R-:W-:-:S03]  /*3c40*/  IMAD.MOV R5, RZ, RZ, -R5 ;  /* 0x000000ffff057224 */ /* 0x000fc600078e0a05 */
[----:B------:R3:W-:Y:S01]  /*3c50*/  STL [R1+0x1ac], R6 ;  /* 0x0001ac0601007387 */ /* 0x0007e20000100800 */
[----:B--2---:R-:W-:Y:S02]  /*3c60*/  VIADD R11, R0, 0x7b ;  /* 0x0000007b000b7836 */ /* 0x004fe40000000000 */
[----:B------:R-:W-:Y:S02]  /*3c70*/  IMAD R2, R68, R5, R2 ;  /* 0x0000000544027224 */ /* 0x000fe400078e0202 */
[----:B------:R-:W-:-:S03]  /*3c80*/  IMAD.HI.U32 R5, R74, R3, RZ ;  /* 0x000000034a057227 */ /* 0x000fc600078e00ff */
[----:B------:R2:W-:Y:S01]  /*3c90*/  STL [R1+0x2f0], R2 ;  /* 0x0002f00201007387 */ /* 0x0005e20000100800 */
[----:B-1----:R-:W-:-:S04]  /*3ca0*/  IMAD.HI.U32 R9, R74, R7, RZ ;  /* 0x000000074a097227 */ /* 0x002fc800078e00ff */
[----:B---3--:R-:W-:Y:S02]  /*3cb0*/  VIADD R6, R0, 0x7a ;  /* 0x0000007a00067836 */ /* 0x008fe40000000000 */
[----:B------:R-:W-:Y:S02]  /*3cc0*/  IMAD.MOV R9, RZ, RZ, -R9 ;  /* 0x000000ffff097224 */ /* 0x000fe400078e0a09 */
[----:B------:R-:W-:Y:S01]  /*3cd0*/  IMAD.MOV R5, RZ, RZ, -R5 ;  /* 0x000000ffff057224 */ /* 0x000fe200078e0a05 */
[----:B------:R1:W-:Y:S01]  /*3ce0*/  STL [R1+0x1170], R6 ;  /* 0x0011700601007387 */ /* 0x0003e20000100800 */
[C---:B------:R-:W-:Y:S01]  /*3cf0*/  IMAD R7, R68.reuse, R9, R7 ;  /* 0x0000000944077224 */ /* 0x040fe200078e0207 */
[----:B--2---:R-:W-:Y:S01]  /*3d00*/  IABS R2, R11 ;  /* 0x0000000b00027213 */ /* 0x004fe20000000000 */
[----:B------:R-:W-:Y:S01]  /*3d10*/  IMAD R3, R68, R5, R3 ;  /* 0x0000000544037224 */ /* 0x000fe200078e0203 */
[----:B------:R2:W-:Y:S01]  /*3d20*/  STL [R1+0x117c], R11 ;  /* 0x00117c0b01007387 */ /* 0x0005e20000100800 */
[----:B------:R-:W-:-:S03]  /*3d30*/  IMAD.HI.U32 R10, R74, R89, RZ ;  /* 0x000000594a0a7227 */ /* 0x000fc600078e00ff */
[----:B------:R3:W-:Y:S01]  /*3d40*/  STL [R1+0x3c4], R7 ;  /* 0x0003c40701007387 */ /* 0x0007e20000100800 */
[----:B------:R-:W-:Y:S01]  /*3d50*/  IMAD.MOV R10, RZ, RZ, -R10 ;  /* 0x000000ffff0a7224 */ /* 0x000fe200078e0a0a */
[----:B-1----:R-:W-:Y:S01]  /*3d60*/  IABS R6, R6 ;  /* 0x0000000600067213 */ /* 0x002fe20000000000 */
[----:B------:R-:W-:Y:S01]  /*3d70*/  VIADD R9, R0, 0x7c ;  /* 0x0000007c00097836 */ /* 0x000fe20000000000 */
[----:B------:R1:W-:Y:S01]  /*3d80*/  STL [R1+0x6c], R3 ;  /* 0x00006c0301007387 */ /* 0x0003e20000100800 */
[----:B------:R-:W-:Y:S02]  /*3d90*/  IMAD R89, R68, R10, R89 ;  /* 0x0000000a44597224 */ /* 0x000fe400078e0259 */
[C---:B--2---:R-:W-:Y:S01]  /*3da0*/  VIADD R11, R0.reuse, 0x7d ;  /* 0x0000007d000b7836 */ /* 0x044fe20000000000 */
[----:B------:R2:W-:Y:S01]  /*3db0*/  STL [R1+0x1168], R9 ;  /* 0x0011680901007387 */ /* 0x0005e20000100800 */
[----:B------:R-:W-:Y:S02]  /*3dc0*/  VIADD R10, R0, 0x80 ;  /* 0x00000080000a7836 */ /* 0x000fe40000000000 */
[C---:B---3--:R-:W-:Y:S01]  /*3dd0*/  IMAD.HI.U32 R7, R74.reuse, R6, RZ ;  /* 0x000000064a077227 */ /* 0x048fe200078e00ff */
[----:B------:R-:W-:Y:S01]  /*3de0*/  IABS R5, R11 ;  /* 0x0000000b00057213 */ /* 0x000fe20000000000 */
[----:B------:R3:W-:Y:S01]  /*3df0*/  STL [R1+0x116c], R11 ;  /* 0x00116c0b01007387 */ /* 0x0007e20000100800 */
[----:B------:R-:W-:Y:S01]  /*3e00*/  IABS R90, R10 ;  /* 0x0000000a005a7213 */ /* 0x000fe20000000000 */
[----:B-1----:R-:W-:-:S02]  /*3e10*/  IMAD.HI.U32 R3, R74, R2, RZ ;  /* 0x000000024a037227 */ /* 0x002fc400078e00ff */
[----:B------:R1:W-:Y:S01]  /*3e20*/  STL [R1+0x1190], R10 ;  /* 0x0011900a01007387 */ /* 0x0003e20000100800 */
[----:B--2---:R-:W-:Y:S01]  /*3e30*/  IABS R9, R9 ;  /* 0x0000000900097213 */ /* 0x004fe20000000000 */
[----:B------:R-:W-:Y:S02]  /*3e40*/  IMAD.MOV R7, RZ, RZ, -R7 ;  /* 0x000000ffff077224 */ /* 0x000fe400078e0a07 */
[----:B------:R-:W-:Y:S02]  /*3e50*/  IMAD.MOV R3, RZ, RZ, -R3 ;  /* 0x000000ffff037224 */ /* 0x000fe400078e0a03 */
[C---:B------:R-:W-:Y:S02]  /*3e60*/  IMAD R6, R68.reuse, R7, R6 ;  /* 0x0000000744067224 */ /* 0x040fe400078e0206 */
[----:B------:R-:W-:Y:S02]  /*3e70*/  IMAD R2, R68, R3, R2 ;  /* 0x0000000344027224 */ /* 0x000fe400078e0202 */
[----:B---3--:R-:W-:Y:S01]  /*3e80*/  VIADD R11, R0, 0x81 ;  /* 0x00000081000b7836 */ /* 0x008fe20000000000 */
[----:B------:R2:W-:Y:S01]  /*3e90*/  STL [R1+0xe8], R6 ;  /* 0x0000e80601007387 */ /* 0x0005e20000100800 */
[----:B-1----:R-:W-:-:S03]  /*3ea0*/  IMAD.HI.U32 R10, R74, R9, RZ ;  /* 0x000000094a0a7227 */ /* 0x002fc600078e00ff */
[----:B------:R1:W-:Y:S01]  /*3eb0*/  STL [R1+0x1b4], R2 ;  /* 0x0001b40201007387 */ /* 0x0003e20000100800 */
[----:B------:R-:W-:Y:S01]  /*3ec0*/  VIADD R7, R0, 0x82 ;  /* 0x0000008200077836 */ /* 0x000fe20000000000 */
[----:B------:R-:W-:Y:S01]  /*3ed0*/  IABS R3, R11 ;  /* 0x0000000b00037213 */ /* 0x000fe20000000000 */
[----:B------:R-:W-:Y:S01]  /*3ee0*/  IMAD.MOV R10, RZ, RZ, -R10 ;  /* 0x000000ffff0a7224 */ /* 0x000fe200078e0a0a */
[----:B------:R-:W-:Y:S01]  /*3ef0*/  STL [R1+0x118c], R11 ;  /* 0x00118c0b01007387 */ /* 0x000fe20000100800 */
[----:B--2---:R-:W-:-:S03]  /*3f00*/  IMAD.HI.U32 R6, R74, R5, RZ ;  /* 0x000000054a067227 */ /* 0x004fc600078e00ff */
[----:B------:R2:W-:Y:S01]  /*3f10*/  STL [R1+0x11a0], R7 ;  /* 0x0011a00701007387 */ /* 0x0005e20000100800 */
[----:B------:R-:W-:Y:S02]  /*3f20*/  IMAD.MOV R6, RZ, RZ, -R6 ;  /* 0x000000ffff067224 */ /* 0x000fe400078e0a06 */
[C---:B------:R-:W-:Y:S02]  /*3f30*/  IMAD R9, R68.reuse, R10, R9 ;  /* 0x0000000a44097224 */ /* 0x040fe400078e0209 */
[----:B------:R-:W-:Y:S02]  /*3f40*/  IMAD R6, R68, R6, R5 ;  /* 0x0000000644067224 */ /* 0x000fe400078e0205 */
[----:B-1----:R-:W-:Y:S01]  /*3f50*/  IMAD.HI.U32 R2, R74, R90, RZ ;  /* 0x0000005a4a027227 */ /* 0x002fe200078e00ff */
[----:B------:R1:W-:Y:S01]  /*3f60*/  STL [R1+0x2f4], R9 ;  /* 0x0002f40901007387 */ /* 0x0003e20000100800 */
[----:B--2---:R-:W-:Y:S02]  /*3f70*/  IABS R7, R7 ;  /* 0x0000000700077213 */ /* 0x004fe40000000000 */
[----:B------:R-:W-:Y:S01]  /*3f80*/  IMAD.MOV R2, RZ, RZ, -R2 ;  /* 0x000000ffff027224 */ /* 0x000fe200078e0a02 */
[----:B------:R2:W-:Y:S01]  /*3f90*/  STL [R1+0x3b4], R6 ;  /* 0x0003b40601007387 */ /* 0x0005e20000100800 */
[----:B------:R-:W-:-:S02]  /*3fa0*/  VIADD R11, R0, 0x84 ;  /* 0x00000084000b7836 */ /* 0x000fc40000000000 */
[----:B------:R-:W-:Y:S02]  /*3fb0*/  IMAD.MOV.U32 R5, RZ, RZ, R7 ;  /* 0x000000ffff057224 */ /* 0x000fe400078e0007 */
[----:B------:R-:W-:-:S04]  /*3fc0*/  IMAD.HI.U32 R7, R74, R3, RZ ;  /* 0x000000034a077227 */ /* 0x000fc800078e00ff */
[----:B-1----:R-:W-:Y:S02]  /*3fd0*/  VIADD R9, R0, 0x83 ;  /* 0x0000008300097836 */ /* 0x002fe40000000000 */
[----:B--2---:R-:W-:-:S03]  /*3fe0*/  IMAD.HI.U32 R6, R74, R5, RZ ;  /* 0x000000054a067227 */ /* 0x004fc600078e00ff */
[----:B------:R1:W-:Y:S01]  /*3ff0*/  STL [R1+0x1180], R9 ;  /* 0x0011800901007387 */ /* 0x0003e20000100800 */
[----:B------:R-:W-:Y:S02]  /*4000*/  IMAD.MOV R7, RZ, RZ, -R7 ;  /* 0x000000ffff077224 */ /* 0x000fe400078e0a07 */
[----:B------:R-:W-:Y:S01]  /*4010*/  VIADD R10, R0, 0x85 ;  /* 0x00000085000a7836 */ /* 0x000fe20000000000 */
[----:B------:R2:W-:Y:S01]  /*4020*/  STL [R1+0x1188], R11 ;  /* 0x0011880b01007387 */ /* 0x0005e20000100800 */
[----:B------:R-:W-:Y:S02]  /*4030*/  IMAD.MOV R6, RZ, RZ, -R6 ;  /* 0x000000ffff067224 */ /* 0x000fe400078e0a06 */
[C---:B------:R-:W-:Y:S01]  /*4040*/  IMAD R90, R68.reuse, R2, R90 ;  /* 0x00000002445a7224 */ /* 0x040fe200078e025a */
[----:B------:R-:W-:Y:S01]  /*4050*/  IABS R2, R11 ;  /* 0x0000000b00027213 */ /* 0x000fe20000000000 */
[C---:B------:R-:W-:Y:S01]  /*4060*/  IMAD R7, R68.reuse, R7, R3 ;  /* 0x0000000744077224 */ /* 0x040fe200078e0203 */
[----:B-1----:R-:W-:Y:S01]  /*4070*/  IABS R9, R9 ;  /* 0x0000000900097213 */ /* 0x002fe20000000000 */
[----:B------:R-:W-:Y:S01]  /*4080*/  IMAD R5, R68, R6, R5 ;  /* 0x0000000644057224 */ /* 0x000fe200078e0205 */
[----:B------:R1:W-:Y:S01]  /*4090*/  STL [R1+0x119c], R10 ;  /* 0x00119c0a01007387 */ /* 0x0003e20000100800 */
[----:B------:R-:W-:Y:S01]  /*40a0*/  IABS R3, R10 ;  /* 0x0000000a00037213 */ /* 0x000fe20000000000 */
[----:B------:R-:W-:-:S02]  /*40b0*/  IMAD.HI.U32 R6, R74, R2, RZ ;  /* 0x000000024a067227 */ /* 0x000fc400078e00ff */
[----:B------:R3:W-:Y:S02]  /*40c0*/  STL [R1+0x78], R7 ;  /* 0x0000780701007387 */ /* 0x0007e40000100800 */
[----:B--2---:R-:W-:Y:S02]  /*40d0*/  VIADD R11, R0, 0x88 ;  /* 0x00000088000b7836 */ /* 0x004fe40000000000 */
[----:B------:R2:W-:Y:S01]  /*40e0*/  STL [R1+0xf0], R5 ;  /* 0x0000f00501007387 */ /* 0x0005e20000100800 */
[----:B------:R-:W-:Y:S02]  /*40f0*/  IMAD.MOV R6, RZ, RZ, -R6 ;  /* 0x000000ffff067224 */ /* 0x000fe400078e0a06 */
[----:B-1----:R-:W-:Y:S01]  /*4100*/  IMAD.HI.U32 R10, R74, R9, RZ ;  /* 0x000000094a0a7227 */ /* 0x002fe200078e00ff */
[----:B------:R-:W-:Y:S01]  /*4110*/  STL [R1+0x11b4], R11 ;  /* 0x0011b40b01007387 */ /* 0x000fe20000100800 */
[----:B------:R-:W-:Y:S02]  /*4120*/  IABS R91, R11 ;  /* 0x0000000b005b7213 */ /* 0x000fe40000000000 */
[----:B---3--:R-:W-:-:S02]  /*4130*/  VIADD R7, R0, 0x89 ;  /* 0x0000008900077836 */ /* 0x008fc40000000000 */
[----:B------:R-:W-:Y:S02]  /*4140*/  IMAD.MOV R10, RZ, RZ, -R10 ;  /* 0x000000ffff0a7224 */ /* 0x000fe400078e0a0a */
[----:B--2---:R-:W-:Y:S01]  /*4150*/  IMAD.HI.U32 R5, R74, R3, RZ ;  /* 0x000000034a057227 */ /* 0x004fe200078e00ff */
[----:B------:R1:W-:Y:S03]  /*4160*/  STL [R1+0x11b0], R7 ;  /* 0x0011b00701007387 */ /* 0x0003e60000100800 */
[----:B------:R-:W-:Y:S02]  /*4170*/  IMAD.MOV R5, RZ, RZ, -R5 ;  /* 0x000000ffff057224 */ /* 0x000fe400078e0a05 */
[C---:B------:R-:W-:Y:S02]  /*4180*/  IMAD R10, R68.reuse, R10, R9 ;  /* 0x0000000a440a7224 */ /* 0x040fe400078e0209 */
[----:B------:R-:W-:-:S02]  /*4190*/  IMAD R9, R68, R6, R2 ;  /* 0x0000000644097224 */ /* 0x000fc400078e0202 */
[----:B------:R-:W-:Y:S01]  /*41a0*/  IMAD R3, R68, R5, R3 ;  /* 0x0000000544037224 */ /* 0x000fe200078e0203 */
[----:B-1----:R-:W-:Y:S01]  /*41b0*/  IABS R7, R7 ;  /* 0x0000000700077213 */ /* 0x002fe20000000000 */
[----:B------:R1:W-:Y:S01]  /*41c0*/  STL [R1+0x1c0], R10 ;  /* 0x0001c00a01007387 */ /* 0x0003e20000100800 */
[----:B------:R-:W-:-:S03]  /*41d0*/  IMAD.HI.U32 R6, R74, R91, RZ ;  /* 0x0000005b4a067227 */ /* 0x000fc600078e00ff */
[----:B------:R2:W-:Y:S01]  /*41e0*/  STL [R1+0x2e4], R9 ;  /* 0x0002e40901007387 */ /* 0x0005e20000100800 */
[----:B------:R-:W-:Y:S02]  /*41f0*/  IMAD.MOV.U32 R2, RZ, RZ, R7 ;  /* 0x000000ffff027224 */ /* 0x000fe400078e0007 */
[----:B------:R-:W-:Y:S01]  /*4200*/  IMAD.MOV R5, RZ, RZ, -R6 ;  /* 0x000000ffff057224 */ /* 0x000fe200078e0a06 */
[----:B------:R3:W-:Y:S01]  /*4210*/  STL [R1+0x3ac], R3 ;  /* 0x0003ac0301007387 */ /* 0x0007e20000100800 */
[C---:B------:R-:W-:Y:S02]  /*4220*/  VIADD R7, R0.reuse, 0x8c ;  /* 0x0000008c00077836 */ /* 0x040fe40000000000 */
[----:B-1----:R-:W-:Y:S02]  /*4230*/  VIADD R10, R0, 0x8b ;  /* 0x0000008b000a7836 */ /* 0x002fe40000000000 */
[----:B------:R-:W-:Y:S01]  /*4240*/  IMAD R91, R68, R5, R91 ;  /* 0x00000005445b7224 */ /* 0x000fe200078e025b */
[----:B------:R-:W-:Y:S01]  /*4250*/  IABS R5, R7 ;  /* 0x0000000700057213 */ /* 0x000fe20000000000 */
[C---:B--2---:R-:W-:Y:S01]  /*4260*/  VIADD R9, R0.reuse, 0x8a ;  /* 0x0000008a00097836 */ /* 0x044fe20000000000 */
[----:B------:R-:W-:Y:S01]  /*4270*/  IABS R6, R10 ;  /* 0x0000000a00067213 */ /* 0x000fe20000000000 */
[----:B------:R-:W-:-:S02]  /*4280*/  VIADD R11, R0, 0x90 ;  /* 0x00000090000b7836 */ /* 0x000fc40000000000 */
[----:B---3--:R-:W-:Y:S01]  /*4290*/  IMAD.HI.U32 R3, R74, R2, RZ ;  /* 0x000000024a037227 */ /* 0x008fe200078e00ff */
[----:B------:R1:W-:Y:S02]  /*42a0*/  STL [R1+0x1194], R9 ;  /* 0x0011940901007387 */ /* 0x0003e40000100800 */
[----:B------:R-:W-:Y:S01]  /*42b0*/  IABS R92, R11 ;  /* 0x0000000b005c7213 */ /* 0x000fe20000000000 */
[----:B------:R-:W-:Y:S01]  /*42c0*/  IMAD.MOV R3, RZ, RZ, -R3 ;  /* 0x000000ffff037224 */ /* 0x000fe200078e0a03 */
[----:B------:R2:W-:Y:S03]  /*42d0*/  STL [R1+0x11ac], R10 ;  /* 0x0011ac0a01007387 */ /* 0x0005e60000100800 */
[----:B------:R-:W-:Y:S01]  /*42e0*/  IMAD R3, R68, R3, R2 ;  /* 0x0000000344037224 */ /* 0x000fe200078e0202 */
[----:B------:R3:W-:Y:S01]  /*42f0*/  STL [R1+0x11a8], R7 ;  /* 0x0011a80701007387 */ /* 0x0007e20000100800 */
[----:B------:R-:W-:Y:S01]  /*4300*/  IMAD.MOV.U32 R2, RZ, RZ, R5 ;  /* 0x000000ffff027224 */ /* 0x000fe200078e0005 */
[----:B-1----:R-:W-:-:S02]  /*4310*/  IABS R9, R9 ;  /* 0x0000000900097213 */ /* 0x002fc40000000000 */
[----:B------:R1:W-:Y:S01]  /*4320*/  STL [R1+0x74], R3 ;  /* 0x0000740301007387 */ /* 0x0003e20000100800 */
[----:B------:R-:W-:-:S03]  /*4330*/  IMAD.HI.U32 R5, R74, R2, RZ ;  /* 0x000000024a057227 */ /* 0x000fc600078e00ff */
[----:B------:R-:W-:Y:S01]  /*4340*/  STL [R1+0x11a4], R15 ;  /* 0x0011a40f01007387 */ /* 0x000fe20000100800 */
[----:B--2---:R-:W-:-:S03]  /*4350*/  IMAD.HI.U32 R10, R74, R9, RZ ;  /* 0x000000094a0a7227 */ /* 0x004fc600078e00ff */
[----:B------:R-:W-:Y:S01]  /*4360*/  STL [R1+0x11d0], R11 ;  /* 0x0011d00b01007387 */ /* 0x000fe20000100800 */
[----:B---3--:R-:W-:Y:S01]  /*4370*/  IMAD.HI.U32 R7, R74, R6, RZ ;  /* 0x000000064a077227 */ /* 0x008fe200078e00ff */
[----:B-1----:R-:W-:-:S03]  /*4380*/  IABS R3, R15 ;  /* 0x0000000f00037213 */ /* 0x002fc60000000000 */
[----:B------:R-:W-:Y:S02]  /*4390*/  IMAD.MOV R10, RZ, RZ, -R10 ;  /* 0x000000ffff0a7224 */ /* 0x000fe400078e0a0a */
[----:B------:R-:W-:Y:S02]  /*43a0*/  IMAD.MOV R7, RZ, RZ, -R7 ;  /* 0x000000ffff077224 */ /* 0x000fe400078e0a07 */
[C---:B------:R-:W-:Y:S02]  /*43b0*/  IMAD R9, R68.reuse, R10, R9 ;  /* 0x0000000a44097224 */ /* 0x040fe400078e0209 */
[----:B------:R-:W-:Y:S02]  /*43c0*/  IMAD.MOV R5, RZ, RZ, -R5 ;  /* 0x000000ffff057224 */ /* 0x000fe400078e0a05 */
[----:B------:R-:W-:Y:S01]  /*43d0*/  IMAD R7, R68, R7, R6 ;  /* 0x0000000744077224 */ /* 0x000fe200078e0206 */
[----:B------:R1:W-:Y:S01]  /*43e0*/  STL [R1+0xf8], R9 ;  /* 0x0000f80901007387 */ /* 0x0003e20000100800 */
[----:B------:R-:W-:-:S03]  /*43f0*/  IMAD.HI.U32 R6, R74, R3, RZ ;  /* 0x000000034a067227 */ /* 0x000fc600078e00ff */
[----:B------:R2:W-:Y:S01]  /*4400*/  STL [R1+0x1c8], R7 ;  /* 0x0001c80701007387 */ /* 0x0005e20000100800 */
[----:B------:R-:W-:Y:S02]  /*4410*/  IMAD R2, R68, R5, R2 ;  /* 0x0000000544027224 */ /* 0x000fe400078e0202 */
[C---:B------:R-:W-:Y:S02]  /*4420*/  VIADD R10, R0.reuse, 0x91 ;  /* 0x00000091000a7836 */ /* 0x040fe40000000000 */
[----:B------:R-:W-:Y:S01]  /*4430*/  IMAD.MOV R5, RZ, RZ, -R6 ;  /* 0x000000ffff057224 */ /* 0x000fe200078e0a06 */
[----:B------:R3:W-:Y:S01]  /*4440*/  STL [R1+0x2b4], R2 ;  /* 0x0002b40201007387 */ /* 0x0007e20000100800 */
[----:B-1----:R-:W-:Y:S02]  /*4450*/  VIADD R9, R0, 0x93 ;  /* 0x0000009300097836 */ /* 0x002fe40000000000 */
[----:B------:R-:W-:Y:S01]  /*4460*/  IMAD R5, R68, R5, R3 ;  /* 0x0000000544057224 */ /* 0x000fe200078e0203 */
[----:B------:R1:W-:Y:S01]  /*4470*/  STL [R1+0x11bc], R10 ;  /* 0x0011bc0a01007387 */ /* 0x0003e20000100800 */
[C---:B--2---:R-:W-:Y:S01]  /*4480*/  VIADD R7, R0.reuse, 0x92 ;  /* 0x0000009200077836 */ /* 0x044fe20000000000 */
[----:B------:R-:W-:Y:S01]  /*4490*/  IABS R3, R9 ;  /* 0x0000000900037213 */ /* 0x000fe20000000000 */
[----:B------:R-:W-:-:S03]  /*44a0*/  VIADD R15, R0, 0x95 ;  /* 0x00000095000f7836 */ /* 0x000fc60000000000 */
[----:B------:R2:W-:Y:S01]  /*44b0*/  STL [R1+0x11c0], R7 ;  /* 0x0011c00701007387 */ /* 0x0005e20000100800 */
[C---:B---3--:R-:W-:Y:S01]  /*44c0*/  IMAD.HI.U32 R2, R74.reuse, R92, RZ ;  /* 0x0000005c4a027227 */ /* 0x048fe200078e00ff */
[----:B-1----:R-:W-:Y:S02]  /*44d0*/  IABS R10, R10 ;  /* 0x0000000a000a7213 */ /* 0x002fe40000000000 */
[----:B------:R1:W-:Y:S01]  /*44e0*/  STL [R1+0x11cc], R9 ;  /* 0x0011cc0901007387 */ /* 0x0003e20000100800 */
[----:B------:R-:W-:-:S03]  /*44f0*/  IMAD.HI.U32 R6, R74, R3, RZ ;  /* 0x000000034a067227 */ /* 0x000fc600078e00ff */
[----:B------:R3:W-:Y:S01]  /*4500*/  STL [R1+0x398], R5 ;  /* 0x0003980501007387 */ /* 0x0007e20000100800 */
[----:B--2---:R-:W-:Y:S01]  /*4510*/  IABS R7, R7 ;  /* 0x0000000700077213 */ /* 0x004fe20000000000 */
[----:B------:R-:W-:-:S04]  /*4520*/  IMAD.HI.U32 R11, R74, R10, RZ ;  /* 0x0000000a4a0b7227 */ /* 0x000fc800078e00ff */
[----:B-1----:R-:W-:-:S04]  /*4530*/  IMAD.HI.U32 R9, R74, R7, RZ ;  /* 0x000000074a097227 */ /* 0x002fc800078e00ff */
[----:B---3--:R-:W-:Y:S02]  /*4540*/  VIADD R5, R0, 0x94 ;  /* 0x0000009400057836 */ /* 0x008fe40000000000 */
[----:B------:R-:W-:Y:S02]  /*4550*/  IMAD.MOV R11, RZ, RZ, -R11 ;  /* 0x000000ffff0b7224 */ /* 0x000fe400078e0a0b */
[----:B------:R-:W-:Y:S01]  /*4560*/  IMAD.MOV R9, RZ, RZ, -R9 ;  /* 0x000000ffff097224 */ /* 0x000fe200078e0a09 */
[----:B------:R1:W-:Y:S01]  /*4570*/  STL [R1+0x11c8], R5 ;  /* 0x0011c80501007387 */ /* 0x0003e20000100800 */
[----:B------:R-:W-:Y:S02]  /*4580*/  IMAD.MOV R2, RZ, RZ, -R2 ;  /* 0x000000ffff027224 */ /* 0x000fe400078e0a02 */
[----:B------:R-:W-:Y:S01]  /*4590*/  IMAD.MOV R6, RZ, RZ, -R6 ;  /* 0x000000ffff067224 */ /* 0x000fe200078e0a06 */
[----:B------:R2:W-:Y:S01]  /*45a0*/  STL [R1+0x11c4], R15 ;  /* 0x0011c40f01007387 */ /* 0x0005e20000100800 */
[----:B------:R-:W-:-:S02]  /*45b0*/  IMAD R10, R68, R11, R10 ;  /* 0x0000000b440a7224 */ /* 0x000fc400078e020a */
[C---:B------:R-:W-:Y:S02]  /*45c0*/  IMAD R9, R68.reuse, R9, R7 ;  /* 0x0000000944097224 */ /* 0x040fe400078e0207 */
[C---:B------:R-:W-:Y:S01]  /*45d0*/  IMAD R92, R68.reuse, R2, R92 ;  /* 0x00000002445c7224 */ /* 0x040fe200078e025c */
[----:B-1----:R-:W-:Y:S01]  /*45e0*/  IABS R5, R5 ;  /* 0x0000000500057213 */ /* 0x002fe20000000000 */
[----:B------:R-:W-:Y:S01]  /*45f0*/  IMAD R3, R68, R6, R3 ;  /* 0x0000000644037224 */ /* 0x000fe200078e0203 */
[----:B------:R-:W-:Y:S01]  /*4600*/  IABS R2, R15 ;  /* 0x0000000f00027213 */ /* 0x000fe20000000000 */
[----:B------:R1:W-:Y:S01]  /*4610*/  STL [R1+0x70], R10 ;  /* 0x0000700a01007387 */ /* 0x0003e20000100800 */
[----:B------:R-:W-:Y:S02]  /*4620*/  VIADD R11, R0, 0x98 ;  /* 0x00000098000b7836 */ /* 0x000fe40000000000 */
[----:B------:R-:W-:Y:S01]  /*4630*/  IMAD.HI.U32 R7, R74, R5, RZ ;  /* 0x000000054a077227 */ /* 0x000fe200078e00ff */
[----:B------:R3:W-:Y:S02]  /*4640*/  STL [R1+0xfc], R9 ;  /* 0x0000fc0901007387 */ /* 0x0007e40000100800 */
[----:B------:R-:W-:Y:S01]  /*4650*/  IABS R93, R11 ;  /* 0x0000000b005d7213 */ /* 0x000fe20000000000 */
[----:B------:R-:W-:Y:S01]  /*4660*/  IMAD.MOV R7, RZ, RZ, -R7 ;  /* 0x000000ffff077224 */ /* 0x000fe200078e0a07 */
[----:B------:R5:W-:Y:S01]  /*4670*/  STL [R1+0x1cc], R3 ;  /* 0x0001cc0301007387 */ /* 0x000be20000100800 */
[----:B--2---:R-:W-:-:S02]  /*4680*/  VIADD R15, R0, 0xa3 ;  /* 0x000000a3000f7836 */ /* 0x004fc40000000000 */
[----:B-1----:R-:W-:Y:S01]  /*4690*/  VIADD R10, R0, 0x99 ;  /* 0x00000099000a7836 */ /* 0x002fe20000000000 */
[----:B------:R1:W-:Y:S01]  /*46a0*/  STL [R1+0x11d4], R11 ;  /* 0x0011d40b01007387 */ /* 0x0003e20000100800 */
[----:B------:R-:W-:Y:S02]  /*46b0*/  IMAD R7, R68, R7, R5 ;  /* 0x0000000744077224 */ /* 0x000fe400078e0205 */
[----:B---3--:R-:W-:Y:S01]  /*46c0*/  VIADD R9, R0, 0x9a ;  /* 0x0000009a00097836 */ /* 0x008fe20000000000 */
[----:B------:R2:W-:Y:S01]  /*46d0*/  STL [R1+0x11e0], R10 ;  /* 0x0011e00a01007387 */ /* 0x0005e20000100800 */
[----:B------:R-:W-:Y:S01]  /*46e0*/  IABS R6, R10 ;  /* 0x0000000a00067213 */ /* 0x000fe20000000000 */
[----:B-----5:R-:W-:Y:S02]  /*46f0*/  IMAD.HI.U32 R3, R74, R2, RZ ;  /* 0x000000024a037227 */ /* 0x020fe400078e00ff */
[----:B------:R-:W-:Y:S01]  /*4700*/  IABS R5, R9 ;  /* 0x0000000900057213 */ /* 0x000fe20000000000 */
[----:B------:R3:W-:Y:S01]  /*4710*/  STL [R1+0x11f4], R9 ;  /* 0x0011f40901007387 */ /* 0x0007e20000100800 */
[----:B------:R-:W-:-:S02]  /*4720*/  IMAD.MOV R3, RZ, RZ, -R3 ;  /* 0x000000ffff037224 */ /* 0x000fc400078e0a03 */
[----:B-1----:R-:W-:Y:S01]  /*4730*/  VIADD R11, R0, 0x9c ;  /* 0x0000009c000b7836 */ /* 0x002fe20000000000 */
[----:B------:R1:W-:Y:S01]  /*4740*/  STL [R1+0x298], R7 ;  /* 0x0002980701007387 */ /* 0x0003e20000100800 */
[----:B------:R-:W-:Y:S02]  /*4750*/  IMAD R2, R68, R3, R2 ;  /* 0x0000000344027224 */ /* 0x000fe400078e0202 */
[----:B------:R-:W-:Y:S02]  /*4760*/  IMAD.MOV.U32 R3, RZ, RZ, R5 ;  /* 0x000000ffff037224 */ /* 0x000fe400078e0005 */
[C---:B--2---:R-:W-:Y:S01]  /*4770*/  IMAD.HI.U32 R10, R74.reuse, R93, RZ ;  /* 0x0000005d4a0a7227 */ /* 0x044fe200078e00ff */
[----:B------:R2:W-:Y:S03]  /*4780*/  STL [R1+0x38c], R2 ;  /* 0x00038c0201007387 */ /* 0x0005e60000100800 */
[----:B---3--:R-:W-:-:S04]  /*4790*/  IMAD.HI.U32 R9, R74, R6, RZ ;  /* 0x000000064a097227 */ /* 0x008fc800078e00ff */
[----:B-1----:R-:W-:Y:S02]  /*47a0*/  VIADD R7, R0, 0x9b ;  /* 0x0000009b00077836 */ /* 0x002fe40000000000 */
[----:B------:R-:W-:Y:S01]  /*47b0*/  IMAD.MOV R9, RZ, RZ, -R9 ;  /* 0x000000ffff097224 */ /* 0x000fe200078e0a09 */
[----:B--2---:R-:W-:Y:S01]  /*47c0*/  IABS R2, R11 ;  /* 0x0000000b00027213 */ /* 0x004fe20000000000 */
[----:B------:R-:W-:Y:S01]  /*47d0*/  IMAD.MOV R10, RZ, RZ, -R10 ;  /* 0x000000ffff0a7224 */ /* 0x000fe200078e0a0a */
[----:B------:R1:W-:Y:S01]  /*47e0*/  STL [R1+0x11dc], R7 ;  /* 0x0011dc0701007387 */ /* 0x0003e20000100800 */
[----:B------:R-:W-:Y:S01]  /*47f0*/  IABS R5, R7 ;  /* 0x0000000700057213 */ /* 0x000fe20000000000 */
[C---:B------:R-:W-:Y:S02]  /*4800*/  IMAD R9, R68.reuse, R9, R6 ;  /* 0x0000000944097224 */ /* 0x040fe400078e0206 */
[----:B------:R-:W-:Y:S01]  /*4810*/  STL [R1+0x11e8], R11 ;  /* 0x0011e80b01007387 */ /* 0x000fe20000100800 */
[----:B------:R-:W-:-:S02]  /*4820*/  IMAD R93, R68, R10, R93 ;  /* 0x0000000a445d7224 */ /* 0x000fc400078e025d */
[C---:B------:R-:W-:Y:S01]  /*4830*/  IMAD.HI.U32 R6, R74.reuse, R5, RZ ;  /* 0x000000054a067227 */ /* 0x040fe200078e00ff */
[----:B------:R2:W-:Y:S03]  /*4840*/  STL [R1+0x7c], R9 ;  /* 0x00007c0901007387 */ /* 0x0005e60000100800 */
[----:B-1----:R-:W-:-:S04]  /*4850*/  IMAD.HI.U32 R7, R74, R3, RZ ;  /* 0x000000034a077227 */ /* 0x002fc800078e00ff */
[----:B------:R-:W-:Y:S02]  /*4860*/  IMAD.MOV R7, RZ, RZ, -R7 ;  /* 0x000000ffff077224 */ /* 0x000fe400078e0a07 */
[----:B------:R-:W-:Y:S02]  /*4870*/  IMAD.MOV R6, RZ, RZ, -R6 ;  /* 0x000000ffff067224 */ /* 0x000fe400078e0a06 */
[----:B------:R-:W-:Y:S02]  /*4880*/  IMAD R3, R68, R7, R3 ;  /* 0x0000000744037224 */ /* 0x000fe400078e0203 */
[C---:B--2---:R-:W-:Y:S02]  /*4890*/  VIADD R9, R0.reuse, 0x9d ;  /* 0x0000009d00097836 */ /* 0x044fe40000000000 */
[C---:B------:R-:W-:Y:S01]  /*48a0*/  VIADD R11, R0.reuse, 0xa0 ;  /* 0x000000a0000b7836 */ /* 0x040fe20000000000 */
[----:B------:R1:W-:Y:S01]  /*48b0*/  STL [R1+0x104], R3 ;  /* 0x0001040301007387 */ /* 0x0003e20000100800 */
[----:B------:R-:W-:-:S02]  /*48c0*/  VIADD R10, R0, 0xa1 ;  /* 0x000000a1000a7836 */ /* 0x000fc40000000000 */
[----:B------:R-:W-:Y:S01]  /*48d0*/  IMAD R6, R68, R6, R5 ;  /* 0x0000000644067224 */ /* 0x000fe200078e0205 */
[----:B------:R2:W-:Y:S01]  /*48e0*/  STL [R1+0x11d8], R9 ;  /* 0x0011d80901007387 */ /* 0x0005e20000100800 */
[----:B------:R-:W-:Y:S02]  /*48f0*/  IABS R7, R11 ;  /* 0x0000000b00077213 */ /* 0x000fe40000000000 */
[----:B------:R-:W-:Y:S01]  /*4900*/  IABS R5, R10 ;  /* 0x0000000a00057213 */ /* 0x000fe20000000000 */
[----:B------:R3:W-:Y:S01]  /*4910*/  STL [R1+0x1208], R11 ;  /* 0x0012080b01007387 */ /* 0x0007e20000100800 */
[----:B-1----:R-:W-:-:S03]  /*4920*/  IMAD.HI.U32 R3, R74, R2, RZ ;  /* 0x000000024a037227 */ /* 0x002fc600078e00ff */
[----:B------:R1:W-:Y:S01]  /*4930*/  STL [R1+0x1204], R10 ;  /* 0x0012040a01007387 */ /* 0x0003e20000100800 */
[----:B--2---:R-:W-:Y:S01]  /*4940*/  IABS R9, R9 ;  /* 0x0000000900097213 */ /* 0x004fe20000000000 */
[----:B------:R-:W-:Y:S02]  /*4950*/  IMAD.MOV R3, RZ, RZ, -R3 ;  /* 0x000000ffff037224 */ /* 0x000fe400078e0a03 */
[----:B------:R2:W-:Y:S01]  /*4960*/  STL [R1+0x1ec], R6 ;  /* 0x0001ec0601007387 */ /* 0x0005e20000100800 */
[----:B---3--:R-:W-:-:S04]  /*4970*/  IMAD.HI.U32 R11, R74, R7, RZ ;  /* 0x000000074a0b7227 */ /* 0x008fc800078e00ff */
[----:B-1----:R-:W-:-:S04]  /*4980*/  IMAD.HI.U32 R10, R74, R9, RZ ;  /* 0x000000094a0a7227 */ /* 0x002fc800078e00ff */
[----:B------:R-:W-:Y:S02]  /*4990*/  IMAD R2, R68, R3, R2 ;  /* 0x0000000344027224 */ /* 0x000fe400078e0202 */
[----:B--2---:R-:W-:Y:S02]  /*49a0*/  VIADD R6, R0, 0xa2 ;  /* 0x000000a200067836 */ /* 0x004fe40000000000 */
[----:B------:R-:W-:Y:S01]  /*49b0*/  IMAD.MOV R10, RZ, RZ, -R10 ;  /* 0x000000ffff0a7224 */ /* 0x000fe200078e0a0a */
[----:B------:R1:W-:Y:S01]  /*49c0*/  STL [R1+0x284], R2 ;  /* 0x0002840201007387 */ /* 0x0003e20000100800 */
[----:B------:R-:W-:Y:S01]  /*49d0*/  IMAD.MOV R11, RZ, RZ, -R11 ;  /* 0x000000ffff0b7224 */ /* 0x000fe200078e0a0b */
[----:B------:R-:W-:Y:S01]  /*49e0*/  IABS R3, R6 ;  /* 0x0000000600037213 */ /* 0x000fe20000000000 */
[C---:B------:R-:W-:Y:S01]  /*49f0*/  IMAD R9, R68.reuse, R10, R9 ;  /* 0x0000000a44097224 */ /* 0x040fe200078e0209 */
[----:B------:R2:W-:Y:S01]  /*4a00*/  STL [R1+0x11fc], R6 ;  /* 0x0011fc0601007387 */ /* 0x0005e20000100800 */
[----:B------:R-:W-:-:S02]  /*4a10*/  IMAD R7, R68, R11, R7 ;  /* 0x0000000b44077224 */ /* 0x000fc400078e0207 */
[C---:B------:R-:W-:Y:S01]  /*4a20*/  VIADD R11, R0.reuse, 0xa5 ;  /* 0x000000a5000b7836 */ /* 0x040fe20000000000 */
[----:B------:R3:W-:Y:S01]  /*4a30*/  STL [R1+0x1210], R15 ;  /* 0x0012100f01007387 */ /* 0x0007e20000100800 */
[----:B------:R-:W-:Y:S01]  /*4a40*/  VIADD R10, R0, 0xa8 ;  /* 0x000000a8000a7836 */ /* 0x000fe20000000000 */
[----:B-1----:R-:W-:Y:S02]  /*4a50*/  IABS R2, R15 ;  /* 0x0000000f00027213 */ /* 0x002fe40000000000 */
[----:B------:R1:W-:Y:S01]  /*4a60*/  STL [R1+0x310], R9 ;  /* 0x0003100901007387 */ /* 0x0003e20000100800 */
[----:B--2---:R-:W-:-:S03]  /*4a70*/  IMAD.HI.U32 R6, R74, R5, RZ ;  /* 0x000000054a067227 */ /* 0x004fc600078e00ff */
[----:B------:R2:W-:Y:S01]  /*4a80*/  STL [R1], R7 ;  /* 0x0000000701007387 */ /* 0x0005e20000100800 */
[----:B------:R-:W-:Y:S02]  /*4a90*/  IMAD.MOV R6, RZ, RZ, -R6 ;  /* 0x000000ffff067224 */ /* 0x000fe400078e0a06 */
[----:B---3--:R-:W-:Y:S02]  /*4aa0*/  VIADD R15, R0, 0xa9 ;  /* 0x000000a9000f7836 */ /* 0x008fe40000000000 */
[----:B-1----:R-:W-:-:S04]  /*4ab0*/  IMAD.HI.U32 R9, R74, R3, RZ ;  /* 0x000000034a097227 */ /* 0x002fc800078e00ff */
[----:B------:R-:W-:Y:S02]  /*4ac0*/  IMAD R5, R68, R6, R5 ;  /* 0x0000000644057224 */ /* 0x000fe400078e0205 */
[----:B--2---:R-:W-:Y:S02]  /*4ad0*/  VIADD R7, R0, 0xa4 ;  /* 0x000000a400077836 */ /* 0x004fe40000000000 */
        /* <DEDUP_REMOVED lines=19> */
[----:B------:R-:W-:Y:S03]  /*4c10*/  STL [R1+0x1220], R15 ;  /* 0x0012200f01007387 */ /* 0x000fe60000100800 */
[----:B--2---:R-:W-:Y:S01]  /*4c20*/  IMAD.HI.U32 R9, R74, R7, RZ ;  /* 0x000000074a097227 */ /* 0x004fe200078e00ff */
[----:B------:R1:W-:Y:S01]  /*4c30*/  STL [R1+0x121c], R11 ;  /* 0x00121c0b01007387 */ /* 0x0003e20000100800 */
[----:B---3--:R-:W-:-:S02]  /*4c40*/  IABS R2, R15 ;  /* 0x0000000f00027213 */ /* 0x008fc40000000000 */
[----:B------:R-:W-:Y:S02]  /*4c50*/  IMAD.MOV R9, RZ, RZ, -R9 ;  /* 0x000000ffff097224 */ /* 0x000fe400078e0a09 */
[----:B------:R-:W-:Y:S02]  /*4c60*/  IMAD.MOV R10, RZ, RZ, -R10 ;  /* 0x000000ffff0a7224 */ /* 0x000fe400078e0a0a */
[C---:B------:R-:W-:Y:S02]  /*4c70*/  IMAD R7, R68.reuse, R9, R7 ;  /* 0x0000000944077224 */ /* 0x040fe400078e0207 */
[----:B------:R-:W-:Y:S01]  /*4c80*/  IMAD R9, R68, R10, R5 ;  /* 0x0000000a44097224 */ /* 0x000fe200078e0205 */
[----:B-1----:R-:W-:Y:S01]  /*4c90*/  IABS R11, R11 ;  /* 0x0000000b000b7213 */ /* 0x002fe20000000000 */
[C---:B------:R-:W-:Y:S01]  /*4ca0*/  VIADD R10, R0.reuse, 0xad ;  /* 0x000000ad000a7836 */ /* 0x040fe20000000000 */
[----:B------:R1:W-:Y:S03]  /*4cb0*/  STL [R1+0x270], R7 ;  /* 0x0002700701007387 */ /* 0x0003e60000100800 */
[----:B------:R-:W-:Y:S01]  /*4cc0*/  IMAD.MOV.U32 R5, RZ, RZ, R11 ;  /* 0x000000ffff057224 */ /* 0x000fe200078e000b */
[----:B------:R2:W-:Y:S01]  /*4cd0*/  STL [R1+0x30c], R9 ;  /* 0x00030c0901007387 */ /* 0x0005e20000100800 */
[----:B------:R-:W-:-:S02]  /*4ce0*/  VIADD R11, R0, 0xab ;  /* 0x000000ab000b7836 */ /* 0x000fc40000000000 */
[C---:B------:R-:W-:Y:S01]  /*4cf0*/  IMAD.HI.U32 R6, R74.reuse, R5, RZ ;  /* 0x000000054a067227 */ /* 0x040fe200078e00ff */
[----:B------:R3:W-:Y:S03]  /*4d00*/  STL [R1+0x4], R3 ;  /* 0x0000040301007387 */ /* 0x0007e60000100800 */
[----:B-1----:R-:W-:Y:S01]  /*4d10*/  IMAD.HI.U32 R7, R74, R2, RZ ;  /* 0x000000024a077227 */ /* 0x002fe200078e00ff */
[----:B------:R1:W-:Y:S03]  /*4d20*/  STL [R1+0x120c], R11 ;  /* 0x00120c0b01007387 */ /* 0x0003e60000100800 */
[----:B--2---:R-:W-:Y:S02]  /*4d30*/  VIADD R9, R0, 0xac ;  /* 0x000000ac00097836 */ /* 0x004fe40000000000 */
[----:B------:R-:W-:Y:S01]  /*4d40*/  IMAD.MOV R7, RZ, RZ, -R7 ;  /* 0x000000ffff077224 */ /* 0x000fe200078e0a07 */
[----:B---3--:R-:W-:Y:S01]  /*4d50*/  IABS R3, R11 ;  /* 0x0000000b00037213 */ /* 0x008fe20000000000 */
[----:B------:R-:W-:Y:S01]  /*4d60*/  IMAD.MOV R6, RZ, RZ, -R6 ;  /* 0x000000ffff067224 */ /* 0x000fe200078e0a06 */
[----:B------:R2:W-:Y:S01]  /*4d70*/  STL [R1+0x1218], R9 ;  /* 0x0012180901007387 */ /* 0x0005e20000100800 */
[C---:B------:R-:W-:Y:S01]  /*4d80*/  IMAD R2, R68.reuse, R7, R2 ;  /* 0x0000000744027224 */ /* 0x040fe200078e0202 */
[----:B------:R-:W-:Y:S01]  /*4d90*/  IABS R7, R10 ;  /* 0x0000000a00077213 */ /* 0x000fe20000000000 */
[----:B------:R-:W-:Y:S01]  /*4da0*/  IMAD R6, R68, R6, R5 ;  /* 0x0000000644067224 */ /* 0x000fe200078e0205 */
[----:B------:R3:W-:Y:S01]  /*4db0*/  STL [R1+0x1214], R10 ;  /* 0x0012140a01007387 */ /* 0x0007e20000100800 */
[----:B-1----:R-:W-:-:S02]  /*4dc0*/  VIADD R11, R0, 0xb0 ;  /* 0x000000b0000b7836 */ /* 0x002fc40000000000 */
[----:B------:R-:W-:Y:S01]  /*4dd0*/  IMAD.MOV.U32 R5, RZ, RZ, R7 ;  /* 0x000000ffff057224 */ /* 0x000fe200078e0007 */
[----:B------:R1:W-:Y:S01]  /*4de0*/  STL [R1+0x80], R2 ;  /* 0x0000800201007387 */ /* 0x0003e20000100800 */
[----:B------:R-:W-:Y:S01]  /*4df0*/  IMAD.HI.U32 R7, R74, R3, RZ ;  /* 0x000000034a077227 */ /* 0x000fe200078e00ff */
[----:B--2---:R-:W-:Y:S02]  /*4e00*/  IABS R9, R9 ;  /* 0x0000000900097213 */ /* 0x004fe40000000000 */
[----:B------:R2:W-:Y:S01]  /*4e10*/  STL [R1+0x114], R6 ;  /* 0x0001140601007387 */ /* 0x0005e20000100800 */
[----:B------:R-:W-:Y:S02]  /*4e20*/  IMAD.MOV R7, RZ, RZ, -R7 ;  /* 0x000000ffff077224 */ /* 0x000fe400078e0a07 */
[----:B---3--:R-:W-:Y:S01]  /*4e30*/  VIADD R10, R0, 0xb1 ;  /* 0x000000b1000a7836 */ /* 0x008fe20000000000 */
[----:B------:R3:W-:Y:S01]  /*4e40*/  STL [R1+0x1234], R11 ;  /* 0x0012340b01007387 */ /* 0x0007e20000100800 */
[----:B------:R-:W-:-:S02]  /*4e50*/  IMAD R15, R68, R7, R3 ;  /* 0x00000007440f7224 */ /* 0x000fc400078e0203 */
[----:B-1----:R-:W-:Y:S01]  /*4e60*/  IMAD.MOV.U32 R2, RZ, RZ, R9 ;  /* 0x000000ffff027224 */ /* 0x002fe200078e0009 */
[----:B------:R1:W-:Y:S01]  /*4e70*/  STL [R1+0x1240], R10 ;  /* 0x0012400a01007387 */ /* 0x0003e20000100800 */
[----:B--2---:R-:W-:-:S03]  /*4e80*/  IMAD.HI.U32 R6, R74, R5, RZ ;  /* 0x000000054a067227 */ /* 0x004fc600078e00ff */
[----:B------:R-:W-:Y:S01]  /*4e90*/  STL [R1+0x1b8], R15 ;  /* 0x0001b80f01007387 */ /* 0x000fe20000100800 */
[----:B------:R-:W-:Y:S01]  /*4ea0*/  IMAD.HI.U32 R9, R74, R2, RZ ;  /* 0x000000024a097227 */ /* 0x000fe200078e00ff */
[----:B---3--:R-:W-:-:S03]  /*4eb0*/  IABS R11, R11 ;  /* 0x0000000b000b7213 */ /* 0x008fc60000000000 */
[----:B------:R-:W-:Y:S01]  /*4ec0*/  IMAD.MOV R9, RZ, RZ, -R9 ;  /* 0x000000ffff097224 */ /* 0x000fe200078e0a09 */
[----:B-1----:R-:W-:Y:S01]  /*4ed0*/  IABS R10, R10 ;  /* 0x0000000a000a7213 */ /* 0x002fe20000000000 */
[----:B------:R-:W-:Y:S02]  /*4ee0*/  IMAD.MOV R6, RZ, RZ, -R6 ;  /* 0x000000ffff067224 */ /* 0x000fe400078e0a06 */
[C---:B------:R-:W-:Y:S02]  /*4ef0*/  IMAD R7, R68.reuse, R9, R2 ;  /* 0x0000000944077224 */ /* 0x040fe400078e0202 */
[----:B------:R-:W-:Y:S02]  /*4f00*/  IMAD R5, R68, R6, R5 ;  /* 0x0000000644057224 */ /* 0x000fe400078e0205 */
[----:B------:R-:W-:Y:S01]  /*4f10*/  IMAD.MOV.U32 R3, RZ, RZ, R10 ;  /* 0x000000ffff037224 */ /* 0x000fe200078e000a */
[----:B------:R1:W-:Y:S01]  /*4f20*/  STL [R1+0x254], R7 ;  /* 0x0002540701007387 */ /* 0x0003e20000100800 */
[----:B------:R-:W-:-:S03]  /*4f30*/  IMAD.HI.U32 R2, R74, R11, RZ ;  /* 0x0000000b4a027227 */ /* 0x000fc600078e00ff */
[----:B------:R2:W-:Y:S01]  /*4f40*/  STL [R1+0x2e8], R5 ;  /* 0x0002e80501007387 */ /* 0x0005e20000100800 */
[C---:B------:R-:W-:Y:S02]  /*4f50*/  VIADD R10, R0.reuse, 0xb2 ;  /* 0x000000b2000a7836 */ /* 0x040fe40000000000 */
[C---:B------:R-:W-:Y:S02]  /*4f60*/  VIADD R9, R0.reuse, 0xb3 ;  /* 0x000000b300097836 */ /* 0x040fe40000000000 */
[----:B------:R-:W-:Y:S01]  /*4f70*/  IMAD.MOV R6, RZ, RZ, -R2 ;  /* 0x000000ffff067224 */ /* 0x000fe200078e0a02 */
[----:B------:R3:W-:Y:S01]  /*4f80*/  STL [R1+0x122c], R10 ;  /* 0x00122c0a01007387 */ /* 0x0007e20000100800 */
[C---:B-1----:R-:W-:Y:S01]  /*4f90*/  VIADD R7, R0.reuse, 0xb4 ;  /* 0x000000b400077836 */ /* 0x042fe20000000000 */
[----:B------:R-:W-:Y:S01]  /*4fa0*/  IABS R2, R9 ;  /* 0x0000000900027213 */ /* 0x000fe20000000000 */
[----:B------:R-:W-:Y:S01]  /*4fb0*/  VIADD R15, R0, 0xb8 ;  /* 0x000000b8000f7836 */ /* 0x000fe20000000000 */
[----:B------:R1:W-:Y:S01]  /*4fc0*/  STL [R1+0x1230], R9 ;  /* 0x0012300901007387 */ /* 0x0003e20000100800 */
[----:B--2---:R-:W-:-:S03]  /*4fd0*/  IMAD.HI.U32 R5, R74, R3, RZ ;  /* 0x000000034a057227 */ /* 0x004fc600078e00ff */
[----:B------:R2:W-:Y:S01]  /*4fe0*/  STL [R1+0x123c], R7 ;  /* 0x00123c0701007387 */ /* 0x0005e20000100800 */
[----:B------:R-:W-:Y:S01]  /*4ff0*/  IMAD.MOV R5, RZ, RZ, -R5 ;  /* 0x000000ffff057224 */ /* 0x000fe200078e0a05 */
[----:B---3--:R-:W-:-:S03]  /*5000*/  IABS R10, R10 ;  /* 0x0000000a000a7213 */ /* 0x008fc60000000000 */
[C---:B------:R-:W-:Y:S02]  /*5010*/  IMAD R5, R68.reuse, R5, R3 ;  /* 0x0000000544057224 */ /* 0x040fe400078e0203 */
[----:B-1----:R-:W-:Y:S01]  /*5020*/  IMAD R9, R68, R6, R11 ;  /* 0x0000000644097224 */ /* 0x002fe200078e020b */
[----:B------:R-:W-:Y:S01]  /*5030*/  IABS R6, R7 ;  /* 0x0000000700067213 */ /* 0x000fe20000000000 */
[----:B------:R-:W-:-:S03]  /*5040*/  IMAD.HI.U32 R11, R74, R10, RZ ;  /* 0x0000000a4a0b7227 */ /* 0x000fc600078e00ff */
[----:B------:R1:W-:Y:S01]  /*5050*/  STL [R1+0x10], R9 ;  /* 0x0000100901007387 */ /* 0x0003e20000100800 */
[----:B--2---:R-:W-:Y:S02]  /*5060*/  VIADD R7, R0, 0xb5 ;  /* 0x000000b500077836 */ /* 0x004fe40000000000 */
[----:B------:R-:W-:Y:S01]  /*5070*/  IMAD.MOV.U32 R3, RZ, RZ, R6 ;  /* 0x000000ffff037224 */ /* 0x000fe200078e0006 */
[----:B------:R2:W-:Y:S01]  /*5080*/  STL [R1+0x88], R5 ;  /* 0x0000880501007387 */ /* 0x0005e20000100800 */
[----:B------:R-:W-:Y:S01]  /*5090*/  IMAD.MOV R11, RZ, RZ, -R11 ;  /* 0x000000ffff0b7224 */ /* 0x000fe200078e0a0b */
[----:B------:R-:W-:Y:S02]  /*50a0*/  IABS R6, R15 ;  /* 0x0000000f00067213 */ /* 0x000fe40000000000 */
[----:B------:R3:W-:Y:S01]  /*50b0*/  STL [R1+0x1238], R7 ;  /* 0x0012380701007387 */ /* 0x0007e20000100800 */
[----:B------:R-:W-:Y:S02]  /*50c0*/  IMAD R10, R68, R11, R10 ;  /* 0x0000000b440a7224 */ /* 0x000fe400078e020a */
[C---:B-1----:R-:W-:Y:S01]  /*50d0*/  IMAD.HI.U32 R9, R74.reuse, R3, RZ ;  /* 0x000000034a097227 */ /* 0x042fe200078e00ff */
[----:B------:R1:W-:Y:S03]  /*50e0*/  STL [R1+0x1264], R15 ;  /* 0x0012640f01007387 */ /* 0x0003e60000100800 */
[----:B--2---:R-:W-:Y:S01]  /*50f0*/  IMAD.HI.U32 R5, R74, R2, RZ ;  /* 0x000000024a057227 */ /* 0x004fe200078e00ff */
[----:B------:R2:W-:Y:S01]  /*5100*/  STL [R1+0x11c], R10 ;  /* 0x00011c0a01007387 */ /* 0x0005e20000100800 */
[----:B---3--:R-:W-:-:S02]  /*5110*/  IABS R7, R7 ;  /* 0x0000000700077213 */ /* 0x008fc40000000000 */
[----:B------:R-:W-:Y:S02]  /*5120*/  IMAD.MOV R5, RZ, RZ, -R5 ;  /* 0x000000ffff057224 */ /* 0x000fe400078e0a05 */
[----:B------:R-:W-:Y:S02]  /*5130*/  IMAD.MOV R9, RZ, RZ, -R9 ;  /* 0x000000ffff097224 */ /* 0x000fe400078e0a09 */
[----:B------:R-:W-:Y:S02]  /*5140*/  IMAD R2, R68, R5, R2 ;  /* 0x0000000544027224 */ /* 0x000fe400078e0202 */
[----:B------:R-:W-:-:S03]  /*5150*/  IMAD.HI.U32 R5, R74, R7, RZ ;  /* 0x000000074a057227 */ /* 0x000fc600078e00ff */
[----:B------:R3:W-:Y:S01]  /*5160*/  STL [R1+0x1a8], R2 ;  /* 0x0001a80201007387 */ /* 0x0007e20000100800 */
[C---:B-1----:R-:W-:Y:S02]  /*5170*/  VIADD R15, R0.reuse, 0xba ;  /* 0x000000ba000f7836 */ /* 0x042fe40000000000 */
[C---:B--2---:R-:W-:Y:S02]  /*5180*/  VIADD R10, R0.reuse, 0xb9 ;  /* 0x000000b9000a7836 */ /* 0x044fe40000000000 */
[----:B------:R-:W-:Y:S02]  /*5190*/  VIADD R11, R0, 0xbb ;  /* 0x000000bb000b7836 */ /* 0x000fe40000000000 */
[----:B---3--:R-:W-:Y:S02]  /*51a0*/  IMAD R2, R68, R9, R3 ;  /* 0x0000000944027224 */ /* 0x008fe400078e0203 */
[----:B------:R-:W-:Y:S01]  /*51b0*/  IMAD.MOV R3, RZ, RZ, -R5 ;  /* 0x000000ffff037224 */ /* 0x000fe200078e0a05 */
[----:B------:R-:W-:-:S02]  /*51c0*/  IABS R5, R15 ;  /* 0x0000000f00057213 */ /* 0x000fc40000000000 */
[----:B------:R1:W-:Y:S01]  /*51d0*/  STL [R1+0x230], R2 ;  /* 0x0002300201007387 */ /* 0x0003e20000100800 */
[----:B------:R-:W-:Y:S01]  /*51e0*/  IMAD R7, R68, R3, R7 ;  /* 0x0000000344077224 */ /* 0x000fe200078e0207 */
[----:B------:R-:W-:Y:S02]  /*51f0*/  IABS R3, R11 ;  /* 0x0000000b00037213 */ /* 0x000fe40000000000 */
[----:B------:R2:W-:Y:S04]  /*5200*/  STL [R1+0x1244], R10 ;  /* 0x0012440a01007387 */ /* 0x0005e80000100800 */
        /* <DEDUP_REMOVED lines=10> */
[----:B--2---:R-:W-:Y:S02]  /*52b0*/  IMAD.MOV.U32 R7, RZ, RZ, R5 ;  /* 0x000000ffff077224 */ /* 0x004fe400078e0005 */
[----:B------:R-:W-:Y:S02]  /*52c0*/  VIADD R5, R0, 0xbc ;  /* 0x000000bc00057836 */ /* 0x000fe40000000000 */
[----:B------:R-:W-:-:S03]  /*52d0*/  IMAD.HI.U32 R9, R74, R7, RZ ;  /* 0x000000074a097227 */ /* 0x000fc600078e00ff */
[----:B------:R2:W-:Y:S01]  /*52e0*/  STL [R1+0x124c], R5 ;  /* 0x00124c0501007387 */ /* 0x0005e20000100800 */
[----:B------:R-:W-:Y:S01]  /*52f0*/  IMAD.HI.U32 R6, R74, R3, RZ ;  /* 0x000000034a067227 */ /* 0x000fe200078e00ff */
[----:B-1----:R-:W-:Y:S02]  /*5300*/  IABS R2, R15 ;  /* 0x0000000f00027213 */ /* 0x002fe40000000000 */
[----:B------:R-:W-:Y:S01]  /*5310*/  STL [R1+0x1254], R15 ;  /* 0x0012540f01007387 */ /* 0x000fe20000100800 */
[----:B------:R-:W-:Y:S02]  /*5320*/  IMAD.MOV R11, RZ, RZ, -R11 ;  /* 0x000000ffff0b7224 */ /* 0x000fe400078e0a0b */
[----:B------:R-:W-:Y:S02]  /*5330*/  IMAD.MOV R9, RZ, RZ, -R9 ;  /* 0x000000ffff097224 */ /* 0x000fe400078e0a09 */
[----:B------:R-:W-:Y:S01]  /*5340*/  IMAD.MOV R6, RZ, RZ, -R6 ;  /* 0x000000ffff067224 */ /* 0x000fe200078e0a06 */
[----:B--2---:R-:W-:Y:S01]  /*5350*/  IABS R5, R5 ;  /* 0x0000000500057213 */ /* 0x004fe20000000000 */
[----:B------:R-:W-:-:S02]  /*5360*/  IMAD R10, R68, R11, R10 ;  /* 0x0000000b440a7224 */ /* 0x000fc400078e020a */
[C---:B------:R-:W-:Y:S02]  /*5370*/  IMAD R9, R68.reuse, R9, R7 ;  /* 0x0000000944097224 */ /* 0x040fe400078e0207 */
[----:B------:R-:W-:Y:S01]  /*5380*/  IMAD R3, R68, R6, R3 ;  /* 0x0000000644037224 */ /* 0x000fe200078e0203 */
[----:B------:R1:W-:Y:S01]  /*5390*/  STL [R1+0x90], R10 ;  /* 0x0000900a01007387 */ /* 0x0003e20000100800 */
[----:B------:R-:W-:-:S03]  /*53a0*/  IMAD.HI.U32 R7, R74, R5, RZ ;  /* 0x000000054a077227 */ /* 0x000fc600078e00ff */
[----:B------:R2:W-:Y:S01]  /*53b0*/  STL [R1+0x128], R9 ;  /* 0x0001280901007387 */ /* 0x0005e20000100800 */
[----:B------:R-:W-:Y:S02]  /*53c0*/  IMAD.MOV R7, RZ, RZ, -R7 ;  /* 0x000000ffff077224 */ /* 0x000fe400078e0a07 */
[----:B------:R-:W-:Y:S01]  /*53d0*/  VIADD R11, R0, 0xc1 ;  /* 0x000000c1000b7836 */ /* 0x000fe20000000000 */
[----:B------:R3:W-:Y:S01]  /*53e0*/  STL [R1+0x198], R3 ;  /* 0x0001980301007387 */ /* 0x0007e20000100800 */
[----:B------:R-:W-:Y:S02]  /*53f0*/  IMAD R7, R68, R7, R5 ;  /* 0x0000000744077224 */ /* 0x000fe400078e0205 */
[C---:B-1----:R-:W-:Y:S01]  /*5400*/  VIADD R10, R0.reuse, 0xc0 ;  /* 0x000000c0000a7836 */ /* 0x042fe20000000000 */
[----:B------:R-:W-:Y:S01]  /*5410*/  IABS R6, R11 ;  /* 0x0000000b00067213 */ /* 0x000fe20000000000 */
[C---:B------:R-:W-:Y:S02]  /*5420*/  VIADD R15, R0.reuse, 0xc4 ;  /* 0x000000c4000f7836 */ /* 0x040fe40000000000 */
[----:B--2---:R-:W-:Y:S01]  /*5430*/  VIADD R9, R0, 0xc2 ;  /* 0x000000c200097836 */ /* 0x004fe20000000000 */
[----:B------:R1:W-:Y:S01]  /*5440*/  STL [R1+0x1258], R10 ;  /* 0x0012580a01007387 */ /* 0x0003e20000100800 */
[----:B---3--:R-:W-:-:S03]  /*5450*/  IMAD.HI.U32 R3, R74, R2, RZ ;  /* 0x000000024a037227 */ /* 0x008fc600078e00ff */
[----:B------:R2:W-:Y:S01]  /*5460*/  STL [R1+0x1270], R11 ;  /* 0x0012700b01007387 */ /* 0x0005e20000100800 */
[----:B------:R-:W-:Y:S01]  /*5470*/  IABS R5, R9 ;  /* 0x0000000900057213 */ /* 0x000fe20000000000 */
[----:B------:R-:W-:Y:S02]  /*5480*/  IMAD.MOV R3, RZ, RZ, -R3 ;  /* 0x000000ffff037224 */ /* 0x000fe400078e0a03 */
[----:B------:R3:W-:Y:S01]  /*5490*/  STL [R1+0x1280], R9 ;  /* 0x0012800901007387 */ /* 0x0007e20000100800 */
[----:B-1----:R-:W-:Y:S01]  /*54a0*/  IABS R10, R10 ;  /* 0x0000000a000a7213 */ /* 0x002fe20000000000 */
[----:B------:R-:W-:Y:S02]  /*54b0*/  IMAD R2, R68, R3, R2 ;  /* 0x0000000344027224 */ /* 0x000fe400078e0202 */
[----:B------:R1:W-:Y:S01]  /*54c0*/  STL [R1+0x20c], R7 ;  /* 0x00020c0701007387 */ /* 0x0003e20000100800 */
        /* <DEDUP_REMOVED lines=11> */
[----:B------:R-:W-:Y:S01]  /*5580*/  IMAD R9, R68, R9, R6 ;  /* 0x0000000944097224 */ /* 0x000fe200078e0206 */
[----:B------:R-:W-:Y:S01]  /*5590*/  STL [R1+0x127c], R15 ;  /* 0x00127c0f01007387 */ /* 0x000fe20000100800 */
[----:B------:R-:W-:-:S03]  /*55a0*/  IMAD.HI.U32 R6, R74, R5, RZ ;  /* 0x000000054a067227 */ /* 0x000fc600078e00ff */
[----:B------:R2:W-:Y:S01]  /*55b0*/  STL [R1+0x8], R10 ;  /* 0x0000080a01007387 */ /* 0x0005e20000100800 */
[----:B-1----:R-:W-:-:S03]  /*55c0*/  IMAD.HI.U32 R7, R74, R3, RZ ;  /* 0x000000034a077227 */ /* 0x002fc600078e00ff */
[----:B------:R1:W-:Y:S01]  /*55d0*/  STL [R1+0x8c], R9 ;  /* 0x00008c0901007387 */ /* 0x0003e20000100800 */
[----:B------:R-:W-:Y:S02]  /*55e0*/  IMAD.MOV R7, RZ, RZ, -R7 ;  /* 0x000000ffff077224 */ /* 0x000fe400078e0a07 */
[----:B------:R-:W-:Y:S02]  /*55f0*/  VIADD R11, R0, 0xc8 ;  /* 0x000000c8000b7836 */ /* 0x000fe40000000000 */
[----:B------:R-:W-:Y:S02]  /*5600*/  IMAD R3, R68, R7, R3 ;  /* 0x0000000744037224 */ /* 0x000fe400078e0203 */
[----:B------:R-:W-:Y:S01]  /*5610*/  IMAD.MOV R6, RZ, RZ, -R6 ;  /* 0x000000ffff067224 */ /* 0x000fe200078e0a06 */
[----:B------:R-:W-:Y:S01]  /*5620*/  IABS R7, R11 ;  /* 0x0000000b00077213 */ /* 0x000fe20000000000 */
[C---:B--2---:R-:W-:Y:S01]  /*5630*/  VIADD R10, R0.reuse, 0xc9 ;  /* 0x000000c9000a7836 */ /* 0x044fe20000000000 */
[----:B------:R2:W-:Y:S01]  /*5640*/  STL [R1+0x12c], R3 ;  /* 0x00012c0301007387 */ /* 0x0005e20000100800 */
[----:B-1----:R-:W-:-:S02]  /*5650*/  VIADD R9, R0, 0xc5 ;  /* 0x000000c500097836 */ /* 0x002fc40000000000 */
[----:B------:R-:W-:Y:S01]  /*5660*/  IMAD R6, R68, R6, R5 ;  /* 0x0000000644067224 */ /* 0x000fe200078e0205 */
[----:B------:R-:W-:Y:S01]  /*5670*/  IABS R5, R10 ;  /* 0x0000000a00057213 */ /* 0x000fe20000000000 */
[----:B------:R-:W-:Y:S01]  /*5680*/  VIADD R15, R0, 0xcb ;  /* 0x000000cb000f7836 */ /* 0x000fe20000000000 */
[----:B------:R1:W-:Y:S01]  /*5690*/  STL [R1+0x126c], R9 ;  /* 0x00126c0901007387 */ /* 0x0003e20000100800 */
[----:B--2---:R-:W-:-:S03]  /*56a0*/  IMAD.HI.U32 R3, R74, R2, RZ ;  /* 0x000000024a037227 */ /* 0x004fc600078e00ff */
[----:B------:R2:W-:Y:S01]  /*56b0*/  STL [R1+0x128c], R11 ;  /* 0x00128c0b01007387 */ /* 0x0005e20000100800 */
[----:B------:R-:W-:-:S03]  /*56c0*/  IMAD.MOV R3, RZ, RZ, -R3 ;  /* 0x000000ffff037224 */ /* 0x000fc600078e0a03 */
        /* <DEDUP_REMOVED lines=13> */
[----:B------:R-:W-:-:S03]  /*57a0*/  IMAD.HI.U32 R5, R74, R3, RZ ;  /* 0x000000034a057227 */ /* 0x000fc600078e00ff */
[----:B------:R2:W-:Y:S01]  /*57b0*/  STL [R1+0x12a0], R15 ;  /* 0x0012a00f01007387 */ /* 0x0005e20000100800 */
[C---:B------:R-:W-:Y:S02]  /*57c0*/  IMAD R9, R68.reuse, R10, R9 ;  /* 0x0000000a44097224 */ /* 0x040fe400078e0209 */
[----:B------:R-:W-:Y:S02]  /*57d0*/  IMAD R7, R68, R11, R7 ;  /* 0x0000000b44077224 */ /* 0x000fe400078e0207 */
[----:B------:R-:W-:Y:S01]  /*57e0*/  IMAD.MOV R5, RZ, RZ, -R5 ;  /* 0x000000ffff057224 */ /* 0x000fe200078e0a05 */
[----:B-1----:R-:W-:Y:S01]  /*57f0*/  IABS R6, R6 ;  /* 0x0000000600067213 */ /* 0x002fe20000000000 */
[----:B------:R1:W-:Y:S01]  /*5800*/  STL [R1+0x274], R9 ;  /* 0x0002740901007387 */ /* 0x0003e20000100800 */
[----:B------:R-:W-:Y:S02]  /*5810*/  VIADD R11, R0, 0xcd ;  /* 0x000000cd000b7836 */ /* 0x000fe40000000000 */
[----:B------:R-:W-:Y:S01]  /*5820*/  IMAD R3, R68, R5, R3 ;  /* 0x0000000544037224 */ /* 0x000fe200078e0203 */
[----:B------:R3:W-:Y:S01]  /*5830*/  STL [R1+0x14], R7 ;  /* 0x0000140701007387 */ /* 0x0007e20000100800 */
[C---:B------:R-:W-:Y:S01]  /*5840*/  VIADD R10, R0.reuse, 0xd0 ;  /* 0x000000d0000a7836 */ /* 0x040fe20000000000 */
[----:B------:R-:W-:Y:S01]  /*5850*/  IABS R5, R11 ;  /* 0x0000000b00057213 */ /* 0x000fe20000000000 */
[----:B--2---:R-:W-:Y:S01]  /*5860*/  VIADD R15, R0, 0xd1 ;  /* 0x000000d1000f7836 */ /* 0x004fe20000000000 */
[----:B------:R2:W-:Y:S01]  /*5870*/  STL [R1+0x9c], R3 ;  /* 0x00009c0301007387 */ /* 0x0005e20000100800 */
[----:B-1----:R-:W-:-:S04]  /*5880*/  IMAD.HI.U32 R9, R74, R6, RZ ;  /* 0x000000064a097227 */ /* 0x002fc800078e00ff */
[----:B---3--:R-:W-:Y:S02]  /*5890*/  VIADD R7, R0, 0xcc ;  /* 0x000000cc00077836 */ /* 0x008fe40000000000 */
[----:B------:R-:W-:Y:S02]  /*58a0*/  IMAD.MOV R9, RZ, RZ, -R9 ;  /* 0x000000ffff097224 */ /* 0x000fe400078e0a09 */
[----:B--2---:R-:W-:Y:S01]  /*58b0*/  IMAD.HI.U32 R3, R74, R2, RZ ;  /* 0x000000024a037227 */ /* 0x004fe200078e00ff */
[----:B------:R1:W-:Y:S03]  /*58c0*/  STL [R1+0x1284], R7 ;  /* 0x0012840701007387 */ /* 0x0003e60000100800 */
[----:B------:R-:W-:Y:S01]  /*58d0*/  IMAD R9, R68, R9, R6 ;  /* 0x0000000944097224 */ /* 0x000fe200078e0206 */
[----:B------:R2:W-:Y:S01]  /*58e0*/  STL [R1+0x129c], R11 ;  /* 0x00129c0b01007387 */ /* 0x0005e20000100800 */
[----:B------:R-:W-:Y:S01]  /*58f0*/  IMAD.MOV R3, RZ, RZ, -R3 ;  /* 0x000000ffff037224 */ /* 0x000fe200078e0a03 */
[----:B------:R-:W-:-:S02]  /*5900*/  IABS R6, R10 ;  /* 0x0000000a00067213 */ /* 0x000fc40000000000 */
[----:B------:R3:W-:Y:S01]  /*5910*/  STL [R1+0x12b8], R10 ;  /* 0x0012b80a01007387 */ /* 0x0007e20000100800 */
[----:B------:R-:W-:Y:S01]  /*5920*/  IMAD R2, R68, R3, R2 ;  /* 0x0000000344027224 */ /* 0x000fe200078e0202 */
[----:B-1----:R-:W-:Y:S01]  /*5930*/  IABS R7, R7 ;  /* 0x0000000700077213 */ /* 0x002fe20000000000 */
[----:B------:R-:W-:Y:S01]  /*5940*/  IMAD.MOV.U32 R3, RZ, RZ, R6 ;  /* 0x000000ffff037224 */ /* 0x000fe200078e0006 */
[----:B------:R1:W-:Y:S01]  /*5950*/  STL [R1+0x138], R9 ;  /* 0x0001380901007387 */ /* 0x0003e20000100800 */
[----:B--2---:R-:W-:-:S03]  /*5960*/  VIADD R11, R0, 0xd2 ;  /* 0x000000d2000b7836 */ /* 0x004fc60000000000 */
[----:B------:R2:W-:Y:S01]  /*5970*/  STL [R1+0x17c], R2 ;  /* 0x00017c0201007387 */ /* 0x0005e20000100800 */
[----:B------:R-:W-:-:S03]  /*5980*/  IMAD.HI.U32 R6, R74, R3, RZ ;  /* 0x000000034a067227 */ /* 0x000fc600078e00ff */
[----:B------:R-:W-:Y:S01]  /*5990*/  STL [R1+0x12c0], R15 ;  /* 0x0012c00f01007387 */ /* 0x000fe20000100800 */
[----:B---3--:R-:W-:-:S03]  /*59a0*/  IMAD.HI.U32 R10, R74, R5, RZ ;  /* 0x000000054a0a7227 */ /* 0x008fc600078e00ff */
[----:B------:R3:W-:Y:S01]  /*59b0*/  STL [R1+0x12c4], R11 ;  /* 0x0012c40b01007387 */ /* 0x0007e20000100800 */
[----:B-1----:R-:W-:Y:S01]  /*59c0*/  IMAD.HI.U32 R9, R74, R7, RZ ;  /* 0x000000074a097227 */ /* 0x002fe200078e00ff */
[----:B--2---:R-:W-:-:S03]  /*59d0*/  IABS R2, R15 ;  /* 0x0000000f00027213 */ /* 0x004fc60000000000 */
[----:B------:R-:W-:Y:S02]  /*59e0*/  IMAD.MOV R9, RZ, RZ, -R9 ;  /* 0x000000ffff097224 */ /* 0x000fe400078e0a09 */
[----:B------:R-:W-:Y:S02]  /*59f0*/  IMAD.MOV R10, RZ, RZ, -R10 ;  /* 0x000000ffff0a7224 */ /* 0x000fe400078e0a0a */
[C---:B------:R-:W-:Y:S01]  /*5a00*/  IMAD R7, R68.reuse, R9, R7 ;  /* 0x0000000944077224 */ /* 0x040fe200078e0207 */
[----:B---3--:R-:W-:Y:S01]  /*5a10*/  IABS R11, R11 ;  /* 0x0000000b000b7213 */ /* 0x008fe20000000000 */
[----:B------:R-:W-:Y:S02]  /*5a20*/  IMAD.MOV R6, RZ, RZ, -R6 ;  /* 0x000000ffff067224 */ /* 0x000fe400078e0a06 */
[----:B------:R-:W-:Y:S01]  /*5a30*/  IMAD R9, R68, R10, R5 ;  /* 0x0000000a44097224 */ /* 0x000fe200078e0205 */
[----:B------:R1:W-:Y:S01]  /*5a40*/  STL [R1+0x1bc], R7 ;  /* 0x0001bc0701007387 */ /* 0x0003e20000100800 */
[----:B------:R-:W-:-:S02]  /*5a50*/  IMAD.MOV.U32 R5, RZ, RZ, R11 ;  /* 0x000000ffff057224 */ /* 0x000fc400078e000b */
[----:B------:R-:W-:Y:S01]  /*5a60*/  IMAD R3, R68, R6, R3 ;  /* 0x0000000644037224 */ /* 0x000fe200078e0203 */
[----:B------:R2:W-:Y:S01]  /*5a70*/  STL [R1+0x260], R9 ;  /* 0x0002600901007387 */ /* 0x0005e20000100800 */
[----:B------:R-:W-:Y:S02]  /*5a80*/  VIADD R11, R0, 0xd3 ;  /* 0x000000d3000b7836 */ /* 0x000fe40000000000 */
[C---:B------:R-:W-:Y:S01]  /*5a90*/  IMAD.HI.U32 R6, R74.reuse, R5, RZ ;  /* 0x000000054a067227 */ /* 0x040fe200078e00ff */
[----:B------:R3:W-:Y:S03]  /*5aa0*/  STL [R1+0x18], R3 ;  /* 0x0000180301007387 */ /* 0x0007e60000100800 */
[----:B-1----:R-:W-:Y:S01]  /*5ab0*/  IMAD.HI.U32 R7, R74, R2, RZ ;  /* 0x000000024a077227 */ /* 0x002fe200078e00ff */
[----:B------:R1:W-:Y:S03]  /*5ac0*/  STL [R1+0x12b0], R11 ;  /* 0x0012b00b01007387 */ /* 0x0003e60000100800 */
[----:B--2---:R-:W-:-:S02]  /*5ad0*/  VIADD R9, R0, 0xd4 ;  /* 0x000000d400097836 */ /* 0x004fc40000000000 */
[----:B------:R-:W-:Y:S01]  /*5ae0*/  IMAD.MOV R7, RZ, RZ, -R7 ;  /* 0x000000ffff077224 */ /* 0x000fe200078e0a07 */
[----:B---3--:R-:W-:Y:S01]  /*5af0*/  IABS R3, R11 ;  /* 0x0000000b00037213 */ /* 0x008fe20000000000 */
[----:B------:R-:W-:Y:S01]  /*5b00*/  VIADD R10, R0, 0xd5 ;  /* 0x000000d5000a7836 */ /* 0x000fe20000000000 */
[----:B------:R2:W-:Y:S01]  /*5b10*/  STL [R1+0x12ac], R9 ;  /* 0x0012ac0901007387 */ /* 0x0005e20000100800 */
[----:B------:R-:W-:Y:S02]  /*5b20*/  IMAD R2, R68, R7, R2 ;  /* 0x0000000744027224 */ /* 0x000fe400078e0202 */
[----:B------:R-:W-:Y:S01]  /*5b30*/  IMAD.MOV R6, RZ, RZ, -R6 ;  /* 0x000000ffff067224 */ /* 0x000fe200078e0a06 */
[----:B------:R-:W-:Y:S01]  /*5b40*/  IABS R7, R10 ;  /* 0x0000000a00077213 */ /* 0x000fe20000000000 */
[----:B------:R-:W-:Y:S01]  /*5b50*/  STL [R1+0x12c8], R10 ;  /* 0x0012c80a01007387 */ /* 0x000fe20000100800 */
[----:B-1----:R-:W-:Y:S02]  /*5b60*/  VIADD R11, R0, 0xd8 ;  /* 0x000000d8000b7836 */ /* 0x002fe40000000000 */
[----:B------:R-:W-:Y:S01]  /*5b70*/  IMAD R6, R68, R6, R5 ;  /* 0x0000000644067224 */ /* 0x000fe200078e0205 */
[----:B------:R1:W-:Y:S01]  /*5b80*/  STL [R1+0x98], R2 ;  /* 0x0000980201007387 */ /* 0x0003e20000100800 */
[----:B--2---:R-:W-:Y:S01]  /*5b90*/  IABS R9, R9 ;  /* 0x0000000900097213 */ /* 0x004fe20000000000 */
[----:B------:R-:W-:-:S02]  /*5ba0*/  IMAD.MOV.U32 R5, RZ, RZ, R7 ;  /* 0x000000ffff057224 */ /* 0x000fc400078e0007 */
[----:B------:R-:W-:Y:S01]  /*5bb0*/  IMAD.HI.U32 R7, R74, R3, RZ ;  /* 0x000000034a077227 */ /* 0x000fe200078e00ff */
[----:B------:R2:W-:Y:S03]  /*5bc0*/  STL [R1+0x13c], R6 ;  /* 0x00013c0601007387 */ /* 0x0005e60000100800 */
[----:B------:R-:W-:Y:S01]  /*5bd0*/  IMAD.MOV R7, RZ, RZ, -R7 ;  /* 0x000000ffff077224 */ /* 0x000fe200078e0a07 */
[----:B------:R3:W-:Y:S01]  /*5be0*/  STL [R1+0x12bc], R11 ;  /* 0x0012bc0b01007387 */ /* 0x0007e20000100800 */
[----:B-1----:R-:W-:Y:S02]  /*5bf0*/  IMAD.MOV.U32 R2, RZ, RZ, R9 ;  /* 0x000000ffff027224 */ /* 0x002fe400078e0009 */
[----:B------:R-:W-:Y:S02]  /*5c00*/  VIADD R10, R0, 0xd9 ;  /* 0x000000d9000a7836 */ /* 0x000fe40000000000 */
[----:B------:R-:W-:-:S03]  /*5c10*/  IMAD.HI.U32 R9, R74, R2, RZ ;  /* 0x000000024a097227 */ /* 0x000fc600078e00ff */
[----:B------:R1:W-:Y:S01]  /*5c20*/  STL [R1+0x12cc], R10 ;  /* 0x0012cc0a01007387 */ /* 0x0003e20000100800 */
[----:B--2---:R-:W-:Y:S01]  /*5c30*/  IMAD.HI.U32 R6, R74, R5, RZ ;  /* 0x000000054a067227 */ /* 0x004fe200078e00ff */
[----:B---3--:R-:W-:-:S03]  /*5c40*/  IABS R11, R11 ;  /* 0x0000000b000b7213 */ /* 0x008fc60000000000 */
[----:B------:R-:W-:Y:S02]  /*5c50*/  IMAD.MOV R9, RZ, RZ, -R9 ;  /* 0x000000ffff097224 */ /* 0x000fe400078e0a09 */
[----:B------:R-:W-:Y:S02]  /*5c60*/  IMAD.MOV R6, RZ, RZ, -R6 ;  /* 0x000000ffff067224 */ /* 0x000fe400078e0a06 */
[C---:B------:R-:W-:Y:S01]  /*5c70*/  IMAD R7, R68.reuse, R7, R3 ;  /* 0x0000000744077224 */ /* 0x040fe200078e0203 */
[----:B-1----:R-:W-:Y:S01]  /*5c80*/  IABS R10, R10 ;  /* 0x0000000a000a7213 */ /* 0x002fe20000000000 */
[C---:B------:R-:W-:Y:S02]  /*5c90*/  IMAD R3, R68.reuse, R9, R2 ;  /* 0x0000000944037224 */ /* 0x040fe400078e0202 */
[----:B------:R-:W-:Y:S01]  /*5ca0*/  IMAD R5, R68, R6, R5 ;  /* 0x0000000644057224 */ /* 0x000fe200078e0205 */
[----:B------:R1:W-:Y:S01]  /*5cb0*/  STL [R1+0x16c], R7 ;  /* 0x00016c0701007387 */ /* 0x0003e20000100800 */
[----:B------:R-:W-:-:S03]  /*5cc0*/  IMAD.HI.U32 R2, R74, R11, RZ ;  /* 0x0000000b4a027227 */ /* 0x000fc600078e00ff */
[----:B------:R2:W-:Y:S01]  /*5cd0*/  STL [R1+0x1b0], R3 ;  /* 0x0001b00301007387 */ /* 0x0005e20000100800 */
[C---:B------:R-:W-:Y:S02]  /*5ce0*/  VIADD R9, R0.reuse, 0xdb ;  /* 0x000000db00097836 */ /* 0x040fe40000000000 */
[----:B------:R-:W-:Y:S01]  /*5cf0*/  IMAD.MOV R6, RZ, RZ, -R2 ;  /* 0x000000ffff067224 */ /* 0x000fe200078e0a02 */
[----:B------:R3:W-:Y:S01]  /*5d00*/  STL [R1+0x23c], R5 ;  /* 0x00023c0501007387 */ /* 0x0007e20000100800 */
[C---:B------:R-:W-:Y:S01]  /*5d10*/  VIADD R15, R0.reuse, 0xe0 ;  /* 0x000000e0000f7836 */ /* 0x040fe20000000000 */
[----:B------:R-:W-:Y:S01]  /*5d20*/  IABS R2, R9 ;  /* 0x0000000900027213 */ /* 0x000fe20000000000 */
[C---:B-1----:R-:W-:Y:S02]  /*5d30*/  VIADD R7, R0.reuse, 0xdc ;  /* 0x000000dc00077836 */ /* 0x042fe40000000000 */
[----:B--2---:R-:W-:Y:S02]  /*5d40*/  VIADD R3, R0, 0xda ;  /* 0x000000da00037836 */ /* 0x004fe40000000000 */
[----:B---3--:R-:W-:-:S03]  /*5d50*/  IMAD.HI.U32 R5, R74, R10, RZ ;  /* 0x0000000a4a057227 */ /* 0x008fc600078e00ff */
[----:B------:R1:W-:Y:S01]  /*5d60*/  STL [R1+0x1290], R3 ;  /* 0x0012900301007387 */ /* 0x0003e20000100800 */
[----:B------:R-:W-:-:S03]  /*5d70*/  IMAD.MOV R5, RZ, RZ, -R5 ;  /* 0x000000ffff057224 */ /* 0x000fc600078e0a05 */
[----:B------:R2:W-:Y:S04]  /*5d80*/  STL [R1+0x12a8], R9 ;  /* 0x0012a80901007387 */ /* 0x0005e80000100800 */
[----:B------:R3:W-:Y:S01]  /*5d90*/  STL [R1+0x12b4], R7 ;  /* 0x0012b40701007387 */ /* 0x0007e20000100800 */
[----:B-1----:R-:W-:Y:S01]  /*5da0*/  IABS R3, R3 ;  /* 0x0000000300037213 */ /* 0x002fe20000000000 */
[----:B--2---:R-:W-:Y:S01]  /*5db0*/  IMAD R9, R68, R6, R11 ;  /* 0x0000000644097224 */ /* 0x004fe200078e020b */
[----:B------:R-:W-:Y:S01]  /*5dc0*/  IABS R6, R7 ;  /* 0x0000000700067213 */ /* 0x000fe20000000000 */
[----:B------:R-:W-:Y:S02]  /*5dd0*/  VIADD R11, R0, 0xdd ;  /* 0x000000dd000b7836 */ /* 0x000fe40000000000 */
[----:B---3--:R-:W-:Y:S01]  /*5de0*/  IMAD R7, R68, R5, R10 ;  /* 0x0000000544077224 */ /* 0x008fe200078e020a */
[----:B------:R1:W-:Y:S01]  /*5df0*/  STL [R1+0x1c], R9 ;  /* 0x00001c0901007387 */ /* 0x0003e20000100800 */
[----:B------:R-:W-:Y:S01]  /*5e00*/  IMAD.MOV.U32 R5, RZ, RZ, R6 ;  /* 0x000000ffff057224 */ /* 0x000fe200078e0006 */
[----:B------:R-:W-:-:S02]  /*5e10*/  IABS R10, R15 ;  /* 0x0000000f000a7213 */ /* 0x000fc40000000000 */
[----:B------:R2:W-:Y:S01]  /*5e20*/  STL [R1+0x94], R7 ;  /* 0x0000940701007387 */ /* 0x0005e20000100800 */
[----:B------:R-:W-:-:S03]  /*5e30*/  IMAD.HI.U32 R6, R74, R5, RZ ;  /* 0x000000054a067227 */ /* 0x000fc600078e00ff */
[----:B------:R3:W-:Y:S01]  /*5e40*/  STL [R1+0x1288], R11 ;  /* 0x0012880b01007387 */ /* 0x0007e20000100800 */
[----:B------:R-:W-:Y:S02]  /*5e50*/  IMAD.MOV R6, RZ, RZ, -R6 ;  /* 0x000000ffff067224 */ /* 0x000fe400078e0a06 */
[C---:B-1----:R-:W-:Y:S01]  /*5e60*/  IMAD.HI.U32 R9, R74.reuse, R2, RZ ;  /* 0x000000024a097227 */ /* 0x042fe200078e00ff */
[----:B------:R1:W-:Y:S03]  /*5e70*/  STL [R1+0x1294], R15 ;  /* 0x0012940f01007387 */ /* 0x0003e60000100800 */
[----:B--2---:R-:W-:Y:S01]  /*5e80*/  IMAD.HI.U32 R7, R74, R3, RZ ;  /* 0x000000034a077227 */ /* 0x004fe200078e00ff */
[----:B---3--:R-:W-:-:S03]  /*5e90*/  IABS R11, R11 ;  /* 0x0000000b000b7213 */ /* 0x008fc60000000000 */
[----:B------:R-:W-:Y:S02]  /*5ea0*/  IMAD.MOV R7, RZ, RZ, -R7 ;  /* 0x000000ffff077224 */ /* 0x000fe400078e0a07 */
[----:B------:R-:W-:Y:S02]  /*5eb0*/  IMAD.MOV R9, RZ, RZ, -R9 ;  /* 0x000000ffff097224 */ /* 0x000fe400078e0a09 */
[C---:B-1----:R-:W-:Y:S02]  /*5ec0*/  IMAD R15, R68.reuse, R7, R3 ;  /* 0x00000007440f7224 */ /* 0x042fe400078e0203 */
[C---:B------:R-:W-:Y:S02]  /*5ed0*/  IMAD R7, R68.reuse, R9, R2 ;  /* 0x0000000944077224 */ /* 0x040fe400078e0202 */
[----:B------:R-:W-:Y:S01]  /*5ee0*/  IMAD R5, R68, R6, R5 ;  /* 0x0000000644057224 */ /* 0x000fe200078e0205 */
[----:B------:R1:W-:Y:S01]  /*5ef0*/  STL [R1+0x134], R15 ;  /* 0x0001340f01007387 */ /* 0x0003e20000100800 */
[----:B------:R-:W-:-:S02]  /*5f00*/  IMAD.MOV.U32 R3, RZ, RZ, R10 ;  /* 0x000000ffff037224 */ /* 0x000fc400078e000a */
[----:B------:R-:W-:Y:S01]  /*5f10*/  IMAD.HI.U32 R2, R74, R11, RZ ;  /* 0x0000000b4a027227 */ /* 0x000fe200078e00ff */
[----:B------:R2:W-:Y:S03]  /*5f20*/  STL [R1+0x164], R7 ;  /* 0x0001640701007387 */ /* 0x0005e60000100800 */
[C---:B------:R-:W-:Y:S01]  /*5f30*/  VIADD R10, R0.reuse, 0xe1 ;  /* 0x000000e1000a7836 */ /* 0x040fe20000000000 */
[----:B------:R3:W-:Y:S01]  /*5f40*/  STL [R1+0x1a0], R5 ;  /* 0x0001a00501007387 */ /* 0x0007e20000100800 */
[C---:B------:R-:W-:Y:S02]  /*5f50*/  VIADD R9, R0.reuse, 0xe2 ;  /* 0x000000e200097836 */ /* 0x040fe40000000000 */
[----:B------:R-:W-:Y:S01]  /*5f60*/  IMAD.MOV R6, RZ, RZ, -R2 ;  /* 0x000000ffff067224 */ /* 0x000fe200078e0a02 */
[----:B------:R5:W-:Y:S01]  /*5f70*/  STL [R1+0x125c], R10 ;  /* 0x00125c0a01007387 */ /* 0x000be20000100800 */
[C---:B-1----:R-:W-:Y:S01]  /*5f80*/  VIADD R15, R0.reuse, 0xe5 ;  /* 0x000000e5000f7836 */ /* 0x042fe20000000000 */
[----:B------:R-:W-:Y:S01]  /*5f90*/  IABS R2, R9 ;  /* 0x0000000900027213 */ /* 0x000fe20000000000 */
[----:B--2---:R-:W-:Y:S01]  /*5fa0*/  VIADD R7, R0, 0xe3 ;  /* 0x000000e300077836 */ /* 0x004fe20000000000 */
[----:B------:R1:W-:Y:S01]  /*5fb0*/  STL [R1+0x1268], R9 ;  /* 0x0012680901007387 */ /* 0x0003e20000100800 */
[----:B---3--:R-:W-:-:S03]  /*5fc0*/  IMAD.HI.U32 R5, R74, R3, RZ ;  /* 0x000000034a057227 */ /* 0x008fc600078e00ff */
[----:B------:R2:W-:Y:S01]  /*5fd0*/  STL [R1+0x1274], R7 ;  /* 0x0012740701007387 */ /* 0x0005e20000100800 */
[----:B------:R-:W-:Y:S01]  /*5fe0*/  IMAD.MOV R5, RZ, RZ, -R5 ;  /* 0x000000ffff057224 */ /* 0x000fe200078e0a05 */
[----:B-----5:R-:W-:Y:S01]  /*5ff0*/  IABS R10, R10 ;  /* 0x0000000a000a7213 */ /* 0x020fe20000000000 */
[C---:B-1----:R-:W-:Y:S01]  /*6000*/  IMAD R9, R68.reuse, R6, R11 ;  /* 0x0000000644097224 */ /* 0x042fe200078e020b */
[----:B------:R-:W-:Y:S01]  /*6010*/  IABS R6, R7 ;  /* 0x0000000700067213 */ /* 0x000fe20000000000 */
[----:B------:R-:W-:Y:S02]  /*6020*/  IMAD R5, R68, R5, R3 ;  /* 0x0000000544057224 */ /* 0x000fe400078e0203 */
[----:B------:R-:W-:Y:S01]  /*6030*/  IMAD.HI.U32 R11, R74, R10, RZ ;  /* 0x0000000a4a0b7227 */ /* 0x000fe200078e00ff */
[----:B------:R1:W-:Y:S03]  /*6040*/  STL [R1+0x214], R9 ;  /* 0x0002140901007387 */ /* 0x0003e60000100800 */
[----:B--2---:R-:W-:Y:S01]  /*6050*/  VIADD R7, R0, 0xe4 ;  /* 0x000000e400077836 */ /* 0x004fe20000000000 */
[----:B------:R2:W-:Y:S01]  /*6060*/  STL [R1+0x28], R5 ;  /* 0x0000280501007387 */ /* 0x0005e20000100800 */
[----:B------:R-:W-:Y:S01]  /*6070*/  IMAD.MOV.U32 R3, RZ, RZ, R6 ;  /* 0x000000ffff037224 */ /* 0x000fe200078e0006 */
[----:B------:R-:W-:Y:S01]  /*6080*/  IABS R6, R15 ;  /* 0x0000000f00067213 */ /* 0x000fe20000000000 */
[----:B------:R-:W-:Y:S01]  /*6090*/  IMAD.MOV R11, RZ, RZ, -R11 ;  /* 0x000000ffff0b7224 */ /* 0x000fe200078e0a0b */
[----:B------:R3:W-:Y:S01]  /*60a0*/  STL [R1+0x1248], R7 ;  /* 0x0012480701007387 */ /* 0x0007e20000100800 */
[----:B-1----:R-:W-:-:S03]  /*60b0*/  IMAD.HI.U32 R9, R74, R3, RZ ;  /* 0x000000034a097227 */ /* 0x002fc600078e00ff */
[----:B------:R1:W-:Y:S01]  /*60c0*/  STL [R1+0x1228], R15 ;  /* 0x0012280f01007387 */ /* 0x0003e20000100800 */
[----:B--2---:R-:W-:-:S04]  /*60d0*/  IMAD.HI.U32 R5, R74, R2, RZ ;  /* 0x000000024a057227 */ /* 0x004fc800078e00ff */
[----:B------:R-:W-:Y:S01]  /*60e0*/  IMAD.MOV R5, RZ, RZ, -R5 ;  /* 0x000000ffff057224 */ /* 0x000fe200078e0a05 */
[----:B---3--:R-:W-:Y:S01]  /*60f0*/  IABS R7, R7 ;  /* 0x0000000700077213 */ /* 0x008fe20000000000 */
[C---:B------:R-:W-:Y:S02]  /*6100*/  IMAD R10, R68.reuse, R11, R10 ;  /* 0x0000000b440a7224 */ /* 0x040fe400078e020a */
[----:B------:R-:W-:Y:S02]  /*6110*/  IMAD R2, R68, R5, R2 ;  /* 0x0000000544027224 */ /* 0x000fe400078e0202 */
[----:B------:R-:W-:Y:S01]  /*6120*/  IMAD.MOV R9, RZ, RZ, -R9 ;  /* 0x000000ffff097224 */ /* 0x000fe200078e0a09 */
[----:B------:R2:W-:Y:S01]  /*6130*/  STL [R1+0xa0], R10 ;  /* 0x0000a00a01007387 */ /* 0x0005e20000100800 */
[----:B------:R-:W-:-:S03]  /*6140*/  IMAD.HI.U32 R5, R74, R7, RZ ;  /* 0x000000074a057227 */ /* 0x000fc600078e00ff */
[----:B------:R3:W-:Y:S01]  /*6150*/  STL [R1+0x124], R2 ;  /* 0x0001240201007387 */ /* 0x0007e20000100800 */
[C---:B-1----:R-:W-:Y:S02]  /*6160*/  VIADD R15, R0.reuse, 0xe9 ;  /* 0x000000e9000f7836 */ /* 0x042fe40000000000 */
[----:B------:R-:W-:Y:S02]  /*6170*/  IMAD.MOV R5, RZ, RZ, -R5 ;  /* 0x000000ffff057224 */ /* 0x000fe400078e0a05 */
[C---:B------:R-:W-:Y:S02]  /*6180*/  VIADD R11, R0.reuse, 0xea ;  /* 0x000000ea000b7836 */ /* 0x040fe40000000000 */
[----:B--2---:R-:W-:Y:S02]  /*6190*/  VIADD R10, R0, 0xe8 ;  /* 0x000000e8000a7836 */ /* 0x004fe40000000000 */
[C---:B------:R-:W-:Y:S01]  /*61a0*/  IMAD R7, R68.reuse, R5, R7 ;  /* 0x0000000544077224 */ /* 0x040fe200078e0207 */
[----:B------:R-:W-:Y:S01]  /*61b0*/  IABS R5, R11 ;  /* 0x0000000b00057213 */ /* 0x000fe20000000000 */
[----:B---3--:R-:W-:Y:S01]  /*61c0*/  IMAD R2, R68, R9, R3 ;  /* 0x0000000944027224 */ /* 0x008fe200078e0203 */
[----:B------:R-:W-:-:S04]  /*61d0*/  IABS R3, R15 ;  /* 0x0000000f00037213 */ /* 0x000fc80000000000 */
[----:B------:R1:W-:Y:S04]  /*61e0*/  STL [R1+0x154], R2 ;  /* 0x0001540201007387 */ /* 0x0003e80000100800 */
[----:B------:R2:W-:Y:S04]  /*61f0*/  STL [R1+0x1200], R10 ;  /* 0x0012000a01007387 */ /* 0x0005e80000100800 */
[----:B------:R3:W-:Y:S01]  /*6200*/  STL [R1+0x11f0], R15 ;  /* 0x0011f00f01007387 */ /* 0x0007e20000100800 */
[----:B-1----:R-:W-:-:S03]  /*6210*/  IMAD.HI.U32 R2, R74, R6, RZ ;  /* 0x000000064a027227 */ /* 0x002fc600078e00ff */
[----:B------:R1:W-:Y:S01]  /*6220*/  STL [R1+0x11e4], R11 ;  /* 0x0011e40b01007387 */ /* 0x0003e20000100800 */
[----:B------:R-:W-:Y:S01]  /*6230*/  IMAD.MOV R2, RZ, RZ, -R2 ;  /* 0x000000ffff027224 */ /* 0x000fe200078e0a02 */
[----:B--2---:R-:W-:Y:S02]  /*6240*/  IABS R10, R10 ;  /* 0x0000000a000a7213 */ /* 0x004fe40000000000 */
[----:B------:R2:W-:Y:S01]  /*6250*/  STL [R1+0x190], R7 ;  /* 0x0001900701007387 */ /* 0x0005e20000100800 */
[----:B---3--:R-:W-:Y:S02]  /*6260*/  VIADD R15, R0, 0xeb ;  /* 0x000000eb000f7836 */ /* 0x008fe40000000000 */
[----:B-1----:R-:W-:-:S04]  /*6270*/  IMAD.HI.U32 R11, R74, R10, RZ ;  /* 0x0000000a4a0b7227 */ /* 0x002fc800078e00ff */
[----:B--2---:R-:W-:Y:S02]  /*6280*/  IMAD.MOV.U32 R7, RZ, RZ, R3 ;  /* 0x000000ffff077224 */ /* 0x004fe400078e0003 */
[----:B------:R-:W-:Y:S02]  /*6290*/  IMAD R3, R68, R2, R6 ;  /* 0x0000000244037224 */ /* 0x000fe400078e0206 */
[----:B------:R-:W-:Y:S01]  /*62a0*/  IMAD.MOV.U32 R2, RZ, RZ, R5 ;  /* 0x000000ffff027224 */ /* 0x000fe200078e0005 */
[----:B------:R-:W-:Y:S01]  /*62b0*/  IABS R5, R15 ;  /* 0x0000000f00057213 */ /* 0x000fe20000000000 */
[C---:B------:R-:W-:Y:S01]  /*62c0*/  IMAD.HI.U32 R9, R74.reuse, R7, RZ ;  /* 0x000000074a097227 */ /* 0x040fe200078e00ff */
[----:B------:R1:W-:Y:S03]  /*62d0*/  STL [R1+0x1f4], R3 ;  /* 0x0001f40301007387 */ /* 0x0003e60000100800 */
[----:B------:R-:W-:Y:S01]  /*62e0*/  IMAD.HI.U32 R6, R74, R2, RZ ;  /* 0x000000024a067227 */ /* 0x000fe200078e00ff */
[----:B------:R2:W-:Y:S03]  /*62f0*/  STL [R1+0x11b8], R15 ;  /* 0x0011b80f01007387 */ /* 0x0005e60000100800 */
[----:B------:R-:W-:-:S02]  /*6300*/  IMAD.MOV R9, RZ, RZ, -R9 ;  /* 0x000000ffff097224 */ /* 0x000fc400078e0a09 */
[----:B------:R-:W-:Y:S02]  /*6310*/  IMAD.MOV R11, RZ, RZ, -R11 ;  /* 0x000000ffff0b7224 */ /* 0x000fe400078e0a0b */
[----:B-1----:R-:W-:Y:S02]  /*6320*/  VIADD R3, R0, 0xec ;  /* 0x000000ec00037836 */ /* 0x002fe40000000000 */
[----:B------:R-:W-:Y:S02]  /*6330*/  IMAD.MOV R6, RZ, RZ, -R6 ;  /* 0x000000ffff067224 */ /* 0x000fe400078e0a06 */
[C---:B------:R-:W-:Y:S01]  /*6340*/  IMAD R9, R68.reuse, R9, R7 ;  /* 0x0000000944097224 */ /* 0x040fe200078e0207 */
[----:B------:R1:W-:Y:S01]  /*6350*/  STL [R1+0x1198], R3 ;  /* 0x0011980301007387 */ /* 0x0003e20000100800 */
[C---:B------:R-:W-:Y:S02]  /*6360*/  IMAD R10, R68.reuse, R11, R10 ;  /* 0x0000000b440a7224 */ /* 0x040fe400078e020a */
[----:B------:R-:W-:-:S02]  /*6370*/  IMAD R2, R68, R6, R2 ;  /* 0x0000000644027224 */ /* 0x000fc400078e0202 */
[----:B--2---:R-:W-:Y:S01]  /*6380*/  IMAD R15, R12, 0x80, R14 ;  /* 0x000000800c0f7824 */ /* 0x004fe200078e020e */
[----:B------:R2:W-:Y:S01]  /*6390*/  STL [R1+0x24], R10 ;  /* 0x0000240a01007387 */ /* 0x0005e20000100800 */
[----:B------:R-:W-:Y:S01]  /*63a0*/  VIADD R11, R0, 0xf2 ;  /* 0x000000f2000b7836 */ /* 0x000fe20000000000 */
[----:B-1----:R-:W-:Y:S02]  /*63b0*/  IABS R3, R3 ;  /* 0x0000000300037213 */ /* 0x002fe40000000000 */
[----:B------:R1:W-:Y:S01]  /*63c0*/  STL [R1+0xac], R9 ;  /* 0x0000ac0901007387 */ /* 0x0003e20000100800 */
[----:B------:R-:W-:Y:S02]  /*63d0*/  ISETP.GE.AND P1, PT, R15, RZ, PT ;  /* 0x000000ff0f00720c */ /* 0x000fe40003f26270 */
[----:B------:R-:W-:Y:S01]  /*63e0*/  IMAD.MOV.U32 R7, RZ, RZ, R3 ;  /* 0x000000ffff077224 */ /* 0x000fe200078e0003 */
[----:B------:R3:W-:Y:S01]  /*63f0*/  STL [R1+0x118], R2 ;  /* 0x0001180201007387 */ /* 0x0007e20000100800 */
[----:B------:R-:W-:-:S04]  /*6400*/  IMAD.HI.U32 R3, R74, R5, RZ ;  /* 0x000000054a037227 */ /* 0x000fc800078e00ff */
[----:B------:R-:W-:Y:S02]  /*6410*/  IMAD.MOV R6, RZ, RZ, -R3 ;  /* 0x000000ffff067224 */ /* 0x000fe400078e0a03 */
[C---:B--2---:R-:W-:Y:S02]  /*6420*/  VIADD R10, R0.reuse, 0xed ;  /* 0x000000ed000a7836 */ /* 0x044fe40000000000 */
[----:B-1----:R-:W-:Y:S02]  /*6430*/  VIADD R9, R0, 0xf0 ;  /* 0x000000f000097836 */ /* 0x002fe40000000000 */
[----:B---3--:R-:W-:Y:S01]  /*6440*/  IMAD.HI.U32 R2, R74, R7, RZ ;  /* 0x000000074a027227 */ /* 0x008fe200078e00ff */
[----:B------:R-:W-:Y:S01]  /*6450*/  STL [R1+0x1158], R10 ;  /* 0x0011580a01007387 */ /* 0x000fe20000100800 */
[----:B------:R-:W-:Y:S02]  /*6460*/  IABS R3, R10 ;  /* 0x0000000a00037213 */ /* 0x000fe40000000000 */
[----:B------:R-:W-:Y:S01]  /*6470*/  IMAD R6, R68, R6, R5 ;  /* 0x0000000644067224 */ /* 0x000fe200078e0205 */
[----:B------:R1:W-:Y:S01]  /*6480*/  STL [R1+0x1148], R9 ;  /* 0x0011480901007387 */ /* 0x0003e20000100800 */
[----:B------:R-:W-:Y:S01]  /*6490*/  IMAD.MOV R2, RZ, RZ, -R2 ;  /* 0x000000ffff027224 */ /* 0x000fe200078e0a02 */
[----:B------:R-:W-:-:S02]  /*64a0*/  IABS R5, R9 ;  /* 0x0000000900057213 */ /* 0x000fc40000000000 */
[----:B------:R-:W-:Y:S01]  /*64b0*/  STL [R1+0xf4c], R15 ;  /* 0x000f4c0f01007387 */ /* 0x000fe20000100800 */
[----:B------:R-:W-:-:S03]  /*64c0*/  IMAD R7, R68, R2, R7 ;  /* 0x0000000244077224 */ /* 0x000fc600078e0207 */
[----:B------:R2:W-:Y:S01]  /*64d0*/  STL [R1+0x144], R6 ;  /* 0x0001440601007387 */ /* 0x0005e20000100800 */
[----:B-1----:R-:W-:-:S03]  /*64e0*/  VIADD R9, R0, 0xf1 ;  /* 0x000000f100097836 */ /* 0x002fc60000000000 */
[----:B------:R1:W-:Y:S04]  /*64f0*/  STL [R1+0x178], R7 ;  /* 0x0001780701007387 */ /* 0x0003e80000100800 */
[----:B------:R-:W-:Y:S01]  /*6500*/  STL [R1+0x1124], R9 ;  /* 0x0011240901007387 */ /* 0x000fe20000100800 */
[----:B--2---:R-:W-:-:S03]  /*6510*/  IABS R6, R15 ;  /* 0x0000000f00067213 */ /* 0x004fc60000000000 */
[----:B------:R2:W-:Y:S01]  /*6520*/  STL [R1+0x10f4], R11 ;  /* 0x0010f40b01007387 */ /* 0x0005e20000100800 */
[----:B-1----:R-:W-:Y:S01]  /*6530*/  IMAD.MOV.U32 R7, RZ, RZ, R5 ;  /* 0x000000ffff077224 */ /* 0x002fe200078e0005 */
[----:B------:R-:W-:Y:S01]  /*6540*/  IABS R5, R9 ;  /* 0x0000000900057213 */ /* 0x000fe20000000000 */
[----:B------:R-:W-:Y:S02]  /*6550*/  IMAD.MOV.U32 R2, RZ, RZ, R6 ;  /* 0x000000ffff027224 */ /* 0x000fe400078e0006 */
[----:B------:R-:W-:-:S04]  /*6560*/  IMAD.HI.U32 R6, R74, R3, RZ ;  /* 0x000000034a067227 */ /* 0x000fc800078e00ff */
[----:B------:R-:W-:Y:S01]  /*6570*/  IMAD.MOV R6, RZ, RZ, -R6 ;  /* 0x000000ffff067224 */ /* 0x000fe200078e0a06 */
[----:B--2---:R-:W-:Y:S01]  /*6580*/  IABS R11, R11 ;  /* 0x0000000b000b7213 */ /* 0x004fe20000000000 */
[----:B------:R-:W-:-:S04]  /*6590*/  IMAD.HI.U32 R9, R74, R7, RZ ;  /* 0x000000074a097227 */ /* 0x000fc800078e00ff */
[----:B------:R-:W-:-:S04]  /*65a0*/  IMAD.HI.U32 R10, R13, R2, RZ ;  /* 0x000000020d0a7227 */ /* 0x000fc800078e00ff */
[C---:B------:R-:W-:Y:S02]  /*65b0*/  IMAD R12, R68.reuse, R6, R3 ;  /* 0x00000006440c7224 */ /* 0x040fe400078e0203 */
[----:B------:R-:W-:Y:S02]  /*65c0*/  IMAD.MOV R9, RZ, RZ, -R9 ;  /* 0x000000ffff097224 */ /* 0x000fe400078e0a09 */
[----:B------:R-:W-:Y:S01]  /*65d0*/  IMAD.MOV R10, RZ, RZ, -R10 ;  /* 0x000000ffff0a7224 */ /* 0x000fe200078e0a0a */
[----:B------:R1:W-:Y:S01]  /*65e0*/  STL [R1+0x1c4], R12 ;  /* 0x0001c40c01007387 */ /* 0x0003e20000100800 */
[----:B------:R-:W-:Y:S02]  /*65f0*/  IMAD.MOV.U32 R3, RZ, RZ, R11 ;  /* 0x000000ffff037224 */ /* 0x000fe400078e000b */
[----:B------:R-:W-:Y:S02]  /*6600*/  IMAD R9, R68, R9, R7 ;  /* 0x0000000944097224 */ /* 0x000fe400078e0207 */
[----:B------:R-:W-:-:S03]  /*6610*/  IMAD.HI.U32 R6, R74, R5, RZ ;  /* 0x000000054a067227 */ /* 0x000fc600078e00ff */
[----:B------:R2:W-:Y:S01]  /*6620*/  STL [R1+0x20], R9 ;  /* 0x0000200901007387 */ /* 0x0005e20000100800 */
[----:B------:R-:W-:Y:S02]  /*6630*/  IMAD R2, R8, R10, R2 ;  /* 0x0000000a08027224 */ /* 0x000fe400078e0202 */
[----:B-1----:R-:W-:Y:S02]  /*6640*/  VIADD R12, R0, 0xf3 ;  /* 0x000000f3000c7836 */ /* 0x002fe40000000000 */
[----:B------:R-:W-:Y:S01]  /*6650*/  IMAD.HI.U32 R7, R74, R3, RZ ;  /* 0x000000034a077227 */ /* 0x000fe200078e00ff */
[----:B------:R-:W-:Y:S02]  /*6660*/  ISETP.GT.U32.AND P0, PT, R8, R2, PT ;  /* 0x000000020800720c */ /* 0x000fe40003f04070 */
[----:B------:R1:W-:Y:S01]  /*6670*/  STL [R1+0x102c], R12 ;  /* 0x00102c0c01007387 */ /* 0x0003e20000100800 */
[----:B------:R-:W-:Y:S01]  /*6680*/  IMAD.MOV R6, RZ, RZ, -R6 ;  /* 0x000000ffff067224 */ /* 0x000fe200078e0a06 */
[----:B--2---:R-:W-:Y:S01]  /*6690*/  IABS R9, R12 ;  /* 0x0000000c00097213 */ /* 0x004fe20000000000 */
[----:B------:R-:W-:-:S02]  /*66a0*/  IMAD.MOV R7, RZ, RZ, -R7 ;  /* 0x000000ffff077224 */ /* 0x000fc400078e0a07 */
[----:B------:R-:W-:Y:S02]  /*66b0*/  VIADD R11, R0, 0xf4 ;  /* 0x000000f4000b7836 */ /* 0x000fe40000000000 */
[C---:B------:R-:W-:Y:S02]  /*66c0*/  IMAD R5, R68.reuse, R6, R5 ;  /* 0x0000000644057224 */ /* 0x040fe400078e0205 */
[----:B------:R-:W-:Y:S01]  /*66d0*/  IMAD R3, R68, R7, R3 ;  /* 0x0000000744037224 */ /* 0x000fe200078e0203 */
[----:B------:R-:W-:Y:S01]  /*66e0*/  STL [R1+0x1028], R11 ;  /* 0x0010280b01007387 */ /* 0x000fe20000100800 */
[C---:B------:R-:W-:Y:S01]  /*66f0*/  VIADD R10, R0.reuse, 0xf5 ;  /* 0x000000f5000a7836 */ /* 0x040fe20000000000 */
[----:B-1----:R-:W1:Y:S01]  /*6700*/  LDC R12, c[0x0][0x3a0] ;  /* 0x0000e800ff0c7b82 */ /* 0x002e620000000800 */
[----:B------:R-:W-:Y:S01]  /*6710*/  IMAD.MOV.U32 R7, RZ, RZ, R9 ;  /* 0x000000ffff077224 */ /* 0x000fe200078e0009 */
[----:B------:R2:W-:Y:S01]  /*6720*/  STL [R1+0xa8], R5 ;  /* 0x0000a80501007387 */ /* 0x0005e20000100800 */
[----:B------:R-:W-:Y:S01]  /*6730*/  VIADD R13, R0, 0xf8 ;  /* 0x000000f8000d7836 */ /* 0x000fe20000000000 */
[----:B------:R-:W-:Y:S01]  /*6740*/  IABS R6, R10 ;  /* 0x0000000a00067213 */ /* 0x000fe20000000000 */
[----:B------:R-:W-:Y:S01]  /*6750*/  IMAD.HI.U32 R9, R74, R7, RZ ;  /* 0x000000074a097227 */ /* 0x000fe200078e00ff */
[----:B------:R3:W-:Y:S03]  /*6760*/  STL [R1+0x101c], R10 ;  /* 0x00101c0a01007387 */ /* 0x0007e60000100800 */
[----:B------:R-:W-:Y:S01]  /*6770*/  @!P0 IMAD.IADD R2, R2, 0x1, -R8 ;  /* 0x0000000102028824 */ /* 0x000fe200078e0a08 */
[----:B------:R5:W-:Y:S01]  /*6780*/  STL [R1+0x10c], R3 ;  /* 0x00010c0301007387 */ /* 0x000be20000100800 */
[----:B------:R-:W-:Y:S01]  /*6790*/  IMAD.MOV R9, RZ, RZ, -R9 ;  /* 0x000000ffff097224 */ /* 0x000fe200078e0a09 */
[----:B--2---:R-:W-:Y:S01]  /*67a0*/  IABS R5, R11 ;  /* 0x0000000b00057213 */ /* 0x004fe20000000000 */
[----:B------:R-:W-:Y:S01]  /*67b0*/  IMAD.HI.U32 R11, R74, R6, RZ ;  /* 0x000000064a0b7227 */ /* 0x000fe200078e00ff */
[----:B------:R2:W-:Y:S01]  /*67c0*/  STL [R1+0x1010], R13 ;  /* 0x0010100d01007387 */ /* 0x0005e20000100800 */
[----:B------:R-:W-:-:S02]  /*67d0*/  ISETP.GT.U32.AND P0, PT, R8, R2, PT ;  /* 0x000000020800720c */ /* 0x000fc40003f04070 */
[----:B---3--:R-:W-:Y:S01]  /*67e0*/  IMAD.HI.U32 R10, R74, R5, RZ ;  /* 0x000000054a0a7227 */ /* 0x008fe200078e00ff */
[----:B-----5:R-:W-:-:S03]  /*67f0*/  IABS R3, R13 ;  /* 0x0000000d00037213 */ /* 0x020fc60000000000 */
[----:B------:R-:W-:Y:S02]  /*6800*/  IMAD R7, R68, R9, R7 ;  /* 0x0000000944077224 */ /* 0x000fe400078e0207 */
[----:B------:R-:W-:Y:S02]  /*6810*/  IMAD.MOV R10, RZ, RZ, -R10 ;  /* 0x000000ffff0a7224 */ /* 0x000fe400078e0a0a */
[----:B--2---:R-:W-:Y:S02]  /*6820*/  VIADD R13, R0, 0xf9 ;  /* 0x000000f9000d7836 */ /* 0x004fe40000000000 */
[----:B------:R-:W-:Y:S02]  /*6830*/  IMAD.MOV R11, RZ, RZ, -R11 ;  /* 0x000000ffff0b7224 */ /* 0x000fe400078e0a0b */
[----:B------:R-:W-:Y:S01]  /*6840*/  IMAD R5, R68, R10, R5 ;  /* 0x0000000a44057224 */ /* 0x000fe200078e0205 */
[----:B------:R-:W-:Y:S01]  /*6850*/  STL [R1+0x1008], R13 ;  /* 0x0010080d01007387 */ /* 0x000fe20000100800 */
[----:B------:R-:W-:Y:S01]  /*6860*/  @!P0 IMAD.IADD R2, R2, 0x1, -R8 ;  /* 0x0000000102028824 */ /* 0x000fe200078e0a08 */
[----:B------:R-:W-:Y:S01]  /*6870*/  ISETP.NE.AND P0, PT, R72, RZ, PT ;  /* 0x000000ff4800720c */ /* 0x000fe20003f05270 */
[----:B------:R-:W-:Y:S01]  /*6880*/  VIADD R8, R0, 0xfa ;  /* 0x000000fa00087836 */ /* 0x000fe20000000000 */
[----:B------:R2:W-:Y:S04]  /*6890*/  STL [R1+0x130], R7 ;  /* 0x0001300701007387 */ /* 0x0005e80000100800 */
[----:B------:R3:W-:Y:S01]  /*68a0*/  STL [R1+0x15c], R5 ;  /* 0x00015c0501007387 */ /* 0x0007e20000100800 */
[----:B--2---:R-:W-:-:S02]  /*68b0*/  IMAD R7, R68, R11, R6 ;  /* 0x0000000b44077224 */ /* 0x004fc400078e0206 */
[C---:B------:R-:W-:Y:S01]  /*68c0*/  IMAD.HI.U32 R6, R74.reuse, R3, RZ ;  /* 0x000000034a067227 */ /* 0x040fe200078e00ff */
[----:B---3--:R-:W-:Y:S02]  /*68d0*/  IABS R5, R13 ;  /* 0x0000000d00057213 */ /* 0x008fe40000000000 */
[----:B------:R2:W-:Y:S04]  /*68e0*/  STL [R1+0x1a4], R7 ;  /* 0x0001a40701007387 */ /* 0x0005e80000100800 */
[----:B------:R-:W-:Y:S01]  /*68f0*/  STL [R1+0xff4], R8 ;  /* 0x000ff40801007387 */ /* 0x000fe20000100800 */
[----:B--2---:R-:W-:Y:S02]  /*6900*/  IMAD.MOV R7, RZ, RZ, -R6 ;  /* 0x000000ffff077224 */ /* 0x004fe400078e0a06 */
[----:B------:R-:W-:-:S04]  /*6910*/  IMAD.HI.U32 R6, R74, R5, RZ ;  /* 0x000000054a067227 */ /* 0x000fc800078e00ff */
[----:B------:R-:W-:Y:S02]  /*6920*/  IMAD R3, R68, R7, R3 ;  /* 0x0000000744037224 */ /* 0x000fe400078e0203 */
[----:B------:R-:W-:Y:S02]  /*6930*/  IMAD.MOV R6, RZ, RZ, -R6 ;  /* 0x000000ffff067224 */ /* 0x000fe400078e0a06 */
[----:B-1----:R-:W-:Y:S01]  /*6940*/  VIADD R7, R12, 0xfffffffe ;  /* 0xfffffffe0c077836 */ /* 0x002fe20000000000 */
[----:B------:R1:W-:Y:S01]  /*6950*/  STL [R1+0x2c], R3 ;  /* 0x00002c0301007387 */ /* 0x0003e20000100800 */
[----:B------:R-:W-:-:S03]  /*6960*/  IMAD R5, R68, R6, R5 ;  /* 0x0000000644057224 */ /* 0x000fc600078e0205 */
[----:B------:R-:W-:Y:S01]  /*6970*/  ISETP.GE.U32.AND P5, PT, R7, 0x7fffff7f, PT ;  /* 0x7fffff7f0700780c */ /* 0x000fe20003fa6070 */
[C---:B------:R-:W-:Y:S01]  /*6980*/  VIADD R7, R12.reuse, 0xfffffffd ;  /* 0xfffffffd0c077836 */ /* 0x040fe20000000000 */
[----:B------:R0:W-:Y:S01]  /*6990*/  STL [R1+0xa4], R5 ;  /* 0x0000a40501007387 */ /* 0x0001e20000100800 */
[----:B-1----:R-:W-:Y:S01]  /*69a0*/  IMAD.MOV.U32 R3, RZ, RZ, R2 ;  /* 0x000000ffff037224 */ /* 0x002fe200078e0002 */
[----:B------:R-:W-:Y:S01]  /*69b0*/  IABS R2, R8 ;  /* 0x0000000800027213 */ /* 0x000fe20000000000 */
[----:B------:R-:W-:Y:S02]  /*69c0*/  VIADD R8, R12, 0xffffffff ;  /* 0xffffffff0c087836 */ /* 0x000fe40000000000 */
[----:B------:R-:W-:Y:S01]  /*69d0*/  @!P1 IMAD.MOV R3, RZ, RZ, -R3 ;  /* 0x000000ffff039224 */ /* 0x000fe200078e0a03 */
[----:B------:R-:W-:Y:S01]  /*69e0*/  @!P0 LOP3.LUT R3, RZ, R72, RZ, 0x33, !PT ;  /* 0x00000048ff038212 */ /* 0x000fe200078e33ff */
[----:B------:R-:W-:Y:S01]  /*69f0*/  IMAD.HI.U32 R6, R74, R2, RZ ;  /* 0x000000024a067227 */ /* 0x000fe200078e00ff */
[----:B----4-:R-:W-:-:S02]  /*6a00*/  LEA R72, P4, R69, UR14, 0x1 ;  /* 0x0000000e45487c11 */ /* 0x010fc4000f8808ff */
[----:B------:R-:W-:Y:S01]  /*6a10*/  ISETP.GE.U32.AND P1, PT, R7, 0x7fffff7e, PT ;  /* 0x7fffff7e0700780c */ /* 0x000fe20003f26070 */
[----:B------:R-:W-:Y:S01]  /*6a20*/  IMAD.MOV R6, RZ, RZ, -R6 ;  /* 0x000000ffff067224 */ /* 0x000fe200078e0a06 */
[----:B------:R-:W-:Y:S01]  /*6a30*/  ISETP.GE.U32.AND P3, PT, R8, 0x7fffff80, PT ;  /* 0x7fffff800800780c */ /* 0x000fe20003f66070 */
[----:B0-----:R-:W-:Y:S01]  /*6a40*/  IMAD R5, R3, UR4, RZ ;  /* 0x0000000403057c24 */ /* 0x001fe2000f8e02ff */
[----:B------:R-:W-:Y:S01]  /*6a50*/  LEA.HI.X.SX32 R69, R69, UR15, 0x1, P4 ;  /* 0x0000000f45457c11 */ /* 0x000fe2000a0f0eff */
[----:B------:R-:W-:Y:S02]  /*6a60*/  IMAD R6, R68, R6, R2 ;  /* 0x0000000644067224 */ /* 0x000fe400078e0202 */
[----:B------:R-:W-:Y:S01]  /*6a70*/  VIADD R7, R12, 0xfffffffc ;  /* 0xfffffffc0c077836 */ /* 0x000fe20000000000 */
[C---:B------:R-:W-:Y:S02]  /*6a80*/  LEA R3, P0, R5.reuse, UR12, 0x1 ;  /* 0x0000000c05037c11 */ /* 0x040fe4000f8008ff */
[----:B------:R0:W-:Y:S02]  /*6a90*/  STL [R1+0x100], R6 ;  /* 0x0001000601007387 */ /* 0x0001e40000100800 */
[----:B------:R-:W-:Y:S01]  /*6aa0*/  LEA.HI.X.SX32 R2, R5, UR13, 0x1, P0 ;  /* 0x0000000d05027c11 */ /* 0x000fe200080f0eff */
[----:B------:R-:W-:Y:S01]  /*6ab0*/  IMAD.SHL.U32 R5, R70, 0x2, RZ ;  /* 0x0000000246057824 */ /* 0x000fe200078e00ff */
[----:B------:R-:W-:Y:S07]  /*6ac0*/  BRA.U UP0, `(.L_x_5) ;  /* 0x0000000100187547 */ /* 0x000fee000b800000 */
[----:B------:R-:W-:Y:S01]  /*6ad0*/  ELECT P0, URZ, PT ;  /* 0x0000000000ff782f */ /* 0x000fe20003800000 */
[----:B0-----:R-:W-:Y:S01]  /*6ae0*/  IMAD.MOV.U32 R6, RZ, RZ, 0x1 ;  /* 0x00000001ff067424 */ /* 0x001fe200078e00ff */
[----:B------:R-:W-:Y:S01]  /*6af0*/  UMOV UR4, 0x40 ;  /* 0x0000004000047882 */ /* 0x000fe20000000000 */
[----:B------:R-:W-:Y:S01]  /*6b00*/  UVIRTCOUNT.DEALLOC.SMPOOL 0x80 ;  /* 0x000000800000784c */ /* 0x000fe20000000000 */
[----:B------:R-:W-:-:S09]  /*6b10*/  ULEA UR4, UR5, UR4, 0x18 ;  /* 0x0000000405047291 */ /* 0x000fd2000f8ec0ff */
[----:B------:R1:W-:Y:S03]  /*6b20*/  @P0 STS.U8 [UR4], R6 ;  /* 0x00000006ff000988 */ /* 0x0003e60008000004 */
.L_x_5:
[----:B------:R-:W-:Y:S01]  /*6b30*/  UIADD3 UR10, UPT, UPT, UR8, UR10, URZ ;  /* 0x0000000a080a7290 */ /* 0x000fe2000fffe0ff */
[----:B01----:R-:W-:Y:S01]  /*6b40*/  VIADD R6, R12, 0xfffffffb ;  /* 0xfffffffb0c067836 */ /* 0x003fe20000000000 */
[----:B------:R-:W-:Y:S01]  /*6b50*/  VOTEU.ALL UP1, P2 ;  /* 0x0000000000ff7886 */ /* 0x000fe20001020000 */
[----:B------:R-:W-:Y:S01]  /*6b60*/  UIADD3 UR6, UPT, UPT, UR9, 0x20000, URZ ;  /* 0x0002000009067890 */ /* 0x000fe2000fffe0ff */
[----:B------:R-:W-:Y:S01]  /*6b70*/  IADD3 R18, P0, PT, R5, R3, RZ ;  /* 0x0000000305127210 */ /* 0x000fe20007f1e0ff */
[----:B------:R-:W-:Y:S01]  /*6b80*/  VOTEU.ALL UP2, P2 ;  /* 0x0000000000ff7886 */ /* 0x000fe20001040000 */
[----:B------:R-:W-:Y:S01]  /*6b90*/  ISETP.GE.U32.AND P4, PT, R7, 0x7fffff7d, PT ;  /* 0x7fffff7d0700780c */ /* 0x000fe20003f86070 */
[----:B------:R-:W-:Y:S01]  /*6ba0*/  @!P3 IMAD.MOV.U32 R7, RZ, RZ, R2 ;  /* 0x000000ffff07b224 */ /* 0x000fe200078e0002 */
[----:B------:R-:W-:-:S04]  /*6bb0*/  @!UP1 UIADD3 UR4, UPT, UPT, -UR7, 0x100000, URZ ;  /* 0x0010000007049890 */ /* 0x000fc8000fffe1ff */
[----:B------:R-:W-:Y:S02]  /*6bc0*/  @!UP1 USHF.L.U32 UR5, UR4, 0xb, URZ ;  /* 0x0000000b04059899 */ /* 0x000fe400080006ff */
[----:B------:R-:W-:Y:S01]  /*6bd0*/  @!UP1 USHF.L.U32 UR4, UR4, 0x1, URZ ;  /* 0x0000000104049899 */ /* 0x000fe200080006ff */
[----:B------:R-:W-:Y:S01]  /*6be0*/  STTM.x64 tmem[UR10], RZ ;  /* 0x000000ff000079ed */ /* 0x000fe2000834000a */
[----:B------:R-:W-:Y:S01]  /*6bf0*/  STTM.x64 tmem[UR10+0x40], RZ ;  /* 0x000040ff000079ed */ /* 0x000fe2000834000a */
[----:B------:R-:W-:Y:S01]  /*6c00*/  STTM.x64 tmem[UR10+0x80], RZ ;  /* 0x000080ff000079ed */ /* 0x000fe2000834000a */
[----:B------:R-:W-:Y:S01]  /*6c10*/  STTM.x64 tmem[UR10+0xc0], RZ ;  /* 0x0000c0ff000079ed */ /* 0x000fe2000834000a */
[----:B------:R-:W0:Y:S02]  /*6c20*/  FENCE.VIEW.ASYNC.T ;  /* 0x00000000000073c6 */ /* 0x000e240000000200 */
[----:B0-----:R-:W-:Y:S01]  /*6c30*/  BAR.SYNC.DEFER_BLOCKING 0x0 ;  /* 0x0000000000007b1d */ /* 0x001fe20000010000 */
[----:B------:R-:W-:-:S02]  /*6c40*/  LEA.HI.X.SX32 R45, R70, R2, 0x1, P0 ;  /* 0x00000002462d7211 */ /* 0x000fc400000f0eff */
[----:B------:R-:W-:Y:S01]  /*6c50*/  ISETP.GE.U32.AND P0, PT, R6, 0x7fffff7c, PT ;  /* 0x7fffff7c0600780c */ /* 0x000fe20003f06070 */
[----:B------:R-:W-:Y:S01]  /*6c60*/  @!P3 IMAD.MOV.U32 R6, RZ, RZ, R3 ;  /* 0x000000ffff06b224 */ /* 0x000fe200078e0003 */
[----:B------:R-:W-:Y:S01]  /*6c70*/  PRMT R8, RZ, 0x7610, R8 ;  /* 0x00007610ff087816 */ /* 0x000fe20000000008 */
[----:B------:R-:W0:Y:S01]  /*6c80*/  LDCU UR11, c[0x0][0x3b0] ;  /* 0x00007600ff0b77ac */ /* 0x000e220008000800 */
[----:B------:R-:W-:Y:S01]  /*6c90*/  PRMT R10, RZ, 0x7610, R10 ;  /* 0x00007610ff0a7816 */ /* 0x000fe2000000000a */
[----:B------:R-:W-:Y:S04]  /*6ca0*/  STL [R1+0x1318], R93 ;  /* 0x0013185d01007387 */ /* 0x000fe80000100800 */
[----:B------:R-:W-:Y:S04]  /*6cb0*/  STL [R1+0x1314], R92 ;  /* 0x0013145c01007387 */ /* 0x000fe80000100800 */
[----:B------:R-:W-:Y:S04]  /*6cc0*/  STL [R1+0x1310], R91 ;  /* 0x0013105b01007387 */ /* 0x000fe80000100800 */
[----:B------:R-:W-:Y:S04]  /*6cd0*/  STL [R1+0x130c], R90 ;  /* 0x00130c5a01007387 */ /* 0x000fe80000100800 */
[----:B------:R-:W1:Y:S02]  /*6ce0*/  FENCE.VIEW.ASYNC.S ;  /* 0x00000000000073c6 */ /* 0x000e640000000000 */
[----:B-1----:R1:W2:Y:S02]  /*6cf0*/  @!UP2 SYNCS.EXCH.64 URZ, [UR6], UR4 ;  /* 0x0000000406ffa5b2 */ /* 0x0022a40008000100 */
[----:B--2---:R-:W-:Y:S06]  /*6d00*/  BAR.SYNC.DEFER_BLOCKING 0x0 ;  /* 0x0000000000007b1d */ /* 0x004fec0000010000 */
[----:B------:R-:W-:Y:S04]  /*6d10*/  STL [R1+0x1308], R89 ;  /* 0x0013085901007387 */ /* 0x000fe80000100800 */
[----:B------:R-:W-:Y:S04]  /*6d20*/  STL [R1+0x1304], R88 ;  /* 0x0013045801007387 */ /* 0x000fe80000100800 */
[----:B------:R-:W-:Y:S04]  /*6d30*/  STL [R1+0x1300], R87 ;  /* 0x0013005701007387 */ /* 0x000fe80000100800 */
[----:B------:R-:W-:Y:S04]  /*6d40*/  STL [R1+0x12fc], R86 ;  /* 0x0012fc5601007387 */ /* 0x000fe80000100800 */
[----:B------:R2:W3:Y:S04]  /*6d50*/  @!P3 LDG.E.U16 R8, desc[UR20][R6.64] ;  /* 0x000000140608b981 */ /* 0x0004e8000c1e1500 */
[----:B------:R-:W-:Y:S04]  /*6d60*/  STL [R1+0x12f8], R85 ;  /* 0x0012f85501007387 */ /* 0x000fe80000100800 */
[----:B------:R-:W-:Y:S01]  /*6d70*/  STL [R1+0x12f4], R84 ;  /* 0x0012f45401007387 */ /* 0x000fe20000100800 */
[----:B--2---:R-:W-:-:S02]  /*6d80*/  @!P5 IMAD.MOV.U32 R6, RZ, RZ, R18 ;  /* 0x000000ffff06d224 */ /* 0x004fc400078e0012 */
[----:B------:R-:W-:Y:S01]  /*6d90*/  @!P5 IMAD.MOV.U32 R7, RZ, RZ, R45 ;  /* 0x000000ffff07d224 */ /* 0x000fe200078e002d */
[----:B------:R-:W-:Y:S04]  /*6da0*/  STL [R1+0x12f0], R83 ;  /* 0x0012f05301007387 */ /* 0x000fe80000100800 */
[----:B------:R2:W4:Y:S04]  /*6db0*/  @!P5 LDG.E.U16 R10, desc[UR20][R6.64] ;  /* 0x00000014060ad981 */ /* 0x000528000c1e1500 */
[----:B------:R-:W-:Y:S04]  /*6dc0*/  STL [R1+0x12ec], R82 ;  /* 0x0012ec5201007387 */ /* 0x000fe80000100800 */
        /* <DEDUP_REMOVED lines=8> */
[----:B------:R0:W-:Y:S01]  /*6e50*/  STL [R1+0xabc], R45 ;  /* 0x000abc2d01007387 */ /* 0x0001e20000100800 */
[----:B--2---:R-:W-:-:S02]  /*6e60*/  VIADD R7, R12, 0xfffffffa ;  /* 0xfffffffa0c077836 */ /* 0x004fc40000000000 */
[C---:B------:R-:W-:Y:S01]  /*6e70*/  IMAD R6, R70.reuse, 0x3, RZ ;  /* 0x0000000346067824 */ /* 0x040fe200078e02ff */
[----:B0-----:R-:W-:-:S04]  /*6e80*/  LEA R45, P3, R70, R3, 0x2 ;  /* 0x00000003462d7211 */ /* 0x001fc800078610ff */
[----:B------:R-:W-:Y:S02]  /*6e90*/  LEA.HI.X.SX32 R48, R5, R2, 0x1, P3 ;  /* 0x0000000205307211 */ /* 0x000fe400018f0eff */
[----:B------:R-:W-:Y:S02]  /*6ea0*/  ISETP.GE.U32.AND P5, PT, R7, 0x7fffff7b, PT ;  /* 0x7fffff7b0700780c */ /* 0x000fe40003fa6070 */
[----:B------:R-:W-:Y:S01]  /*6eb0*/  PRMT R43, RZ, 0x7610, R43 ;  /* 0x00007610ff2b7816 */ /* 0x000fe2000000002b */
[----:B------:R-:W-:Y:S01]  /*6ec0*/  @!P1 IMAD.MOV.U32 R7, RZ, RZ, R48 ;  /* 0x000000ffff079224 */ /* 0x000fe200078e0030 */
[----:B------:R-:W-:Y:S01]  /*6ed0*/  PRMT R9, RZ, 0x7610, R9 ;  /* 0x00007610ff097816 */ /* 0x000fe20000000009 */
[----:B---3--:R0:W-:Y:S02]  /*6ee0*/  STL [R1+0x388], R8 ;  /* 0x0003880801007387 */ /* 0x0081e40000100800 */
[----:B0-----:R-:W-:Y:S02]  /*6ef0*/  IMAD R8, R70, 0x6, RZ ;  /* 0x0000000646087824 */ /* 0x001fe400078e02ff */
[----:B----4-:R0:W-:Y:S03]  /*6f00*/  STL [R1+0x384], R10 ;  /* 0x0003840a01007387 */ /* 0x0101e60000100800 */
[----:B0-----:R-:W-:-:S04]  /*6f10*/  IADD3 R10, P6, PT, R8, R3, RZ ;  /* 0x00000003080a7210 */ /* 0x001fc80007fde0ff */
[----:B------:R-:W-:Y:S01]  /*6f20*/  LEA.HI.X.SX32 R18, R6, R2, 0x1, P6 ;  /* 0x0000000206127211 */ /* 0x000fe200030f0eff */
[----:B------:R-:W-:-:S05]  /*6f30*/  @!P1 IMAD.MOV.U32 R6, RZ, RZ, R45 ;  /* 0x000000ffff069224 */ /* 0x000fca00078e002d */
[----:B------:R0:W2:Y:S02]  /*6f40*/  @!P1 LDG.E.U16 R43, desc[UR20][R6.64] ;  /* 0x00000014062b9981 */ /* 0x0000a4000c1e1500 */
[----:B0-----:R-:W-:Y:S02]  /*6f50*/  @!P4 IMAD.MOV.U32 R6, RZ, RZ, R10 ;  /* 0x000000ffff06c224 */ /* 0x001fe400078e000a */
[----:B------:R-:W-:-:S05]  /*6f60*/  @!P4 IMAD.MOV.U32 R7, RZ, RZ, R18 ;  /* 0x000000ffff07c224 */ /* 0x000fca00078e0012 */
[----:B------:R0:W3:Y:S01]  /*6f70*/  @!P4 LDG.E.U16 R9, desc[UR20][R6.64] ;  /* 0x000000140609c981 */ /* 0x0000e2000c1e1500 */
[----:B------:R-:W-:-:S03]  /*6f80*/  VIADD R5, R12, 0xfffffff9 ;  /* 0xfffffff90c057836 */ /* 0x000fc60000000000 */
[----:B------:R4:W-:Y:S04]  /*6f90*/  STL [R1+0xac8], R45 ;  /* 0x000ac82d01007387 */ /* 0x0009e80000100800 */
[----:B------:R-:W-:Y:S01]  /*6fa0*/  STL [R1+0xad0], R10 ;  /* 0x000ad00a01007387 */ /* 0x000fe20000100800 */
[----:B------:R-:W-:-:S03]  /*6fb0*/  ISETP.GE.U32.AND P3, PT, R5, 0x7fffff7a, PT ;  /* 0x7fffff7a0500780c */ /* 0x000fc60003f66070 */
[----:B------:R1:W-:Y:S01]  /*6fc0*/  STL [R1+0xac4], R48 ;  /* 0x000ac43001007387 */ /* 0x0003e20000100800 */
[----:B------:R-:W-:-:S03]  /*6fd0*/  IMAD.SHL.U32 R5, R70, 0x4, RZ ;  /* 0x0000000446057824 */ /* 0x000fc600078e00ff */
[----:B------:R-:W-:Y:S01]  /*6fe0*/  STL [R1+0xacc], R18 ;  /* 0x000acc1201007387 */ /* 0x000fe20000100800 */
[C---:B----4-:R-:W-:Y:S01]  /*6ff0*/  LEA R45, P1, R70.reuse, R3, 0x3 ;  /* 0x00000003462d7211 */ /* 0x050fe200078218ff */
[----:B0-----:R-:W-:Y:S02]  /*7000*/  IMAD R6, R70, 0x5, RZ ;  /* 0x0000000546067824 */ /* 0x001fe400078e02ff */
[C---:B------:R-:W-:Y:S01]  /*7010*/  VIADD R7, R12.reuse, 0xfffffff8 ;  /* 0xfffffff80c077836 */ /* 0x040fe20000000000 */
[----:B-1----:R-:W-:Y:S02]  /*7020*/  LEA.HI.X.SX32 R48, R5, R2, 0x1, P1 ;  /* 0x0000000205307211 */ /* 0x002fe400008f0eff */
[----:B------:R-:W-:Y:S02]  /*7030*/  PRMT R11, RZ, 0x7610, R11 ;  /* 0x00007610ff0b7816 */ /* 0x000fe4000000000b */
[----:B------:R-:W-:Y:S01]  /*7040*/  ISETP.GE.U32.AND P4, PT, R7, 0x7fffff79, PT ;  /* 0x7fffff790700780c */ /* 0x000fe20003f86070 */
[----:B------:R-:W-:Y:S01]  /*7050*/  @!P0 IMAD.MOV.U32 R7, RZ, RZ, R48 ;  /* 0x000000ffff078224 */ /* 0x000fe200078e0030 */
[----:B------:R-:W-:Y:S01]  /*7060*/  PRMT R17, RZ, 0x7610, R17 ;  /* 0x00007610ff117816 */ /* 0x000fe20000000011 */
[----:B------:R-:W-:-:S05]  /*7070*/  VIADD R10, R12, 0xfffffff7 ;  /* 0xfffffff70c0a7836 */ /* 0x000fca0000000000 */
[----:B------:R-:W-:Y:S01]  /*7080*/  ISETP.GE.U32.AND P1, PT, R10, 0x7fffff78, PT ;  /* 0x7fffff780a00780c */ /* 0x000fe20003f26070 */
[C---:B------:R-:W-:Y:S01]  /*7090*/  IMAD R10, R70.reuse, 0xc, RZ ;  /* 0x0000000c460a7824 */ /* 0x040fe200078e02ff */
[----:B------:R-:W-:Y:S01]  /*70a0*/  PRMT R41, RZ, 0x7610, R41 ;  /* 0x00007610ff297816 */ /* 0x000fe20000000029 */
[----:B---3--:R0:W-:Y:S02]  /*70b0*/  STL [R1+0x37c], R9 ;  /* 0x00037c0901007387 */ /* 0x0081e40000100800 */
[----:B0-----:R-:W-:Y:S02]  /*70c0*/  IMAD R9, R70, 0xa, RZ ;  /* 0x0000000a46097824 */ /* 0x001fe400078e02ff */
[----:B------:R-:W-:Y:S03]  /*70d0*/  STL [R1+0xad8], R45 ;  /* 0x000ad82d01007387 */ /* 0x000fe60000100800 */
[----:B------:R-:W-:-:S05]  /*70e0*/  IADD3 R18, P6, PT, R9, R3, RZ ;  /* 0x0000000309127210 */ /* 0x000fca0007fde0ff */
[----:B------:R-:W-:Y:S04]  /*70f0*/  STL [R1+0xae0], R18 ;  /* 0x000ae01201007387 */ /* 0x000fe80000100800 */
[----:B------:R-:W-:Y:S04]  /*7100*/  STL [R1+0xad4], R48 ;  /* 0x000ad43001007387 */ /* 0x000fe80000100800 */
[----:B--2---:R0:W-:Y:S02]  /*7110*/  STL [R1+0x380], R43 ;  /* 0x0003802b01007387 */ /* 0x0041e40000100800 */
[----:B0-----:R-:W-:Y:S01]  /*7120*/  LEA.HI.X.SX32 R43, R6, R2, 0x1, P6 ;  /* 0x00000002062b7211 */ /* 0x001fe200030f0eff */
[----:B------:R-:W-:-:S05]  /*7130*/  @!P0 IMAD.MOV.U32 R6, RZ, RZ, R45 ;  /* 0x000000ffff068224 */ /* 0x000fca00078e002d */
[----:B------:R0:W2:Y:S02]  /*7140*/  @!P0 LDG.E.U16 R11, desc[UR20][R6.64] ;  /* 0x00000014060b8981 */ /* 0x0000a4000c1e1500 */
[----:B0-----:R-:W-:Y:S02]  /*7150*/  @!P5 IMAD.MOV.U32 R6, RZ, RZ, R18 ;  /* 0x000000ffff06d224 */ /* 0x001fe400078e0012 */
[----:B------:R-:W-:Y:S01]  /*7160*/  @!P5 IMAD.MOV.U32 R7, RZ, RZ, R43 ;  /* 0x000000ffff07d224 */ /* 0x000fe200078e002b */
[----:B------:R0:W-:Y:S04]  /*7170*/  STL [R1+0xadc], R43 ;  /* 0x000adc2b01007387 */ /* 0x0001e80000100800 */
[----:B------:R1:W3:Y:S01]  /*7180*/  @!P5 LDG.E.U16 R17, desc[UR20][R6.64] ;  /* 0x000000140611d981 */ /* 0x0002e2000c1e1500 */
[----:B0-----:R-:W-:Y:S01]  /*7190*/  IADD3 R43, P0, PT, R10, R3, RZ ;  /* 0x000000030a2b7210 */ /* 0x001fe20007f1e0ff */
[----:B-1----:R-:W-:-:S03]  /*71a0*/  VIADD R6, R12, 0xfffffff6 ;  /* 0xfffffff60c067836 */ /* 0x002fc60000000000 */
[----:B------:R-:W-:Y:S02]  /*71b0*/  LEA.HI.X.SX32 R8, R8, R2, 0x1, P0 ;  /* 0x0000000208087211 */ /* 0x000fe400000f0eff */
[----:B------:R-:W-:Y:S01]  /*71c0*/  ISETP.GE.U32.AND P5, PT, R6, 0x7fffff77, PT ;  /* 0x7fffff770600780c */ /* 0x000fe20003fa6070 */
[----:B------:R-:W-:Y:S02]  /*71d0*/  VIADD R6, R12, 0xfffffff5 ;  /* 0xfffffff50c067836 */ /* 0x000fe40000000000 */
[----:B------:R-:W-:-:S03]  /*71e0*/  @!P3 IMAD.MOV.U32 R7, RZ, RZ, R8 ;  /* 0x000000ffff07b224 */ /* 0x000fc600078e0008 */
[----:B------:R-:W-:Y:S01]  /*71f0*/  ISETP.GE.U32.AND P0, PT, R6, 0x7fffff76, PT ;  /* 0x7fffff760600780c */ /* 0x000fe20003f06070 */
[----:B------:R-:W-:-:S05]  /*7200*/  @!P3 IMAD.MOV.U32 R6, RZ, RZ, R43 ;  /* 0x000000ffff06b224 */ /* 0x000fca00078e002b */
[----:B------:R0:W4:Y:S01]  /*7210*/  @!P3 LDG.E.U16 R41, desc[UR20][R6.64] ;  /* 0x000000140629b981 */ /* 0x000122000c1e1500 */
[C---:B------:R-:W-:Y:S01]  /*7220*/  IMAD R5, R70.reuse, 0x7, RZ ;  /* 0x0000000746057824 */ /* 0x040fe200078e02ff */
[----:B------:R-:W-:Y:S02]  /*7230*/  PRMT R13, RZ, 0x7610, R13 ;  /* 0x00007610ff0d7816 */ /* 0x000fe4000000000d */
[----:B------:R-:W-:Y:S02]  /*7240*/  PRMT R29, RZ, 0x7610, R29 ;  /* 0x00007610ff1d7816 */ /* 0x000fe4000000001d */
[----:B------:R-:W-:Y:S01]  /*7250*/  PRMT R14, RZ, 0x7610, R14 ;  /* 0x00007610ff0e7816 */ /* 0x000fe2000000000e */
[----:B--2---:R1:W-:Y:S02]  /*7260*/  STL [R1+0x378], R11 ;  /* 0x0003780b01007387 */ /* 0x0043e40000100800 */
[----:B-1----:R-:W-:Y:S02]  /*7270*/  IMAD R11, R70, 0xe, RZ ;  /* 0x0000000e460b7824 */ /* 0x002fe400078e02ff */
[----:B---3--:R1:W-:Y:S03]  /*7280*/  STL [R1+0x374], R17 ;  /* 0x0003741101007387 */ /* 0x0083e60000100800 */
[----:B-1----:R-:W-:Y:S01]  /*7290*/  IADD3 R17, P6, PT, R11, R3, RZ ;  /* 0x000000030b117210 */ /* 0x002fe20007fde0ff */
[----:B------:R-:W-:Y:S03]  /*72a0*/  STL [R1+0xae8], R43 ;  /* 0x000ae82b01007387 */ /* 0x000fe60000100800 */
[----:B------:R-:W-:Y:S01]  /*72b0*/  LEA.HI.X.SX32 R18, R5, R2, 0x1, P6 ;  /* 0x0000000205127211 */ /* 0x000fe200030f0eff */
[----:B------:R-:W-:Y:S01]  /*72c0*/  STL [R1+0xaf0], R17 ;  /* 0x000af01101007387 */ /* 0x000fe20000100800 */
[----:B0-----:R-:W-:-:S03]  /*72d0*/  @!P4 IMAD.MOV.U32 R6, RZ, RZ, R17 ;  /* 0x000000ffff06c224 */ /* 0x001fc600078e0011 */
[----:B------:R0:W-:Y:S01]  /*72e0*/  STL [R1+0xae4], R8 ;  /* 0x000ae40801007387 */ /* 0x0001e20000100800 */
[----:B------:R-:W-:Y:S02]  /*72f0*/  @!P4 IMAD.MOV.U32 R7, RZ, RZ, R18 ;  /* 0x000000ffff07c224 */ /* 0x000fe400078e0012 */
[C---:B------:R-:W-:Y:S01]  /*7300*/  IMAD.SHL.U32 R5, R70.reuse, 0x8, RZ ;  /* 0x0000000846057824 */ /* 0x040fe200078e00ff */
[----:B------:R-:W-:Y:S04]  /*7310*/  STL [R1+0xaec], R18 ;  /* 0x000aec1201007387 */ /* 0x000fe80000100800 */
[----:B----4-:R1:W-:Y:S01]  /*7320*/  STL [R1+0x370], R41 ;  /* 0x0003702901007387 */ /* 0x0103e20000100800 */
[----:B0-----:R-:W-:-:S03]  /*7330*/  IMAD R8, R70, 0x12, RZ ;  /* 0x0000001246087824 */ /* 0x001fc600078e02ff */
[----:B------:R0:W2:Y:S01]  /*7340*/  @!P4 LDG.E.U16 R13, desc[UR20][R6.64] ;  /* 0x00000014060dc981 */ /* 0x0000a2000c1e1500 */
[-C--:B-1----:R-:W-:Y:S02]  /*7350*/  LEA R41, P3, R70, R3.reuse, 0x4 ;  /* 0x0000000346297211 */ /* 0x082fe400078620ff */
[----:B------:R-:W-:Y:S01]  /*7360*/  IADD3 R17, P6, PT, R8, R3, RZ ;  /* 0x0000000308117210 */ /* 0x000fe20007fde0ff */
[----:B0-----:R-:W-:Y:S01]  /*7370*/  IMAD R6, R70, 0x9, RZ ;  /* 0x0000000946067824 */ /* 0x001fe200078e02ff */
[----:B------:R-:W-:Y:S01]  /*7380*/  LEA.HI.X.SX32 R43, R5, R2, 0x1, P3 ;  /* 0x00000002052b7211 */ /* 0x000fe200018f0eff */
[----:B------:R-:W-:-:S03]  /*7390*/  VIADD R7, R12, 0xfffffff4 ;  /* 0xfffffff40c077836 */ /* 0x000fc60000000000 */
[----:B------:R-:W-:Y:S01]  /*73a0*/  LEA.HI.X.SX32 R18, R6, R2, 0x1, P6 ;  /* 0x0000000206127211 */ /* 0x000fe200030f0eff */
[----:B------:R-:W-:Y:S01]  /*73b0*/  @!P1 IMAD.MOV.U32 R6, RZ, RZ, R41 ;  /* 0x000000ffff069224 */ /* 0x000fe200078e0029 */
[----:B------:R-:W-:Y:S01]  /*73c0*/  ISETP.GE.U32.AND P4, PT, R7, 0x7fffff75, PT ;  /* 0x7fffff750700780c */ /* 0x000fe20003f86070 */
[----:B------:R-:W-:-:S05]  /*73d0*/  @!P1 IMAD.MOV.U32 R7, RZ, RZ, R43 ;  /* 0x000000ffff079224 */ /* 0x000fca00078e002b */
[----:B------:R0:W3:Y:S02]  /*73e0*/  @!P1 LDG.E.U16 R29, desc[UR20][R6.64] ;  /* 0x00000014061d9981 */ /* 0x0000e4000c1e1500 */
[----:B0-----:R-:W-:Y:S02]  /*73f0*/  @!P5 IMAD.MOV.U32 R6, RZ, RZ, R17 ;  /* 0x000000ffff06d224 */ /* 0x001fe400078e0011 */
[----:B------:R-:W-:-:S05]  /*7400*/  @!P5 IMAD.MOV.U32 R7, RZ, RZ, R18 ;  /* 0x000000ffff07d224 */ /* 0x000fca00078e0012 */
[----:B------:R0:W4:Y:S01]  /*7410*/  @!P5 LDG.E.U16 R14, desc[UR20][R6.64] ;  /* 0x00000014060ed981 */ /* 0x000122000c1e1500 */
[----:B------:R-:W-:Y:S01]  /*7420*/  IMAD R5, R70, 0xb, RZ ;  /* 0x0000000b46057824 */ /* 0x000fe200078e02ff */
[----:B------:R-:W-:Y:S01]  /*7430*/  PRMT R21, RZ, 0x7610, R21 ;  /* 0x00007610ff157816 */ /* 0x000fe20000000015 */
[C---:B0-----:R-:W-:Y:S02]  /*7440*/  VIADD R6, R12.reuse, 0xfffffff2 ;  /* 0xfffffff20c067836 */ /* 0x041fe40000000000 */
[----:B------:R-:W-:-:S03]  /*7450*/  VIADD R7, R12, 0xfffffff1 ;  /* 0xfffffff10c077836 */ /* 0x000fc60000000000 */
[----:B------:R-:W-:Y:S02]  /*7460*/  ISETP.GE.U32.AND P5, PT, R6, 0x7fffff73, PT ;  /* 0x7fffff730600780c */ /* 0x000fe40003fa6070 */
[----:B------:R-:W-:Y:S01]  /*7470*/  PRMT R15, RZ, 0x7610, R15 ;  /* 0x00007610ff0f7816 */ /* 0x000fe2000000000f */
[----:B--2---:R0:W-:Y:S04]  /*7480*/  STL [R1+0x36c], R13 ;  /* 0x00036c0d01007387 */ /* 0x0041e80000100800 */
[----:B------:R-:W-:Y:S01]  /*7490*/  STL [R1+0xaf8], R41 ;  /* 0x000af82901007387 */ /* 0x000fe20000100800 */
[----:B0-----:R-:W-:-:S03]  /*74a0*/  VIADD R13, R12, 0xfffffff3 ;  /* 0xfffffff30c0d7836 */ /* 0x001fc60000000000 */
[----:B------:R-:W-:Y:S02]  /*74b0*/  STL [R1+0xb00], R17 ;  /* 0x000b001101007387 */ /* 0x000fe40000100800 */
[----:B------:R-:W-:Y:S01]  /*74c0*/  ISETP.GE.U32.AND P3, PT, R13, 0x7fffff74, PT ;  /* 0x7fffff740d00780c */ /* 0x000fe20003f66070 */
[C---:B------:R-:W-:Y:S01]  /*74d0*/  IMAD R13, R70.reuse, 0x14, RZ ;  /* 0x00000014460d7824 */ /* 0x040fe200078e02ff */
[----:B------:R-:W-:Y:S04]  /*74e0*/  STL [R1+0xaf4], R43 ;  /* 0x000af42b01007387 */ /* 0x000fe80000100800 */
[----:B------:R-:W-:Y:S04]  /*74f0*/  STL [R1+0xafc], R18 ;  /* 0x000afc1201007387 */ /* 0x000fe80000100800 */
[----:B----4-:R0:W-:Y:S04]  /*7500*/  STL [R1+0x364], R14 ;  /* 0x0003640e01007387 */ /* 0x0101e80000100800 */
[----:B---3--:R1:W-:Y:S01]  /*7510*/  STL [R1+0x368], R29 ;  /* 0x0003681d01007387 */ /* 0x0083e20000100800 */
[----:B0-----:R-:W-:Y:S01]  /*7520*/  IMAD R14, R70, 0x16, RZ ;  /* 0x00000016460e7824 */ /* 0x001fe200078e02ff */
[----:B-1----:R-:W-:-:S04]  /*7530*/  IADD3 R29, P1, PT, R13, R3, RZ ;  /* 0x000000030d1d7210 */ /* 0x002fc80007f3e0ff */
[----:B------:R-:W-:Y:S02]  /*7540*/  IADD3 R17, P6, PT, R14, R3, RZ ;  /* 0x000000030e117210 */ /* 0x000fe40007fde0ff */
[-C--:B------:R-:W-:Y:S01]  /*7550*/  LEA.HI.X.SX32 R9, R9, R2.reuse, 0x1, P1 ;  /* 0x0000000209097211 */ /* 0x080fe200008f0eff */
[----:B------:R-:W-:Y:S01]  /*7560*/  @!P0 IMAD.MOV.U32 R6, RZ, RZ, R29 ;  /* 0x000000ffff068224 */ /* 0x000fe200078e001d */
[----:B------:R-:W-:Y:S02]  /*7570*/  ISETP.GE.U32.AND P1, PT, R7, 0x7fffff72, PT ;  /* 0x7fffff720700780c */ /* 0x000fe40003f26070 */
[----:B------:R-:W-:Y:S01]  /*7580*/  LEA.HI.X.SX32 R18, R5, R2, 0x1, P6 ;  /* 0x0000000205127211 */ /* 0x000fe200030f0eff */
[----:B------:R-:W-:-:S05]  /*7590*/  @!P0 IMAD.MOV.U32 R7, RZ, RZ, R9 ;  /* 0x000000ffff078224 */ /* 0x000fca00078e0009 */
[----:B------:R0:W2:Y:S02]  /*75a0*/  @!P0 LDG.E.U16 R21, desc[UR20][R6.64] ;  /* 0x0000001406158981 */ /* 0x0000a4000c1e1500 */
[----:B0-----:R-:W-:Y:S02]  /*75b0*/  @!P4 IMAD.MOV.U32 R6, RZ, RZ, R17 ;  /* 0x000000ffff06c224 */ /* 0x001fe400078e0011 */
[----:B------:R-:W-:-:S05]  /*75c0*/  @!P4 IMAD.MOV.U32 R7, RZ, RZ, R18 ;  /* 0x000000ffff07c224 */ /* 0x000fca00078e0012 */
[----:B------:R0:W3:Y:S04]  /*75d0*/  @!P4 LDG.E.U16 R15, desc[UR20][R6.64] ;  /* 0x00000014060fc981 */ /* 0x0000e8000c1e1500 */
[----:B------:R-:W-:Y:S04]  /*75e0*/  STL [R1+0xb08], R29 ;  /* 0x000b081d01007387 */ /* 0x000fe80000100800 */
[----:B------:R1:W-:Y:S04]  /*75f0*/  STL [R1+0xb10], R17 ;  /* 0x000b101101007387 */ /* 0x0003e80000100800 */
[----:B------:R4:W-:Y:S01]  /*7600*/  STL [R1+0xb04], R9 ;  /* 0x000b040901007387 */ /* 0x0009e20000100800 */
[----:B-1----:R-:W-:-:S02]  /*7610*/  IMAD R17, R70, 0x1a, RZ ;  /* 0x0000001a46117824 */ /* 0x002fc400078e02ff */
[----:B----4-:R-:W-:Y:S01]  /*7620*/  IMAD R9, R70, 0x18, RZ ;  /* 0x0000001846097824 */ /* 0x010fe200078e02ff */
[----:B------:R1:W-:Y:S04]  /*7630*/  STL [R1+0xb0c], R18 ;  /* 0x000b0c1201007387 */ /* 0x0003e80000100800 */
[----:B------:R-:W-:Y:S01]  /*7640*/  IADD3 R29, P0, PT, R9, R3, RZ ;  /* 0x00000003091d7210 */ /* 0x000fe20007f1e0ff */
[C---:B0-----:R-:W-:Y:S02]  /*7650*/  VIADD R6, R12.reuse, 0xfffffff0 ;  /* 0xfffffff00c067836 */ /* 0x041fe40000000000 */
[----:B------:R-:W-:Y:S01]  /*7660*/  VIADD R7, R12, 0xffffffef ;  /* 0xffffffef0c077836 */ /* 0x000fe20000000000 */
[----:B------:R-:W-:Y:S01]  /*7670*/  LEA.HI.X.SX32 R41, R10, R2, 0x1, P0 ;  /* 0x000000020a297211 */ /* 0x000fe200000f0eff */
[----:B------:R-:W-:Y:S01]  /*7680*/  IMAD R5, R70, 0xd, RZ ;  /* 0x0000000d46057824 */ /* 0x000fe200078e02ff */
[----:B------:R-:W-:Y:S01]  /*7690*/  ISETP.GE.U32.AND P4, PT, R6, 0x7fffff71, PT ;  /* 0x7fffff710600780c */ /* 0x000fe20003f86070 */
[----:B------:R-:W-:Y:S01]  /*76a0*/  @!P3 IMAD.MOV.U32 R6, RZ, RZ, R29 ;  /* 0x000000ffff06b224 */ /* 0x000fe200078e001d */
[----:B------:R-:W-:-:S02]  /*76b0*/  PRMT R19, RZ, 0x7610, R19 ;  /* 0x00007610ff137816 */ /* 0x000fc40000000013 */
[----:B------:R-:W-:Y:S01]  /*76c0*/  ISETP.GE.U32.AND P0, PT, R7, 0x7fffff70, PT ;  /* 0x7fffff700700780c */ /* 0x000fe20003f06070 */
[----:B------:R-:W-:Y:S01]  /*76d0*/  @!P3 IMAD.MOV.U32 R7, RZ, RZ, R41 ;  /* 0x000000ffff07b224 */ /* 0x000fe200078e0029 */
[----:B------:R-:W-:-:S04]  /*76e0*/  PRMT R10, RZ, 0x7610, R10 ;  /* 0x00007610ff0a7816 */ /* 0x000fc8000000000a */
[----:B------:R0:W4:Y:S01]  /*76f0*/  @!P3 LDG.E.U16 R19, desc[UR20][R6.64] ;  /* 0x000000140613b981 */ /* 0x000122000c1e1500 */
[----:B-1----:R-:W-:Y:S01]  /*7700*/  IMAD R18, R70, 0x1c, RZ ;  /* 0x0000001c46127824 */ /* 0x002fe200078e02ff */
[----:B------:R-:W-:Y:S02]  /*7710*/  PRMT R27, RZ, 0x7610, R27 ;  /* 0x00007610ff1b7816 */ /* 0x000fe4000000001b */
[----:B---3--:R1:W-:Y:S04]  /*7720*/  STL [R1+0x35c], R15 ;  /* 0x00035c0f01007387 */ /* 0x0083e80000100800 */
[----:B------:R-:W-:Y:S01]  /*7730*/  STL [R1+0xb18], R29 ;  /* 0x000b181d01007387 */ /* 0x000fe20000100800 */
[----:B-1----:R-:W-:-:S05]  /*7740*/  IADD3 R15, P6, PT, R17, R3, RZ ;  /* 0x00000003110f7210 */ /* 0x002fca0007fde0ff */
[----:B------:R-:W-:Y:S04]  /*7750*/  STL [R1+0xb20], R15 ;  /* 0x000b200f01007387 */ /* 0x000fe80000100800 */
[----:B------:R-:W-:Y:S04]  /*7760*/  STL [R1+0xb14], R41 ;  /* 0x000b142901007387 */ /* 0x000fe80000100800 */
[----:B--2---:R1:W-:Y:S01]  /*7770*/  STL [R1+0x360], R21 ;  /* 0x0003601501007387 */ /* 0x0043e20000100800 */
[----:B0-----:R-:W-:Y:S01]  /*7780*/  @!P5 IMAD.MOV.U32 R6, RZ, RZ, R15 ;  /* 0x000000ffff06d224 */ /* 0x001fe200078e000f */
[----:B-1----:R-:W-:-:S05]  /*7790*/  LEA.HI.X.SX32 R21, R5, R2, 0x1, P6 ;  /* 0x0000000205157211 */ /* 0x002fca00030f0eff */
[----:B------:R-:W-:Y:S01]  /*77a0*/  @!P5 IMAD.MOV.U32 R7, RZ, RZ, R21 ;  /* 0x000000ffff07d224 */ /* 0x000fe200078e0015 */
[----:B------:R-:W-:-:S04]  /*77b0*/  IADD3 R29, P3, PT, R18, R3, RZ ;  /* 0x00000003121d7210 */ /* 0x000fc80007f7e0ff */
[----:B------:R0:W5:Y:S01]  /*77c0*/  @!P5 LDG.E.U16 R10, desc[UR20][R6.64] ;  /* 0x00000014060ad981 */ /* 0x000162000c1e1500 */
[----:B------:R-:W-:Y:S01]  /*77d0*/  LEA.HI.X.SX32 R41, R11, R2, 0x1, P3 ;  /* 0x000000020b297211 */ /* 0x000fe200018f0eff */
[----:B0-----:R-:W-:-:S05]  /*77e0*/  VIADD R6, R12, 0xffffffee ;  /* 0xffffffee0c067836 */ /* 0x001fca0000000000 */
[----:B------:R-:W-:Y:S01]  /*77f0*/  ISETP.GE.U32.AND P5, PT, R6, 0x7fffff6f, PT ;  /* 0x7fffff6f0600780c */ /* 0x000fe20003fa6070 */
[----:B------:R-:W-:Y:S02]  /*7800*/  VIADD R6, R12, 0xffffffed ;  /* 0xffffffed0c067836 */ /* 0x000fe40000000000 */
[----:B------:R-:W-:-:S03]  /*7810*/  @!P1 IMAD.MOV.U32 R7, RZ, RZ, R41 ;  /* 0x000000ffff079224 */ /* 0x000fc600078e0029 */
[----:B------:R-:W-:Y:S01]  /*7820*/  ISETP.GE.U32.AND P3, PT, R6, 0x7fffff6e, PT ;  /* 0x7fffff6e0600780c */ /* 0x000fe20003f66070 */
[----:B------:R-:W-:-:S05]  /*7830*/  @!P1 IMAD.MOV.U32 R6, RZ, RZ, R29 ;  /* 0x000000ffff069224 */ /* 0x000fca00078e001d */
[----:B------:R0:W2:Y:S04]  /*7840*/  @!P1 LDG.E.U16 R27, desc[UR20][R6.64] ;  /* 0x00000014061b9981 */ /* 0x0000a8000c1e1500 */
[----:B------:R-:W-:Y:S04]  /*7850*/  STL [R1+0xb1c], R21 ;  /* 0x000b1c1501007387 */ /* 0x000fe80000100800 */
[----:B----4-:R1:W-:Y:S01]  /*7860*/  STL [R1+0x358], R19 ;  /* 0x0003581301007387 */ /* 0x0103e20000100800 */
[C---:B------:R-:W-:Y:S02]  /*7870*/  IMAD R5, R70.reuse, 0xf, RZ ;  /* 0x0000000f46057824 */ /* 0x040fe400078e02ff */
[----:B-1----:R-:W-:-:S05]  /*7880*/  IMAD R19, R70, 0x1e, RZ ;  /* 0x0000001e46137824 */ /* 0x002fca00078e02ff */
[----:B------:R-:W-:Y:S01]  /*7890*/  IADD3 R15, P6, PT, R19, R3, RZ ;  /* 0x00000003130f7210 */ /* 0x000fe20007fde0ff */
[----:B------:R-:W-:Y:S03]  /*78a0*/  STL [R1+0xb28], R29 ;  /* 0x000b281d01007387 */ /* 0x000fe60000100800 */
[----:B------:R-:W-:Y:S01]  /*78b0*/  LEA.HI.X.SX32 R21, R5, R2, 0x1, P6 ;  /* 0x0000000205157211 */ /* 0x000fe200030f0eff */
[----:B------:R-:W-:Y:S01]  /*78c0*/  STL [R1+0xb30], R15 ;  /* 0x000b300f01007387 */ /* 0x000fe20000100800 */
[----:B------:R-:W-:Y:S01]  /*78d0*/  PRMT R11, RZ, 0x7610, R11 ;  /* 0x00007610ff0b7816 */ /* 0x000fe2000000000b */
[----:B0-----:R-:W-:Y:S02]  /*78e0*/  @!P4 IMAD.MOV.U32 R6, RZ, RZ, R15 ;  /* 0x000000ffff06c224 */ /* 0x001fe400078e000f */
[----:B------:R0:W-:Y:S01]  /*78f0*/  STL [R1+0xb24], R41 ;  /* 0x000b242901007387 */ /* 0x0001e20000100800 */
[----:B------:R-:W-:-:S02]  /*7900*/  @!P4 IMAD.MOV.U32 R7, RZ, RZ, R21 ;  /* 0x000000ffff07c224 */ /* 0x000fc400078e0015 */
[C---:B------:R-:W-:Y:S01]  /*7910*/  IMAD.SHL.U32 R5, R70.reuse, 0x10, RZ ;  /* 0x0000001046057824 */ /* 0x040fe200078e00ff */
[----:B------:R1:W-:Y:S04]  /*7920*/  STL [R1+0xb2c], R21 ;  /* 0x000b2c1501007387 */ /* 0x0003e80000100800 */
[----:B------:R3:W5:Y:S01]  /*7930*/  @!P4 LDG.E.U16 R11, desc[UR20][R6.64] ;  /* 0x00000014060bc981 */ /* 0x000762000c1e1500 */
[C---:B0-----:R-:W-:Y:S01]  /*7940*/  LEA R41, P1, R70.reuse, R3, 0x5 ;  /* 0x0000000346297211 */ /* 0x041fe200078228ff */
[----:B-1----:R-:W-:-:S03]  /*7950*/  IMAD R21, R70, 0x22, RZ ;  /* 0x0000002246157824 */ /* 0x002fc600078e02ff */
[----:B------:R-:W-:Y:S01]  /*7960*/  LEA.HI.X.SX32 R43, R5, R2, 0x1, P1 ;  /* 0x00000002052b7211 */ /* 0x000fe200008f0eff */
[----:B---3--:R-:W-:Y:S02]  /*7970*/  IMAD R6, R70, 0x11, RZ ;  /* 0x0000001146067824 */ /* 0x008fe400078e02ff */
[----:B------:R-:W-:Y:S01]  /*7980*/  VIADD R7, R12, 0xffffffec ;  /* 0xffffffec0c077836 */ /* 0x000fe20000000000 */
[----:B------:R-:W-:-:S04]  /*7990*/  PRMT R22, RZ, 0x7610, R22 ;  /* 0x00007610ff167816 */ /* 0x000fc80000000016 */
[----:B------:R-:W-:Y:S01]  /*79a0*/  ISETP.GE.U32.AND P4, PT, R7, 0x7fffff6d, PT ;  /* 0x7fffff6d0700780c */ /* 0x000fe20003f86070 */
[----:B------:R-:W-:Y:S01]  /*79b0*/  @!P0 IMAD.MOV.U32 R7, RZ, RZ, R43 ;  /* 0x000000ffff078224 */ /* 0x000fe200078e002b */
[----:B------:R-:W-:Y:S01]  /*79c0*/  PRMT R23, RZ, 0x7610, R23 ;  /* 0x00007610ff177816 */ /* 0x000fe20000000017 */
[----:B--2---:R0:W-:Y:S02]  /*79d0*/  STL [R1+0x354], R27 ;  /* 0x0003541b01007387 */ /* 0x0041e40000100800 */
[----:B0-----:R-:W-:-:S04]  /*79e0*/  IADD3 R27, P6, PT, R21, R3, RZ ;  /* 0x00000003151b7210 */ /* 0x001fc80007fde0ff */
[----:B------:R-:W-:Y:S01]  /*79f0*/  LEA.HI.X.SX32 R29, R6, R2, 0x1, P6 ;  /* 0x00000002061d7211 */ /* 0x000fe200030f0eff */
[----:B------:R-:W-:-:S05]  /*7a00*/  @!P0 IMAD.MOV.U32 R6, RZ, RZ, R41 ;  /* 0x000000ffff068224 */ /* 0x000fca00078e0029 */
[----:B------:R0:W2:Y:S02]  /*7a10*/  @!P0 LDG.E.U16 R22, desc[UR20][R6.64] ;  /* 0x0000001406168981 */ /* 0x0000a4000c1e1500 */
[----:B0-----:R-:W-:Y:S02]  /*7a20*/  @!P5 IMAD.MOV.U32 R6, RZ, RZ, R27 ;  /* 0x000000ffff06d224 */ /* 0x001fe400078e001b */
[----:B------:R-:W-:-:S05]  /*7a30*/  @!P5 IMAD.MOV.U32 R7, RZ, RZ, R29 ;  /* 0x000000ffff07d224 */ /* 0x000fca00078e001d */
[----:B------:R0:W3:Y:S04]  /*7a40*/  @!P5 LDG.E.U16 R23, desc[UR20][R6.64] ;  /* 0x000000140617d981 */ /* 0x0000e8000c1e1500 */
[----:B------:R-:W-:Y:S04]  /*7a50*/  STL [R1+0xb38], R41 ;  /* 0x000b382901007387 */ /* 0x000fe80000100800 */
[----:B------:R-:W-:Y:S04]  /*7a60*/  STL [R1+0xb40], R27 ;  /* 0x000b401b01007387 */ /* 0x000fe80000100800 */
[----:B------:R-:W-:Y:S04]  /*7a70*/  STL [R1+0xb34], R43 ;  /* 0x000b342b01007387 */ /* 0x000fe80000100800 */
[----:B------:R-:W-:Y:S01]  /*7a80*/  STL [R1+0xb3c], R29 ;  /* 0x000b3c1d01007387 */ /* 0x000fe20000100800 */
[----:B0-----:R-:W-:-:S02]  /*7a90*/  VIADD R6, R12, 0xffffffea ;  /* 0xffffffea0c067836 */ /* 0x001fc40000000000 */
[----:B------:R-:W-:Y:S02]  /*7aa0*/  VIADD R7, R12, 0xffffffe9 ;  /* 0xffffffe90c077836 */ /* 0x000fe40000000000 */
[----:B------:R-:W-:Y:S01]  /*7ab0*/  IMAD R5, R70, 0x13, RZ ;  /* 0x0000001346057824 */ /* 0x000fe200078e02ff */
[----:B------:R-:W-:Y:S02]  /*7ac0*/  ISETP.GE.U32.AND P5, PT, R6, 0x7fffff6b, PT ;  /* 0x7fffff6b0600780c */ /* 0x000fe40003fa6070 */
[----:B------:R-:W-:Y:S02]  /*7ad0*/  PRMT R37, RZ, 0x7610, R37 ;  /* 0x00007610ff257816 */ /* 0x000fe40000000025 */
[----:B------:R-:W-:Y:S01]  /*7ae0*/  PRMT R25, RZ, 0x7610, R25 ;  /* 0x00007610ff197816 */ /* 0x000fe20000000019 */
[----:B--2---:R0:W-:Y:S02]  /*7af0*/  STL [R1+0x350], R22 ;  /* 0x0003501601007387 */ /* 0x0041e40000100800 */
[----:B0-----:R-:W-:-:S05]  /*7b00*/  IMAD R22, R70, 0x24, RZ ;  /* 0x0000002446167824 */ /* 0x001fca00078e02ff */
[----:B------:R-:W-:Y:S01]  /*7b10*/  IADD3 R41, P0, PT, R22, R3, RZ ;  /* 0x0000000316297210 */ /* 0x000fe20007f1e0ff */
[----:B---3--:R0:W-:Y:S03]  /*7b20*/  STL [R1+0x34c], R23 ;  /* 0x00034c1701007387 */ /* 0x0081e60000100800 */
[----:B------:R-:W-:Y:S01]  /*7b30*/  LEA.HI.X.SX32 R8, R8, R2, 0x1, P0 ;  /* 0x0000000208087211 */ /* 0x000fe200000f0eff */
[----:B0-----:R-:W-:Y:S01]  /*7b40*/  IMAD R23, R70, 0x26, RZ ;  /* 0x0000002646177824 */ /* 0x001fe200078e02ff */
[----:B------:R-:W-:Y:S01]  /*7b50*/  ISETP.GE.U32.AND P0, PT, R7, 0x7fffff6a, PT ;  /* 0x7fffff6a0700780c */ /* 0x000fe20003f06070 */
[----:B------:R-:W-:-:S03]  /*7b60*/  @!P3 IMAD.MOV.U32 R6, RZ, RZ, R41 ;  /* 0x000000ffff06b224 */ /* 0x000fc600078e0029 */
[----:B------:R-:W-:Y:S01]  /*7b70*/  IADD3 R27, P6, PT, R23, R3, RZ ;  /* 0x00000003171b7210 */ /* 0x000fe20007fde0ff */
[----:B------:R-:W-:-:S03]  /*7b80*/  @!P3 IMAD.MOV.U32 R7, RZ, RZ, R8 ;  /* 0x000000ffff07b224 */ /* 0x000fc600078e0008 */
[----:B------:R-:W-:Y:S02]  /*7b90*/  LEA.HI.X.SX32 R29, R5, R2, 0x1, P6 ;  /* 0x00000002051d7211 */ /* 0x000fe400030f0eff */
[----:B------:R0:W2:Y:S02]  /*7ba0*/  @!P3 LDG.E.U16 R37, desc[UR20][R6.64] ;  /* 0x000000140625b981 */ /* 0x0000a4000c1e1500 */
[----:B0-----:R-:W-:Y:S02]  /*7bb0*/  @!P4 IMAD.MOV.U32 R6, RZ, RZ, R27 ;  /* 0x000000ffff06c224 */ /* 0x001fe400078e001b */
[----:B------:R-:W-:-:S05]  /*7bc0*/  @!P4 IMAD.MOV.U32 R7, RZ, RZ, R29 ;  /* 0x000000ffff07c224 */ /* 0x000fca00078e001d */
[----:B------:R0:W3:Y:S01]  /*7bd0*/  @!P4 LDG.E.U16 R25, desc[UR20][R6.64] ;  /* 0x000000140619c981 */ /* 0x0000e2000c1e1500 */
[----:B------:R-:W-:-:S03]  /*7be0*/  VIADD R15, R12, 0xffffffeb ;  /* 0xffffffeb0c0f7836 */ /* 0x000fc60000000000 */
[----:B------:R-:W-:Y:S04]  /*7bf0*/  STL [R1+0xea8], R41 ;  /* 0x000ea82901007387 */ /* 0x000fe80000100800 */
[----:B------:R-:W-:Y:S01]  /*7c00*/  STL [R1+0xeb0], R27 ;  /* 0x000eb01b01007387 */ /* 0x000fe20000100800 */
[----:B------:R-:W-:-:S03]  /*7c10*/  ISETP.GE.U32.AND P1, PT, R15, 0x7fffff6c, PT ;  /* 0x7fffff6c0f00780c */ /* 0x000fc60003f26070 */
[----:B------:R1:W-:Y:S04]  /*7c20*/  STL [R1+0xb44], R8 ;  /* 0x000b440801007387 */ /* 0x0003e80000100800 */
[----:B------:R-:W-:Y:S01]  /*7c30*/  STL [R1+0xeac], R29 ;  /* 0x000eac1d01007387 */ /* 0x000fe20000100800 */
[----:B-1----:R-:W-:Y:S02]  /*7c40*/  IMAD R8, R70, 0x28, RZ ;  /* 0x0000002846087824 */ /* 0x002fe400078e02ff */
[C---:B0-----:R-:W-:Y:S02]  /*7c50*/  VIADD R6, R12.reuse, 0xffffffe8 ;  /* 0xffffffe80c067836 */ /* 0x041fe40000000000 */
[----:B------:R-:W-:Y:S01]  /*7c60*/  VIADD R7, R12, 0xffffffe7 ;  /* 0xffffffe70c077836 */ /* 0x000fe20000000000 */
[----:B------:R-:W-:-:S02]  /*7c70*/  PRMT R34, RZ, 0x7610, R34 ;  /* 0x00007610ff227816 */ /* 0x000fc40000000022 */
[----:B------:R-:W-:Y:S01]  /*7c80*/  ISETP.GE.U32.AND P4, PT, R6, 0x7fffff69, PT ;  /* 0x7fffff690600780c */ /* 0x000fe20003f86070 */
[----:B---3--:R-:W-:Y:S04]  /*7c90*/  STL [R1+0x344], R25 ;  /* 0x0003441901007387 */ /* 0x008fe80000100800 */
[----:B--2---:R0:W-:Y:S02]  /*7ca0*/  STL [R1+0x348], R37 ;  /* 0x0003482501007387 */ /* 0x0041e40000100800 */
[----:B0-----:R-:W-:-:S04]  /*7cb0*/  IADD3 R37, P3, PT, R8, R3, RZ ;  /* 0x0000000308257210 */ /* 0x001fc80007f7e0ff */
[----:B------:R-:W-:Y:S01]  /*7cc0*/  LEA.HI.X.SX32 R13, R13, R2, 0x1, P3 ;  /* 0x000000020d0d7211 */ /* 0x000fe200018f0eff */
[----:B------:R-:W-:Y:S01]  /*7cd0*/  @!P1 IMAD.MOV.U32 R6, RZ, RZ, R37 ;  /* 0x000000ffff069224 */ /* 0x000fe200078e0025 */
[----:B------:R-:W-:-:S03]  /*7ce0*/  ISETP.GE.U32.AND P3, PT, R7, 0x7fffff68, PT ;  /* 0x7fffff680700780c */ /* 0x000fc60003f66070 */
[----:B------:R-:W-:-:S05]  /*7cf0*/  @!P1 IMAD.MOV.U32 R7, RZ, RZ, R13 ;  /* 0x000000ffff079224 */ /* 0x000fca00078e000d */
[----:B------:R0:W2:Y:S01]  /*7d00*/  @!P1 LDG.E.U16 R34, desc[UR20][R6.64] ;  /* 0x0000001406229981 */ /* 0x0000a2000c1e1500 */
[C---:B------:R-:W-:Y:S02]  /*7d10*/  IMAD R25, R70.reuse, 0x2a, RZ ;  /* 0x0000002a46197824 */ /* 0x040fe400078e02ff */
[----:B------:R-:W-:-:S03]  /*7d20*/  IMAD R5, R70, 0x15, RZ ;  /* 0x0000001546057824 */ /* 0x000fc600078e02ff */
[----:B------:R-:W-:-:S04]  /*7d30*/  IADD3 R27, P6, PT, R25, R3, RZ ;  /* 0x00000003191b7210 */ /* 0x000fc80007fde0ff */
[----:B------:R-:W-:Y:S01]  /*7d40*/  LEA.HI.X.SX32 R29, R5, R2, 0x1, P6 ;  /* 0x00000002051d7211 */ /* 0x000fe200030f0eff */
[----:B0-----:R-:W-:Y:S01]  /*7d50*/  @!P5 IMAD.MOV.U32 R6, RZ, RZ, R27 ;  /* 0x000000ffff06d224 */ /* 0x001fe200078e001b */
[----:B------:R-:W-:-:S03]  /*7d60*/  PRMT R20, RZ, 0x7610, R20 ;  /* 0x00007610ff147816 */ /* 0x000fc60000000014 */
[----:B------:R-:W-:Y:S01]  /*7d70*/  @!P5 IMAD.MOV.U32 R7, RZ, RZ, R29 ;  /* 0x000000ffff07d224 */ /* 0x000fe200078e001d */
[----:B------:R-:W-:Y:S04]  /*7d80*/  STL [R1+0xe9c], R37 ;  /* 0x000e9c2501007387 */ /* 0x000fe80000100800 */
[----:B------:R0:W3:Y:S04]  /*7d90*/  @!P5 LDG.E.U16 R20, desc[UR20][R6.64] ;  /* 0x000000140614d981 */ /* 0x0000e8000c1e1500 */
[----:B------:R-:W-:Y:S04]  /*7da0*/  STL [R1+0xea4], R27 ;  /* 0x000ea41b01007387 */ /* 0x000fe80000100800 */
[----:B------:R1:W-:Y:S04]  /*7db0*/  STL [R1+0xe98], R13 ;  /* 0x000e980d01007387 */ /* 0x0003e80000100800 */
[----:B------:R-:W-:Y:S01]  /*7dc0*/  STL [R1+0xea0], R29 ;  /* 0x000ea01d01007387 */ /* 0x000fe20000100800 */
[----:B-1----:R-:W-:-:S02]  /*7dd0*/  IMAD R13, R70, 0x2c, RZ ;  /* 0x0000002c460d7824 */ /* 0x002fc400078e02ff */
[C---:B0-----:R-:W-:Y:S02]  /*7de0*/  VIADD R6, R12.reuse, 0xffffffe6 ;  /* 0xffffffe60c067836 */ /* 0x041fe40000000000 */
[----:B------:R-:W-:Y:S01]  /*7df0*/  VIADD R7, R12, 0xffffffe5 ;  /* 0xffffffe50c077836 */ /* 0x000fe20000000000 */
[----:B------:R-:W-:Y:S02]  /*7e00*/  PRMT R31, RZ, 0x7610, R31 ;  /* 0x00007610ff1f7816 */ /* 0x000fe4000000001f */
[----:B------:R-:W-:Y:S01]  /*7e10*/  ISETP.GE.U32.AND P5, PT, R6, 0x7fffff67, PT ;  /* 0x7fffff670600780c */ /* 0x000fe20003fa6070 */
        /* <DEDUP_REMOVED lines=8> */
[----:B------:R-:W-:Y:S01]  /*7ea0*/  IMAD R5, R70, 0x17, RZ ;  /* 0x0000001746057824 */ /* 0x000fe200078e02ff */
[----:B---3--:R1:W-:Y:S04]  /*7eb0*/  STL [R1+0x33c], R20 ;  /* 0x00033c1401007387 */ /* 0x0083e80000100800 */
[----:B------:R-:W-:Y:S01]  /*7ec0*/  STL [R1+0xe8c], R34 ;  /* 0x000e8c2201007387 */ /* 0x000fe20000100800 */
[----:B-1----:R-:W-:-:S04]  /*7ed0*/  IADD3 R20, P6, PT, R27, R3, RZ ;  /* 0x000000031b147210 */ /* 0x002fc80007fde0ff */
[----:B------:R-:W-:Y:S01]  /*7ee0*/  LEA.HI.X.SX32 R29, R5, R2, 0x1, P6 ;  /* 0x00000002051d7211 */ /* 0x000fe200030f0eff */
[----:B------:R-:W-:Y:S01]  /*7ef0*/  STL [R1+0xe94], R20 ;  /* 0x000e941401007387 */ /* 0x000fe20000100800 */
[----:B------:R-:W-:-:S03]  /*7f00*/  PRMT R15, RZ, 0x7610, R15 ;  /* 0x00007610ff0f7816 */ /* 0x000fc6000000000f */
[----:B------:R1:W-:Y:S01]  /*7f10*/  STL [R1+0xe88], R14 ;  /* 0x000e880e01007387 */ /* 0x0003e20000100800 */
[----:B0-----:R-:W-:Y:S02]  /*7f20*/  @!P4 IMAD.MOV.U32 R7, RZ, RZ, R29 ;  /* 0x000000ffff07c224 */ /* 0x001fe400078e001d */
[----:B------:R-:W-:Y:S01]  /*7f30*/  @!P4 IMAD.MOV.U32 R6, RZ, RZ, R20 ;  /* 0x000000ffff06c224 */ /* 0x000fe200078e0014 */
[----:B------:R0:W-:Y:S01]  /*7f40*/  STL [R1+0xe90], R29 ;  /* 0x000e901d01007387 */ /* 0x0001e20000100800 */
[----:B------:R-:W-:-:S03]  /*7f50*/  IMAD R5, R70, 0x19, RZ ;  /* 0x0000001946057824 */ /* 0x000fc600078e02ff */
[----:B------:R3:W5:Y:S01]  /*7f60*/  @!P4 LDG.E.U16 R15, desc[UR20][R6.64] ;  /* 0x00000014060fc981 */ /* 0x000762000c1e1500 */
[C---:B-1----:R-:W-:Y:S02]  /*7f70*/  IMAD R14, R70.reuse, 0x30, RZ ;  /* 0x00000030460e7824 */ /* 0x042fe400078e02ff */
[----:B0-----:R-:W-:-:S03]  /*7f80*/  IMAD R29, R70, 0x32, RZ ;  /* 0x00000032461d7824 */ /* 0x001fc600078e02ff */
[-C--:B------:R-:W-:Y:S01]  /*7f90*/  IADD3 R34, P0, PT, R14, R3.reuse, RZ ;  /* 0x000000030e227210 */ /* 0x080fe20007f1e0ff */
[C---:B---3--:R-:W-:Y:S01]  /*7fa0*/  VIADD R6, R12.reuse, 0xffffffe4 ;  /* 0xffffffe40c067836 */ /* 0x048fe20000000000 */
[----:B------:R-:W-:Y:S01]  /*7fb0*/  IADD3 R20, P6, PT, R29, R3, RZ ;  /* 0x000000031d147210 */ /* 0x000fe20007fde0ff */
[----:B------:R-:W-:Y:S01]  /*7fc0*/  VIADD R7, R12, 0xffffffe3 ;  /* 0xffffffe30c077836 */ /* 0x000fe20000000000 */
[----:B------:R-:W-:Y:S01]  /*7fd0*/  LEA.HI.X.SX32 R9, R9, R2, 0x1, P0 ;  /* 0x0000000209097211 */ /* 0x000fe200000f0eff */
[----:B------:R-:W-:Y:S01]  /*7fe0*/  STL [R1+0xe7c], R34 ;  /* 0x000e7c2201007387 */ /* 0x000fe20000100800 */
[----:B------:R-:W-:Y:S01]  /*7ff0*/  ISETP.GE.U32.AND P4, PT, R6, 0x7fffff65, PT ;  /* 0x7fffff650600780c */ /* 0x000fe20003f86070 */
[----:B------:R-:W-:Y:S01]  /*8000*/  @!P3 IMAD.MOV.U32 R6, RZ, RZ, R34 ;  /* 0x000000ffff06b224 */ /* 0x000fe200078e0022 */
[----:B------:R-:W-:Y:S01]  /*8010*/  PRMT R33, RZ, 0x7610, R33 ;  /* 0x00007610ff217816 */ /* 0x000fe20000000021 */
[----:B------:R-:W-:Y:S01]  /*8020*/  STL [R1+0xe84], R20 ;  /* 0x000e841401007387 */ /* 0x000fe20000100800 */
[----:B------:R-:W-:Y:S01]  /*8030*/  ISETP.GE.U32.AND P0, PT, R7, 0x7fffff64, PT ;  /* 0x7fffff640700780c */ /* 0x000fe20003f06070 */
[----:B------:R-:W-:-:S02]  /*8040*/  @!P3 IMAD.MOV.U32 R7, RZ, RZ, R9 ;  /* 0x000000ffff07b224 */ /* 0x000fc400078e0009 */
[----:B------:R0:W-:Y:S01]  /*8050*/  STL [R1+0xe78], R9 ;  /* 0x000e780901007387 */ /* 0x0001e20000100800 */
[----:B------:R-:W-:-:S03]  /*8060*/  PRMT R16, RZ, 0x7610, R16 ;  /* 0x00007610ff107816 */ /* 0x000fc60000000010 */
[----:B------:R1:W3:Y:S01]  /*8070*/  @!P3 LDG.E.U16 R33, desc[UR20][R6.64] ;  /* 0x000000140621b981 */ /* 0x0002e2000c1e1500 */
[----:B0-----:R-:W-:Y:S02]  /*8080*/  IMAD R9, R70, 0x34, RZ ;  /* 0x0000003446097824 */ /* 0x001fe400078e02ff */
[----:B-1----:R-:W-:-:S03]  /*8090*/  @!P5 IMAD.MOV.U32 R6, RZ, RZ, R20 ;  /* 0x000000ffff06d224 */ /* 0x002fc600078e0014 */
[----:B------:R-:W-:-:S04]  /*80a0*/  IADD3 R34, P3, PT, R9, R3, RZ ;  /* 0x0000000309227210 */ /* 0x000fc80007f7e0ff */
[-C--:B------:R-:W-:Y:S02]  /*80b0*/  LEA.HI.X.SX32 R37, R17, R2.reuse, 0x1, P3 ;  /* 0x0000000211257211 */ /* 0x080fe400018f0eff */
[----:B------:R-:W-:Y:S01]  /*80c0*/  PRMT R32, RZ, 0x7610, R32 ;  /* 0x00007610ff207816 */ /* 0x000fe20000000020 */
[----:B--2---:R0:W-:Y:S02]  /*80d0*/  STL [R1+0x338], R31 ;  /* 0x0003381f01007387 */ /* 0x0041e40000100800 */
[----:B0-----:R-:W-:-:S05]  /*80e0*/  LEA.HI.X.SX32 R31, R5, R2, 0x1, P6 ;  /* 0x00000002051f7211 */ /* 0x001fca00030f0eff */
[----:B------:R-:W-:-:S05]  /*80f0*/  @!P5 IMAD.MOV.U32 R7, RZ, RZ, R31 ;  /* 0x000000ffff07d224 */ /* 0x000fca00078e001f */
[----:B------:R0:W5:Y:S02]  /*8100*/  @!P5 LDG.E.U16 R16, desc[UR20][R6.64] ;  /* 0x000000140610d981 */ /* 0x000164000c1e1500 */
[C---:B0-----:R-:W-:Y:S02]  /*8110*/  VIADD R6, R12.reuse, 0xffffffe2 ;  /* 0xffffffe20c067836 */ /* 0x041fe40000000000 */
[----:B------:R-:W-:-:S03]  /*8120*/  VIADD R7, R12, 0xffffffe1 ;  /* 0xffffffe10c077836 */ /* 0x000fc60000000000 */
[----:B------:R-:W-:Y:S01]  /*8130*/  ISETP.GE.U32.AND P5, PT, R6, 0x7fffff63, PT ;  /* 0x7fffff630600780c */ /* 0x000fe20003fa6070 */
[----:B------:R-:W-:Y:S01]  /*8140*/  @!P1 IMAD.MOV.U32 R6, RZ, RZ, R34 ;  /* 0x000000ffff069224 */ /* 0x000fe200078e0022 */
[----:B------:R-:W-:Y:S01]  /*8150*/  ISETP.GE.U32.AND P3, PT, R7, 0x7fffff62, PT ;  /* 0x7fffff620700780c */ /* 0x000fe20003f66070 */
[----:B------:R-:W-:-:S05]  /*8160*/  @!P1 IMAD.MOV.U32 R7, RZ, RZ, R37 ;  /* 0x000000ffff079224 */ /* 0x000fca00078e0025 */
[----:B------:R0:W2:Y:S04]  /*8170*/  @!P1 LDG.E.U16 R32, desc[UR20][R6.64] ;  /* 0x0000001406209981 */ /* 0x0000a8000c1e1500 */
[----:B------:R1:W-:Y:S01]  /*8180*/  STL [R1+0xe80], R31 ;  /* 0x000e801f01007387 */ /* 0x0003e20000100800 */
[C---:B------:R-:W-:Y:S02]  /*8190*/  IMAD R5, R70.reuse, 0x1b, RZ ;  /* 0x0000001b46057824 */ /* 0x040fe400078e02ff */
[----:B-1----:R-:W-:Y:S01]  /*81a0*/  IMAD R31, R70, 0x36, RZ ;  /* 0x00000036461f7824 */ /* 0x002fe200078e02ff */
[----:B------:R-:W-:Y:S04]  /*81b0*/  STL [R1+0xe6c], R34 ;  /* 0x000e6c2201007387 */ /* 0x000fe80000100800 */
[----:B------:R-:W-:-:S05]  /*81c0*/  IADD3 R20, P6, PT, R31, R3, RZ ;  /* 0x000000031f147210 */ /* 0x000fca0007fde0ff */
[----:B------:R-:W-:Y:S04]  /*81d0*/  STL [R1+0xe74], R20 ;  /* 0x000e741401007387 */ /* 0x000fe80000100800 */
[----:B------:R-:W-:Y:S04]  /*81e0*/  STL [R1+0xe68], R37 ;  /* 0x000e682501007387 */ /* 0x000fe80000100800 */
[----:B---3--:R1:W-:Y:S01]  /*81f0*/  STL [R1+0x334], R33 ;  /* 0x0003342101007387 */ /* 0x0083e20000100800 */
[----:B------:R-:W-:Y:S02]  /*8200*/  PRMT R17, RZ, 0x7610, R17 ;  /* 0x00007610ff117816 */ /* 0x000fe40000000011 */
[----:B-1----:R-:W-:Y:S01]  /*8210*/  LEA.HI.X.SX32 R33, R5, R2, 0x1, P6 ;  /* 0x0000000205217211 */ /* 0x002fe200030f0eff */
[----:B0-----:R-:W-:-:S04]  /*8220*/  @!P4 IMAD.MOV.U32 R6, RZ, RZ, R20 ;  /* 0x000000ffff06c224 */ /* 0x001fc800078e0014 */
[----:B------:R0:W-:Y:S01]  /*8230*/  STL [R1+0xe70], R33 ;  /* 0x000e702101007387 */ /* 0x0001e20000100800 */
[----:B------:R-:W-:Y:S02]  /*8240*/  @!P4 IMAD.MOV.U32 R7, RZ, RZ, R33 ;  /* 0x000000ffff07c224 */ /* 0x000fe400078e0021 */
[----:B------:R-:W-:-:S03]  /*8250*/  IMAD R5, R70, 0x1d, RZ ;  /* 0x0000001d46057824 */ /* 0x000fc600078e02ff */
[----:B------:R1:W5:Y:S01]  /*8260*/  @!P4 LDG.E.U16 R17, desc[UR20][R6.64] ;  /* 0x000000140611c981 */ /* 0x000362000c1e1500 */
[----:B0-----:R-:W-:Y:S01]  /*8270*/  IMAD R33, R70, 0x3a, RZ ;  /* 0x0000003a46217824 */ /* 0x001fe200078e02ff */
[----:B------:R-:W-:Y:S01]  /*8280*/  PRMT R35, RZ, 0x7610, R35 ;  /* 0x00007610ff237816 */ /* 0x000fe20000000023 */
[C---:B-1----:R-:W-:Y:S02]  /*8290*/  VIADD R6, R12.reuse, 0xffffffe0 ;  /* 0xffffffe00c067836 */ /* 0x042fe40000000000 */
[----:B------:R-:W-:Y:S01]  /*82a0*/  VIADD R7, R12, 0xffffffdf ;  /* 0xffffffdf0c077836 */ /* 0x000fe20000000000 */
[----:B------:R-:W-:Y:S02]  /*82b0*/  IADD3 R20, P6, PT, R33, R3, RZ ;  /* 0x0000000321147210 */ /* 0x000fe40007fde0ff */
[----:B------:R-:W-:Y:S02]  /*82c0*/  ISETP.GE.U32.AND P4, PT, R6, 0x7fffff61, PT ;  /* 0x7fffff610600780c */ /* 0x000fe40003f86070 */
[----:B------:R-:W-:Y:S01]  /*82d0*/  LEA.HI.X.SX32 R37, R5, R2, 0x1, P6 ;  /* 0x0000000205257211 */ /* 0x000fe200030f0eff */
[C---:B------:R-:W-:Y:S01]  /*82e0*/  IMAD R34, R70.reuse, 0x3c, RZ ;  /* 0x0000003c46227824 */ /* 0x040fe200078e02ff */
[----:B------:R-:W-:Y:S01]  /*82f0*/  PRMT R39, RZ, 0x7610, R39 ;  /* 0x00007610ff277816 */ /* 0x000fe20000000027 */
[----:B--2---:R0:W-:Y:S02]  /*8300*/  STL [R1+0x330], R32 ;  /* 0x0003302001007387 */ /* 0x0041e40000100800 */
[----:B0-----:R-:W-:-:S05]  /*8310*/  IMAD R32, R70, 0x38, RZ ;  /* 0x0000003846207824 */ /* 0x001fca00078e02ff */
[----:B------:R-:W-:-:S04]  /*8320*/  IADD3 R41, P1, PT, R32, R3, RZ ;  /* 0x0000000320297210 */ /* 0x000fc80007f3e0ff */
[----:B------:R-:W-:Y:S01]  /*8330*/  LEA.HI.X.SX32 R43, R18, R2, 0x1, P1 ;  /* 0x00000002122b7211 */ /* 0x000fe200008f0eff */
[----:B------:R-:W-:Y:S01]  /*8340*/  @!P0 IMAD.MOV.U32 R6, RZ, RZ, R41 ;  /* 0x000000ffff068224 */ /* 0x000fe200078e0029 */
[----:B------:R-:W-:-:S03]  /*8350*/  ISETP.GE.U32.AND P1, PT, R7, 0x7fffff60, PT ;  /* 0x7fffff600700780c */ /* 0x000fc60003f26070 */
[----:B------:R-:W-:Y:S01]  /*8360*/  @!P0 IMAD.MOV.U32 R7, RZ, RZ, R43 ;  /* 0x000000ffff078224 */ /* 0x000fe200078e002b */
[----:B------:R-:W-:-:S04]  /*8370*/  PRMT R18, RZ, 0x7610, R18 ;  /* 0x00007610ff127816 */ /* 0x000fc80000000012 */
[----:B------:R0:W2:Y:S02]  /*8380*/  @!P0 LDG.E.U16 R35, desc[UR20][R6.64] ;  /* 0x0000001406238981 */ /* 0x0000a4000c1e1500 */
[----:B0-----:R-:W-:Y:S02]  /*8390*/  @!P5 IMAD.MOV.U32 R6, RZ, RZ, R20 ;  /* 0x000000ffff06d224 */ /* 0x001fe400078e0014 */
[----:B------:R-:W-:Y:S01]  /*83a0*/  @!P5 IMAD.MOV.U32 R7, RZ, RZ, R37 ;  /* 0x000000ffff07d224 */ /* 0x000fe200078e0025 */
[----:B------:R0:W-:Y:S04]  /*83b0*/  STL [R1+0xe5c], R41 ;  /* 0x000e5c2901007387 */ /* 0x0001e80000100800 */
[----:B------:R1:W5:Y:S04]  /*83c0*/  @!P5 LDG.E.U16 R18, desc[UR20][R6.64] ;  /* 0x000000140612d981 */ /* 0x000368000c1e1500 */
[----:B------:R-:W-:Y:S01]  /*83d0*/  STL [R1+0xe64], R20 ;  /* 0x000e641401007387 */ /* 0x000fe20000100800 */
[----:B0-----:R-:W-:Y:S01]  /*83e0*/  IADD3 R41, P0, PT, R34, R3, RZ ;  /* 0x0000000322297210 */ /* 0x001fe20007f1e0ff */
[----:B-1----:R-:W-:-:S02]  /*83f0*/  VIADD R6, R12, 0xffffffde ;  /* 0xffffffde0c067836 */ /* 0x002fc40000000000 */
[----:B------:R0:W-:Y:S03]  /*8400*/  STL [R1+0xe58], R43 ;  /* 0x000e582b01007387 */ /* 0x0001e60000100800 */
[----:B------:R-:W-:Y:S01]  /*8410*/  ISETP.GE.U32.AND P5, PT, R6, 0x7fffff5f, PT ;  /* 0x7fffff5f0600780c */ /* 0x000fe20003fa6070 */
[----:B------:R-:W-:Y:S01]  /*8420*/  VIADD R6, R12, 0xffffffdd ;  /* 0xffffffdd0c067836 */ /* 0x000fe20000000000 */
[----:B0-----:R-:W-:-:S04]  /*8430*/  LEA.HI.X.SX32 R43, R19, R2, 0x1, P0 ;  /* 0x00000002132b7211 */ /* 0x001fc800000f0eff */
[----:B------:R-:W-:Y:S01]  /*8440*/  ISETP.GE.U32.AND P0, PT, R6, 0x7fffff5e, PT ;  /* 0x7fffff5e0600780c */ /* 0x000fe20003f06070 */
[----:B------:R-:W-:Y:S02]  /*8450*/  @!P3 IMAD.MOV.U32 R6, RZ, RZ, R41 ;  /* 0x000000ffff06b224 */ /* 0x000fe400078e0029 */
[----:B------:R-:W-:-:S05]  /*8460*/  @!P3 IMAD.MOV.U32 R7, RZ, RZ, R43 ;  /* 0x000000ffff07b224 */ /* 0x000fca00078e002b */
[----:B------:R0:W3:Y:S04]  /*8470*/  @!P3 LDG.E.U16 R39, desc[UR20][R6.64] ;  /* 0x000000140627b981 */ /* 0x0000e8000c1e1500 */
[----:B------:R-:W-:Y:S01]  /*8480*/  STL [R1+0xe60], R37 ;  /* 0x000e602501007387 */ /* 0x000fe20000100800 */
[C---:B------:R-:W-:Y:S01]  /*8490*/  IMAD R5, R70.reuse, 0x1f, RZ ;  /* 0x0000001f46057824 */ /* 0x040fe200078e02ff */
[----:B------:R-:W-:Y:S02]  /*84a0*/  PRMT R19, RZ, 0x7610, R19 ;  /* 0x00007610ff137816 */ /* 0x000fe40000000013 */
[----:B------:R-:W-:Y:S01]  /*84b0*/  PRMT R38, RZ, 0x7610, R38 ;  /* 0x00007610ff267816 */ /* 0x000fe20000000026 */
[----:B--2---:R1:W-:Y:S02]  /*84c0*/  STL [R1+0x32c], R35 ;  /* 0x00032c2301007387 */ /* 0x0043e40000100800 */
[----:B-1----:R-:W-:-:S05]  /*84d0*/  IMAD R35, R70, 0x3e, RZ ;  /* 0x0000003e46237824 */ /* 0x002fca00078e02ff */
[----:B------:R-:W-:Y:S01]  /*84e0*/  IADD3 R20, P6, PT, R35, R3, RZ ;  /* 0x0000000323147210 */ /* 0x000fe20007fde0ff */
[----:B------:R-:W-:Y:S03]  /*84f0*/  STL [R1+0xe4c], R41 ;  /* 0x000e4c2901007387 */ /* 0x000fe60000100800 */
[----:B------:R-:W-:Y:S01]  /*8500*/  LEA.HI.X.SX32 R37, R5, R2, 0x1, P6 ;  /* 0x0000000205257211 */ /* 0x000fe200030f0eff */
[----:B------:R-:W-:Y:S01]  /*8510*/  STL [R1+0xe54], R20 ;  /* 0x000e541401007387 */ /* 0x000fe20000100800 */
[----:B0-----:R-:W-:-:S03]  /*8520*/  @!P4 IMAD.MOV.U32 R6, RZ, RZ, R20 ;  /* 0x000000ffff06c224 */ /* 0x001fc600078e0014 */
[----:B------:R0:W-:Y:S01]  /*8530*/  STL [R1+0xe48], R43 ;  /* 0x000e482b01007387 */ /* 0x0001e20000100800 */
[----:B------:R-:W-:Y:S02]  /*8540*/  @!P4 IMAD.MOV.U32 R7, RZ, RZ, R37 ;  /* 0x000000ffff07c224 */ /* 0x000fe400078e0025 */
[C---:B------:R-:W-:Y:S01]  /*8550*/  IMAD.SHL.U32 R5, R70.reuse, 0x20, RZ ;  /* 0x0000002046057824 */ /* 0x040fe200078e00ff */
[----:B------:R1:W-:Y:S04]  /*8560*/  STL [R1+0xe50], R37 ;  /* 0x000e502501007387 */ /* 0x0003e80000100800 */
[----:B------:R2:W5:Y:S01]  /*8570*/  @!P4 LDG.E.U16 R19, desc[UR20][R6.64] ;  /* 0x000000140613c981 */ /* 0x000562000c1e1500 */
[C---:B0-----:R-:W-:Y:S01]  /*8580*/  LEA R43, P3, R70.reuse, R3, 0x6 ;  /* 0x00000003462b7211 */ /* 0x041fe200078630ff */
[----:B-1----:R-:W-:-:S03]  /*8590*/  IMAD R37, R70, 0x42, RZ ;  /* 0x0000004246257824 */ /* 0x002fc600078e02ff */
[----:B------:R-:W-:Y:S01]  /*85a0*/  LEA.HI.X.SX32 R45, R5, R2, 0x1, P3 ;  /* 0x00000002052d7211 */ /* 0x000fe200018f0eff */
[----:B--2---:R-:W-:Y:S02]  /*85b0*/  IMAD R6, R70, 0x21, RZ ;  /* 0x0000002146067824 */ /* 0x004fe400078e02ff */
[----:B------:R-:W-:Y:S01]  /*85c0*/  VIADD R7, R12, 0xffffffdc ;  /* 0xffffffdc0c077836 */ /* 0x000fe20000000000 */
[----:B---3--:R0:W-:Y:S04]  /*85d0*/  STL [R1+0x328], R39 ;  /* 0x0003282701007387 */ /* 0x0081e80000100800 */
[----:B------:R-:W-:Y:S01]  /*85e0*/  ISETP.GE.U32.AND P4, PT, R7, 0x7fffff5d, PT ;  /* 0x7fffff5d0700780c */ /* 0x000fe20003f86070 */
[----:B------:R-:W-:Y:S01]  /*85f0*/  @!P1 IMAD.MOV.U32 R7, RZ, RZ, R45 ;  /* 0x000000ffff079224 */ /* 0x000fe200078e002d */
[----:B0-----:R-:W-:-:S04]  /*8600*/  IADD3 R39, P6, PT, R37, R3, RZ ;  /* 0x0000000325277210 */ /* 0x001fc80007fde0ff */
[----:B------:R-:W-:Y:S01]  /*8610*/  LEA.HI.X.SX32 R41, R6, R2, 0x1, P6 ;  /* 0x0000000206297211 */ /* 0x000fe200030f0eff */
[----:B------:R-:W-:-:S05]  /*8620*/  @!P1 IMAD.MOV.U32 R6, RZ, RZ, R43 ;  /* 0x000000ffff069224 */ /* 0x000fca00078e002b */
[----:B------:R0:W2:Y:S01]  /*8630*/  @!P1 LDG.E.U16 R38, desc[UR20][R6.64] ;  /* 0x0000001406269981 */ /* 0x0000a2000c1e1500 */
[----:B------:R-:W-:-:S03]  /*8640*/  VIADD R20, R12, 0xffffffdb ;  /* 0xffffffdb0c147836 */ /* 0x000fc60000000000 */
[----:B------:R-:W-:Y:S04]  /*8650*/  STL [R1+0xe3c], R43 ;  /* 0x000e3c2b01007387 */ /* 0x000fe80000100800 */
[----:B------:R-:W-:Y:S01]  /*8660*/  STL [R1+0xe44], R39 ;  /* 0x000e442701007387 */ /* 0x000fe20000100800 */
[----:B------:R-:W-:-:S03]  /*8670*/  ISETP.GE.U32.AND P3, PT, R20, 0x7fffff5c, PT ;  /* 0x7fffff5c1400780c */ /* 0x000fc60003f66070 */
[----:B------:R-:W-:Y:S01]  /*8680*/  STL [R1+0xe38], R45 ;  /* 0x000e382d01007387 */ /* 0x000fe20000100800 */
[----:B------:R-:W-:-:S03]  /*8690*/  PRMT R20, RZ, 0x7610, R20 ;  /* 0x00007610ff147816 */ /* 0x000fc60000000014 */
[----:B------:R-:W-:Y:S01]  /*86a0*/  STL [R1+0xe40], R41 ;  /* 0x000e402901007387 */ /* 0x000fe20000100800 */
[----:B0-----:R-:W-:Y:S02]  /*86b0*/  @!P5 IMAD.MOV.U32 R6, RZ, RZ, R39 ;  /* 0x000000ffff06d224 */ /* 0x001fe400078e0027 */
[----:B------:R-:W-:-:S05]  /*86c0*/  @!P5 IMAD.MOV.U32 R7, RZ, RZ, R41 ;  /* 0x000000ffff07d224 */ /* 0x000fca00078e0029 */
[----:B------:R0:W5:Y:S01]  /*86d0*/  @!P5 LDG.E.U16 R20, desc[UR20][R6.64] ;  /* 0x000000140614d981 */ /* 0x000162000c1e1500 */
[----:B------:R-:W-:Y:S01]  /*86e0*/  PRMT R40, RZ, 0x7610, R40 ;  /* 0x00007610ff287816 */ /* 0x000fe20000000028 */
[C---:B0-----:R-:W-:Y:S02]  /*86f0*/  VIADD R6, R12.reuse, 0xffffffda ;  /* 0xffffffda0c067836 */ /* 0x041fe40000000000 */
[----:B------:R-:W-:-:S03]  /*8700*/  VIADD R7, R12, 0xffffffd9 ;  /* 0xffffffd90c077836 */ /* 0x000fc60000000000 */
[----:B------:R-:W-:Y:S01]  /*8710*/  ISETP.GE.U32.AND P5, PT, R6, 0x7fffff5b, PT ;  /* 0x7fffff5b0600780c */ /* 0x000fe20003fa6070 */
[----:B--2---:R0:W-:Y:S02]  /*8720*/  STL [R1+0x324], R38 ;  /* 0x0003242601007387 */ /* 0x0041e40000100800 */
[----:B0-----:R-:W-:-:S05]  /*8730*/  IMAD R38, R70, 0x44, RZ ;  /* 0x0000004446267824 */ /* 0x001fca00078e02ff */
[----:B------:R-:W-:-:S04]  /*8740*/  IADD3 R45, P1, PT, R38, R3, RZ ;  /* 0x00000003262d7210 */ /* 0x000fc80007f3e0ff */
[----:B------:R-:W-:Y:S01]  /*8750*/  LEA.HI.X.SX32 R48, R21, R2, 0x1, P1 ;  /* 0x0000000215307211 */ /* 0x000fe200008f0eff */
[----:B------:R-:W-:Y:S01]  /*8760*/  @!P0 IMAD.MOV.U32 R6, RZ, RZ, R45 ;  /* 0x000000ffff068224 */ /* 0x000fe200078e002d */
[----:B------:R-:W-:-:S03]  /*8770*/  ISETP.GE.U32.AND P1, PT, R7, 0x7fffff5a, PT ;  /* 0x7fffff5a0700780c */ /* 0x000fc60003f26070 */
[----:B------:R-:W-:-:S05]  /*8780*/  @!P0 IMAD.MOV.U32 R7, RZ, RZ, R48 ;  /* 0x000000ffff078224 */ /* 0x000fca00078e0030 */
[----:B------:R0:W2:Y:S01]  /*8790*/  @!P0 LDG.E.U16 R40, desc[UR20][R6.64] ;  /* 0x0000001406288981 */ /* 0x0000a2000c1e1500 */
[C---:B------:R-:W-:Y:S02]  /*87a0*/  IMAD R39, R70.reuse, 0x46, RZ ;  /* 0x0000004646277824 */ /* 0x040fe400078e02ff */
[----:B------:R-:W-:-:S03]  /*87b0*/  IMAD R5, R70, 0x23, RZ ;  /* 0x0000002346057824 */ /* 0x000fc600078e02ff */
[----:B------:R-:W-:Y:S01]  /*87c0*/  IADD3 R41, P6, PT, R39, R3, RZ ;  /* 0x0000000327297210 */ /* 0x000fe20007fde0ff */
[----:B------:R-:W-:Y:S03]  /*87d0*/  STL [R1+0xb4c], R45 ;  /* 0x000b4c2d01007387 */ /* 0x000fe60000100800 */
[----:B------:R-:W-:Y:S01]  /*87e0*/  LEA.HI.X.SX32 R43, R5, R2, 0x1, P6 ;  /* 0x00000002052b7211 */ /* 0x000fe200030f0eff */
[----:B------:R-:W-:Y:S04]  /*87f0*/  STL [R1+0xb54], R41 ;  /* 0x000b542901007387 */ /* 0x000fe80000100800 */
        /* <DEDUP_REMOVED lines=95> */
[----:B------:R1:W-:Y:S04]  /*8df0*/  STL [R1+0xb94], R52 ;  /* 0x000b943401007387 */ /* 0x0003e80000100800 */
[----:B------:R-:W-:Y:S01]  /*8e00*/  STL [R1+0xb88], R71 ;  /* 0x000b884701007387 */ /* 0x000fe20000100800 */
[----:B------:R-:W-:-:S03]  /*8e10*/  PRMT R25, RZ, 0x7610, R25 ;  /* 0x00007610ff197816 */ /* 0x000fc60000000019 */
[----:B------:R3:W-:Y:S01]  /*8e20*/  STL [R1+0xb90], R56 ;  /* 0x000b903801007387 */ /* 0x0007e20000100800 */
[----:B0-----:R-:W-:Y:S02]  /*8e30*/  @!P4 IMAD.MOV.U32 R6, RZ, RZ, R52 ;  /* 0x000000ffff06c224 */ /* 0x001fe400078e0034 */
[----:B------:R-:W-:Y:S02]  /*8e40*/  @!P4 IMAD.MOV.U32 R7, RZ, RZ, R56 ;  /* 0x000000ffff07c224 */ /* 0x000fe400078e0038 */
[----:B-1----:R-:W-:-:S03]  /*8e50*/  IMAD R52, R70, 0x5a, RZ ;  /* 0x0000005a46347824 */ /* 0x002fc600078e02ff */
[----:B------:R0:W5:Y:S01]  /*8e60*/  @!P4 LDG.E.U16 R25, desc[UR20][R6.64] ;  /* 0x000000140619c981 */ /* 0x000162000c1e1500 */
[----:B------:R-:W-:Y:S01]  /*8e70*/  IMAD R5, R70, 0x2d, RZ ;  /* 0x0000002d46057824 */ /* 0x000fe200078e02ff */
[----:B---3--:R-:W-:Y:S02]  /*8e80*/  IADD3 R56, P6, PT, R52, R3, RZ ;  /* 0x0000000334387210 */ /* 0x008fe40007fde0ff */
[----:B------:R-:W-:Y:S01]  /*8e90*/  PRMT R64, RZ, 0x7610, R64 ;  /* 0x00007610ff407816 */ /* 0x000fe20000000040 */
[C---:B0-----:R-:W-:Y:S02]  /*8ea0*/  VIADD R6, R12.reuse, 0xffffffd0 ;  /* 0xffffffd00c067836 */ /* 0x041fe40000000000 */
[----:B------:R-:W-:Y:S01]  /*8eb0*/  VIADD R7, R12, 0xffffffcf ;  /* 0xffffffcf0c077836 */ /* 0x000fe20000000000 */
[----:B------:R-:W-:Y:S02]  /*8ec0*/  LEA.HI.X.SX32 R60, R5, R2, 0x1, P6 ;  /* 0x00000002053c7211 */ /* 0x000fe400030f0eff */
[----:B------:R-:W-:-:S02]  /*8ed0*/  ISETP.GE.U32.AND P4, PT, R6, 0x7fffff51, PT ;  /* 0x7fffff510600780c */ /* 0x000fc40003f86070 */
[----:B------:R-:W-:Y:S02]  /*8ee0*/  PRMT R26, RZ, 0x7610, R26 ;  /* 0x00007610ff1a7816 */ /* 0x000fe4000000001a */
[----:B------:R-:W-:Y:S01]  /*8ef0*/  PRMT R58, RZ, 0x7610, R58 ;  /* 0x00007610ff3a7816 */ /* 0x000fe2000000003a */
[----:B--2---:R0:W-:Y:S02]  /*8f00*/  STL [R1+0x308], R50 ;  /* 0x0003083201007387 */ /* 0x0041e40000100800 */
[----:B0-----:R-:W-:-:S05]  /*8f10*/  IMAD R50, R70, 0x58, RZ ;  /* 0x0000005846327824 */ /* 0x001fca00078e02ff */
[----:B------:R-:W-:-:S04]  /*8f20*/  IADD3 R71, P3, PT, R50, R3, RZ ;  /* 0x0000000332477210 */ /* 0x000fc80007f7e0ff */
[----:B------:R-:W-:Y:S01]  /*8f30*/  LEA.HI.X.SX32 R13, R13, R2, 0x1, P3 ;  /* 0x000000020d0d7211 */ /* 0x000fe200018f0eff */
[----:B------:R-:W-:Y:S01]  /*8f40*/  @!P1 IMAD.MOV.U32 R6, RZ, RZ, R71 ;  /* 0x000000ffff069224 */ /* 0x000fe200078e0047 */
[----:B------:R-:W-:Y:S01]  /*8f50*/  ISETP.GE.U32.AND P3, PT, R7, 0x7fffff50, PT ;  /* 0x7fffff500700780c */ /* 0x000fe20003f66070 */
[----:B------:R-:W-:Y:S02]  /*8f60*/  STL [R1+0xb9c], R71 ;  /* 0x000b9c4701007387 */ /* 0x000fe40000100800 */
[----:B------:R-:W-:Y:S02]  /*8f70*/  @!P1 IMAD.MOV.U32 R7, RZ, RZ, R13 ;  /* 0x000000ffff079224 */ /* 0x000fe400078e000d */
[----:B------:R-:W-:Y:S04]  /*8f80*/  STL [R1+0xba4], R56 ;  /* 0x000ba43801007387 */ /* 0x000fe80000100800 */
[----:B------:R0:W-:Y:S04]  /*8f90*/  STL [R1+0xb98], R13 ;  /* 0x000b980d01007387 */ /* 0x0001e80000100800 */
[----:B------:R1:W2:Y:S01]  /*8fa0*/  @!P1 LDG.E.U16 R64, desc[UR20][R6.64] ;  /* 0x0000001406409981 */ /* 0x0002a2000c1e1500 */
[----:B0-----:R-:W-:-:S02]  /*8fb0*/  IMAD R13, R70, 0x5c, RZ ;  /* 0x0000005c460d7824 */ /* 0x001fc400078e02ff */
[----:B-1----:R-:W-:Y:S02]  /*8fc0*/  @!P5 IMAD.MOV.U32 R6, RZ, RZ, R56 ;  /* 0x000000ffff06d224 */ /* 0x002fe400078e0038 */
[----:B------:R-:W-:Y:S01]  /*8fd0*/  @!P5 IMAD.MOV.U32 R7, RZ, RZ, R60 ;  /* 0x000000ffff07d224 */ /* 0x000fe200078e003c */
[----:B------:R-:W-:-:S04]  /*8fe0*/  IADD3 R71, P1, PT, R13, R3, RZ ;  /* 0x000000030d477210 */ /* 0x000fc80007f3e0ff */
[----:B------:R0:W5:Y:S01]  /*8ff0*/  @!P5 LDG.E.U16 R26, desc[UR20][R6.64] ;  /* 0x00000014061ad981 */ /* 0x000162000c1e1500 */
[----:B------:R-:W-:Y:S01]  /*9000*/  LEA.HI.X.SX32 R92, R27, R2, 0x1, P1 ;  /* 0x000000021b5c7211 */ /* 0x000fe200008f0eff */
[C---:B0-----:R-:W-:Y:S02]  /*9010*/  VIADD R6, R12.reuse, 0xffffffce ;  /* 0xffffffce0c067836 */ /* 0x041fe40000000000 */
[----:B------:R-:W-:-:S03]  /*9020*/  VIADD R7, R12, 0xffffffcd ;  /* 0xffffffcd0c077836 */ /* 0x000fc60000000000 */
[----:B------:R-:W-:Y:S01]  /*9030*/  ISETP.GE.U32.AND P5, PT, R6, 0x7fffff4f, PT ;  /* 0x7fffff4f0600780c */ /* 0x000fe20003fa6070 */
[----:B------:R-:W-:Y:S01]  /*9040*/  @!P0 IMAD.MOV.U32 R6, RZ, RZ, R71 ;  /* 0x000000ffff068224 */ /* 0x000fe200078e0047 */
[----:B------:R-:W-:Y:S01]  /*9050*/  ISETP.GE.U32.AND P1, PT, R7, 0x7fffff4e, PT ;  /* 0x7fffff4e0700780c */ /* 0x000fe20003f26070 */
[----:B------:R-:W-:-:S05]  /*9060*/  @!P0 IMAD.MOV.U32 R7, RZ, RZ, R92 ;  /* 0x000000ffff078224 */ /* 0x000fca00078e005c */
[----:B------:R0:W3:Y:S01]  /*9070*/  @!P0 LDG.E.U16 R58, desc[UR20][R6.64] ;  /* 0x00000014063a8981 */ /* 0x0000e2000c1e1500 */
[----:B------:R-:W-:-:S03]  /*9080*/  IMAD R56, R70, 0x5e, RZ ;  /* 0x0000005e46387824 */ /* 0x000fc600078e02ff */
[----:B------:R1:W-:Y:S01]  /*9090*/  STL [R1+0xba0], R60 ;  /* 0x000ba03c01007387 */ /* 0x0003e20000100800 */
[----:B------:R-:W-:-:S03]  /*90a0*/  IMAD R5, R70, 0x2f, RZ ;  /* 0x0000002f46057824 */ /* 0x000fc600078e02ff */
[----:B------:R-:W-:Y:S01]  /*90b0*/  STL [R1+0xbac], R71 ;  /* 0x000bac4701007387 */ /* 0x000fe20000100800 */
[----:B-1----:R-:W-:-:S05]  /*90c0*/  IADD3 R60, P6, PT, R56, R3, RZ ;  /* 0x00000003383c7210 */ /* 0x002fca0007fde0ff */
[----:B------:R1:W-:Y:S04]  /*90d0*/  STL [R1+0xbb4], R60 ;  /* 0x000bb43c01007387 */ /* 0x0003e80000100800 */
[----:B------:R-:W-:Y:S01]  /*90e0*/  STL [R1+0xba8], R92 ;  /* 0x000ba85c01007387 */ /* 0x000fe20000100800 */
[----:B------:R-:W-:Y:S01]  /*90f0*/  PRMT R27, RZ, 0x7610, R27 ;  /* 0x00007610ff1b7816 */ /* 0x000fe2000000001b */
[----:B0-----:R-:W-:Y:S02]  /*9100*/  @!P4 IMAD.MOV.U32 R6, RZ, RZ, R60 ;  /* 0x000000ffff06c224 */ /* 0x001fe400078e003c */
[----:B-1----:R-:W-:Y:S01]  /*9110*/  IMAD R60, R70, 0x62, RZ ;  /* 0x00000062463c7824 */ /* 0x002fe200078e02ff */
[----:B------:R-:W-:Y:S02]  /*9120*/  PRMT R82, RZ, 0x7610, R82 ;  /* 0x00007610ff527816 */ /* 0x000fe40000000052 */
[----:B------:R-:W-:-:S02]  /*9130*/  PRMT R28, RZ, 0x7610, R28 ;  /* 0x00007610ff1c7816 */ /* 0x000fc4000000001c */
[----:B------:R-:W-:Y:S01]  /*9140*/  PRMT R66, RZ, 0x7610, R66 ;  /* 0x00007610ff427816 */ /* 0x000fe20000000042 */
[----:B--2---:R0:W-:Y:S02]  /*9150*/  STL [R1+0x304], R64 ;  /* 0x0003044001007387 */ /* 0x0041e40000100800 */
[----:B0-----:R-:W-:-:S05]  /*9160*/  LEA.HI.X.SX32 R64, R5, R2, 0x1, P6 ;  /* 0x0000000205407211 */ /* 0x001fca00030f0eff */
[----:B------:R0:W-:Y:S01]  /*9170*/  STL [R1+0xbb0], R64 ;  /* 0x000bb04001007387 */ /* 0x0001e20000100800 */
[----:B------:R-:W-:Y:S02]  /*9180*/  @!P4 IMAD.MOV.U32 R7, RZ, RZ, R64 ;  /* 0x000000ffff07c224 */ /* 0x000fe400078e0040 */
[----:B------:R-:W-:-:S03]  /*9190*/  IMAD R5, R70, 0x31, RZ ;  /* 0x0000003146057824 */ /* 0x000fc600078e02ff */
[----:B------:R1:W5:Y:S01]  /*91a0*/  @!P4 LDG.E.U16 R27, desc[UR20][R6.64] ;  /* 0x00000014061bc981 */ /* 0x000362000c1e1500 */
[----:B0-----:R-:W-:Y:S01]  /*91b0*/  IADD3 R64, P6, PT, R60, R3, RZ ;  /* 0x000000033c407210 */ /* 0x001fe20007fde0ff */
[C---:B-1----:R-:W-:Y:S02]  /*91c0*/  VIADD R6, R12.reuse, 0xffffffcc ;  /* 0xffffffcc0c067836 */ /* 0x042fe40000000000 */
[----:B---3--:R0:W-:Y:S01]  /*91d0*/  STL [R1+0x300], R58 ;  /* 0x0003003a01007387 */ /* 0x0081e20000100800 */
[----:B------:R-:W-:Y:S02]  /*91e0*/  VIADD R7, R12, 0xffffffcb ;  /* 0xffffffcb0c077836 */ /* 0x000fe40000000000 */
[----:B0-----:R-:W-:-:S05]  /*91f0*/  IMAD R58, R70, 0x60, RZ ;  /* 0x00000060463a7824 */ /* 0x001fca00078e02ff */
[----:B------:R-:W-:-:S04]  /*9200*/  IADD3 R92, P0, PT, R58, R3, RZ ;  /* 0x000000033a5c7210 */ /* 0x000fc80007f1e0ff */
[-C--:B------:R-:W-:Y:S02]  /*9210*/  LEA.HI.X.SX32 R14, R14, R2.reuse, 0x1, P0 ;  /* 0x000000020e0e7211 */ /* 0x080fe400000f0eff */
[----:B------:R-:W-:Y:S01]  /*9220*/  ISETP.GE.U32.AND P4, PT, R6, 0x7fffff4d, PT ;  /* 0x7fffff4d0600780c */ /* 0x000fe20003f86070 */
[----:B------:R-:W-:Y:S01]  /*9230*/  @!P3 IMAD.MOV.U32 R6, RZ, RZ, R92 ;  /* 0x000000ffff06b224 */ /* 0x000fe200078e005c */
[----:B------:R-:W-:Y:S01]  /*9240*/  ISETP.GE.U32.AND P0, PT, R7, 0x7fffff4c, PT ;  /* 0x7fffff4c0700780c */ /* 0x000fe20003f06070 */
[----:B------:R-:W-:Y:S01]  /*9250*/  @!P3 IMAD.MOV.U32 R7, RZ, RZ, R14 ;  /* 0x000000ffff07b224 */ /* 0x000fe200078e000e */
[----:B------:R-:W-:Y:S01]  /*9260*/  STL [R1+0xbbc], R92 ;  /* 0x000bbc5c01007387 */ /* 0x000fe20000100800 */
[----:B------:R-:W-:-:S03]  /*9270*/  LEA.HI.X.SX32 R71, R5, R2, 0x1, P6 ;  /* 0x0000000205477211 */ /* 0x000fc600030f0eff */
[----:B------:R-:W-:Y:S04]  /*9280*/  STL [R1+0xbc4], R64 ;  /* 0x000bc44001007387 */ /* 0x000fe80000100800 */
[----:B------:R0:W-:Y:S04]  /*9290*/  STL [R1+0xbb8], R14 ;  /* 0x000bb80e01007387 */ /* 0x0001e80000100800 */
[----:B------:R1:W2:Y:S01]  /*92a0*/  @!P3 LDG.E.U16 R82, desc[UR20][R6.64] ;  /* 0x000000140652b981 */ /* 0x0002a2000c1e1500 */
[----:B0-----:R-:W-:Y:S02]  /*92b0*/  IMAD R14, R70, 0x64, RZ ;  /* 0x00000064460e7824 */ /* 0x001fe400078e02ff */
[----:B-1----:R-:W-:-:S02]  /*92c0*/  @!P5 IMAD.MOV.U32 R6, RZ, RZ, R64 ;  /* 0x000000ffff06d224 */ /* 0x002fc400078e0040 */
        /* <DEDUP_REMOVED lines=16> */
[----:B------:R-:W-:Y:S04]  /*93d0*/  STL [R1+0xbd4], R71 ;  /* 0x000bd44701007387 */ /* 0x000fe80000100800 */
[----:B------:R-:W-:Y:S01]  /*93e0*/  STL [R1+0xbc8], R93 ;  /* 0x000bc85d01007387 */ /* 0x000fe20000100800 */
[----:B------:R-:W-:Y:S01]  /*93f0*/  PRMT R29, RZ, 0x7610, R29 ;  /* 0x00007610ff1d7816 */ /* 0x000fe2000000001d */
[----:B0-----:R-:W-:Y:S02]  /*9400*/  @!P4 IMAD.MOV.U32 R6, RZ, RZ, R71 ;  /* 0x000000ffff06c224 */ /* 0x001fe400078e0047 */
[----:B--2---:R0:W-:Y:S02]  /*9410*/  STL [R1+0x2fc], R82 ;  /* 0x0002fc5201007387 */ /* 0x0041e40000100800 */
[----:B0-----:R-:W-:-:S05]  /*9420*/  LEA.HI.X.SX32 R82, R5, R2, 0x1, P6 ;  /* 0x0000000205527211 */ /* 0x001fca00030f0eff */
[----:B------:R-:W-:Y:S01]  /*9430*/  STL [R1+0xbd0], R82 ;  /* 0x000bd05201007387 */ /* 0x000fe20000100800 */
[----:B------:R-:W-:-:S05]  /*9440*/  @!P4 IMAD.MOV.U32 R7, RZ, RZ, R82 ;  /* 0x000000ffff07c224 */ /* 0x000fca00078e0052 */
[----:B------:R0:W5:Y:S02]  /*9450*/  @!P4 LDG.E.U16 R29, desc[UR20][R6.64] ;  /* 0x00000014061dc981 */ /* 0x000164000c1e1500 */
[C---:B0-----:R-:W-:Y:S02]  /*9460*/  VIADD R6, R12.reuse, 0xffffffc8 ;  /* 0xffffffc80c067836 */ /* 0x041fe40000000000 */
[----:B---3--:R0:W-:Y:S01]  /*9470*/  STL [R1+0x2f8], R66 ;  /* 0x0002f84201007387 */ /* 0x0081e20000100800 */
[----:B------:R-:W-:Y:S02]  /*9480*/  VIADD R7, R12, 0xffffffc7 ;  /* 0xffffffc70c077836 */ /* 0x000fe40000000000 */
[----:B0-----:R-:W-:-:S05]  /*9490*/  IMAD R66, R70, 0x68, RZ ;  /* 0x0000006846427824 */ /* 0x001fca00078e02ff */
[----:B------:R-:W-:-:S04]  /*94a0*/  IADD3 R93, P1, PT, R66, R3, RZ ;  /* 0x00000003425d7210 */ /* 0x000fc80007f3e0ff */
[----:B------:R-:W-:Y:S02]  /*94b0*/  LEA.HI.X.SX32 R12, R9, R2, 0x1, P1 ;  /* 0x00000002090c7211 */ /* 0x000fe400008f0eff */
[----:B------:R-:W-:Y:S01]  /*94c0*/  ISETP.GE.U32.AND P4, PT, R6, 0x7fffff49, PT ;  /* 0x7fffff490600780c */ /* 0x000fe20003f86070 */
[----:B------:R-:W-:Y:S01]  /*94d0*/  @!P0 IMAD.MOV.U32 R6, RZ, RZ, R93 ;  /* 0x000000ffff068224 */ /* 0x000fe200078e005d */
[----:B------:R-:W-:Y:S02]  /*94e0*/  PRMT R9, RZ, 0x7610, R9 ;  /* 0x00007610ff097816 */ /* 0x000fe40000000009 */
[----:B------:R-:W-:Y:S01]  /*94f0*/  ISETP.GE.U32.AND P1, PT, R7, 0x7fffff48, PT ;  /* 0x7fffff480700780c */ /* 0x000fe20003f26070 */
[----:B------:R-:W-:-:S05]  /*9500*/  @!P0 IMAD.MOV.U32 R7, RZ, RZ, R12 ;  /* 0x000000ffff078224 */ /* 0x000fca00078e000c */
[----:B------:R0:W2:Y:S01]  /*9510*/  @!P0 LDG.E.U16 R9, desc[UR20][R6.64] ;  /* 0x0000001406098981 */ /* 0x0000a2000c1e1500 */
[----:B------:R-:W-:-:S05]  /*9520*/  IMAD R82, R70, 0x6a, RZ ;  /* 0x0000006a46527824 */ /* 0x000fca00078e02ff */
[----:B------:R-:W-:Y:S01]  /*9530*/  IADD3 R71, P6, PT, R82, R3, RZ ;  /* 0x0000000352477210 */ /* 0x000fe20007fde0ff */
[----:B------:R1:W-:Y:S04]  /*9540*/  STL [R1+0xbdc], R93 ;  /* 0x000bdc5d01007387 */ /* 0x0003e80000100800 */
[----:B------:R-:W-:Y:S04]  /*9550*/  STL [R1+0xbe4], R71 ;  /* 0x000be44701007387 */ /* 0x000fe80000100800 */
[----:B------:R3:W-:Y:S01]  /*9560*/  STL [R1+0xbd8], R12 ;  /* 0x000bd80c01007387 */ /* 0x0007e20000100800 */
[----:B------:R-:W-:-:S03]  /*9570*/  IMAD R5, R70, 0x35, RZ ;  /* 0x0000003546057824 */ /* 0x000fc600078e02ff */
[----:B-1----:R-:W5:Y:S01]  /*9580*/  LDL.LU R93, [R1+0x1318] ;  /* 0x00131800015d7983 */ /* 0x002f620000300800 */
[----:B---3--:R-:W1:Y:S01]  /*9590*/  LDC R12, c[0x0][0x3a0] ;  /* 0x0000e800ff0c7b82 */ /* 0x008e620000000800 */
[----:B------:R-:W-:Y:S01]  /*95a0*/  LEA.HI.X.SX32 R92, R5, R2, 0x1, P6 ;  /* 0x00000002055c7211 */ /* 0x000fe200030f0eff */
[----:B0-----:R-:W-:Y:S01]  /*95b0*/  @!P5 IMAD.MOV.U32 R6, RZ, RZ, R71 ;  /* 0x000000ffff06d224 */ /* 0x001fe200078e0047 */
[----:B------:R-:W-:-:S03]  /*95c0*/  PRMT R30, RZ, 0x7610, R30 ;  /* 0x00007610ff1e7816 */ /* 0x000fc6000000001e */
[----:B------:R-:W-:Y:S01]  /*95d0*/  STL [R1+0xbe0], R92 ;  /* 0x000be05c01007387 */ /* 0x000fe20000100800 */
[----:B------:R-:W-:-:S05]  /*95e0*/  @!P5 IMAD.MOV.U32 R7, RZ, RZ, R92 ;  /* 0x000000ffff07d224 */ /* 0x000fca00078e005c */
[----:B------:R1:W5:Y:S01]  /*95f0*/  @!P5 LDG.E.U16 R30, desc[UR20][R6.64] ;  /* 0x00000014061ed981 */ /* 0x000362000c1e1500 */
[----:B------:R-:W-:Y:S01]  /*9600*/  PRMT R86, RZ, 0x7610, R86 ;  /* 0x00007610ff567816 */ /* 0x000fe20000000056 */
[C---:B-1----:R-:W-:Y:S02]  /*9610*/  VIADD R6, R12.reuse, 0xffffffc6 ;  /* 0xffffffc60c067836 */ /* 0x042fe40000000000 */
        /* <DEDUP_REMOVED lines=10> */
[----:B------:R-:W-:-:S05]  /*96c0*/  IMAD R71, R70, 0x6e, RZ ;  /* 0x0000006e46477824 */ /* 0x000fca00078e02ff */
[----:B------:R-:W-:Y:S01]  /*96d0*/  IADD3 R71, P6, PT, R71, R3, RZ ;  /* 0x0000000347477210 */ /* 0x000fe20007fde0ff */
[----:B------:R-:W-:Y:S04]  /*96e0*/  STL [R1+0xbec], R92 ;  /* 0x000bec5c01007387 */ /* 0x000fe80000100800 */
[----:B------:R-:W-:Y:S04]  /*96f0*/  STL [R1+0xbf4], R71 ;  /* 0x000bf44701007387 */ /* 0x000fe80000100800 */
[----:B------:R1:W-:Y:S01]  /*9700*/  STL [R1+0xbe8], R12 ;  /* 0x000be80c01007387 */ /* 0x0003e20000100800 */
[----:B------:R-:W-:Y:S01]  /*9710*/  IMAD R5, R70, 0x37, RZ ;  /* 0x0000003746057824 */ /* 0x000fe200078e02ff */
[----:B-1----:R-:W1:Y:S04]  /*9720*/  LDC R12, c[0x0][0x3a0] ;  /* 0x0000e800ff0c7b82 */ /* 0x002e680000000800 */
[----:B------:R-:W-:Y:S01]  /*9730*/  LEA.HI.X.SX32 R5, R5, R2, 0x1, P6 ;  /* 0x0000000205057211 */ /* 0x000fe200030f0eff */
[----:B0-----:R-:W-:Y:S01]  /*9740*/  @!P4 IMAD.MOV.U32 R6, RZ, RZ, R71 ;  /* 0x000000ffff06c224 */ /* 0x001fe200078e0047 */
[----:B------:R-:W-:-:S03]  /*9750*/  PRMT R31, RZ, 0x7610, R31 ;  /* 0x00007610ff1f7816 */ /* 0x000fc6000000001f */
[----:B------:R0:W-:Y:S01]  /*9760*/  STL [R1+0xbf0], R5 ;  /* 0x000bf00501007387 */ /* 0x0001e20000100800 */
[----:B------:R-:W-:Y:S02]  /*9770*/  @!P4 IMAD.MOV.U32 R7, RZ, RZ, R5 ;  /* 0x000000ffff07c224 */ /* 0x000fe400078e0005 */
[----:B------:R-:W-:-:S03]  /*9780*/  IMAD R71, R70, 0x72, RZ ;  /* 0x0000007246477824 */ /* 0x000fc600078e02ff */
[----:B------:R1:W5:Y:S02]  /*9790*/  @!P4 LDG.E.U16 R31, desc[UR20][R6.64] ;  /* 0x00000014061fc981 */ /* 0x000364000c1e1500 */
[----:B------:R-:W-:Y:S01]  /*97a0*/  IADD3 R71, P4, PT, R71, R3, RZ ;  /* 0x0000000347477210 */ /* 0x000fe20007f9e0ff */
[----:B0-----:R-:W-:Y:S01]  /*97b0*/  IMAD R5, R70, 0x39, RZ ;  /* 0x0000003946057824 */ /* 0x001fe200078e02ff */
[----:B------:R-:W-:Y:S01]  /*97c0*/  PRMT R85, RZ, 0x7610, R85 ;  /* 0x00007610ff557816 */ /* 0x000fe20000000055 */
[C---:B-1----:R-:W-:Y:S02]  /*97d0*/  VIADD R6, R12.reuse, 0xffffffc4 ;  /* 0xffffffc40c067836 */ /* 0x042fe40000000000 */
[----:B------:R-:W-:Y:S01]  /*97e0*/  VIADD R7, R12, 0xffffffc3 ;  /* 0xffffffc30c077836 */ /* 0x000fe20000000000 */
[----:B------:R-:W-:-:S04]  /*97f0*/  LEA.HI.X.SX32 R5, R5, R2, 0x1, P4 ;  /* 0x0000000205057211 */ /* 0x000fc800020f0eff */
[----:B------:R-:W-:Y:S01]  /*9800*/  ISETP.GE.U32.AND P4, PT, R7, 0x7fffff44, PT ;  /* 0x7fffff440700780c */ /* 0x000fe20003f86070 */
[----:B--2---:R0:W-:Y:S02]  /*9810*/  STL [R1+0x2d8], R86 ;  /* 0x0002d85601007387 */ /* 0x0041e40000100800 */
[----:B0-----:R-:W-:-:S05]  /*9820*/  IMAD R86, R70, 0x70, RZ ;  /* 0x0000007046567824 */ /* 0x001fca00078e02ff */
[----:B------:R-:W-:-:S04]  /*9830*/  IADD3 R86, P3, PT, R86, R3, RZ ;  /* 0x0000000356567210 */ /* 0x000fc80007f7e0ff */
[----:B------:R-:W-:Y:S02]  /*9840*/  LEA.HI.X.SX32 R92, R32, R2, 0x1, P3 ;  /* 0x00000002205c7211 */ /* 0x000fe400018f0eff */
[----:B------:R-:W-:Y:S01]  /*9850*/  ISETP.GE.U32.AND P3, PT, R6, 0x7fffff45, PT ;  /* 0x7fffff450600780c */ /* 0x000fe20003f66070 */
[----:B------:R-:W-:Y:S02]  /*9860*/  @!P1 IMAD.MOV.U32 R6, RZ, RZ, R86 ;  /* 0x000000ffff069224 */ /* 0x000fe400078e0056 */
[----:B------:R-:W-:-:S05]  /*9870*/  @!P1 IMAD.MOV.U32 R7, RZ, RZ, R92 ;  /* 0x000000ffff079224 */ /* 0x000fca00078e005c */
[----:B------:R0:W2:Y:S04]  /*9880*/  @!P1 LDG.E.U16 R85, desc[UR20][R6.64] ;  /* 0x0000001406559981 */ /* 0x0000a8000c1e1500 */
[----:B------:R-:W-:Y:S04]  /*9890*/  STL [R1+0xbfc], R86 ;  /* 0x000bfc5601007387 */ /* 0x000fe80000100800 */
        /* <DEDUP_REMOVED lines=25> */
[----:B------:R3:W-:Y:S01]  /*9a30*/  STL [R1+0xc08], R86 ;  /* 0x000c085601007387 */ /* 0x0007e20000100800 */
[----:B------:R-:W-:-:S03]  /*9a40*/  PRMT R33, RZ, 0x7610, R33 ;  /* 0x00007610ff217816 */ /* 0x000fc60000000021 */
[----:B------:R4:W-:Y:S01]  /*9a50*/  STL [R1+0xc10], R5 ;  /* 0x000c100501007387 */ /* 0x0009e20000100800 */
[----:B0-----:R-:W-:Y:S02]  /*9a60*/  @!P3 IMAD.MOV.U32 R6, RZ, RZ, R71 ;  /* 0x000000ffff06b224 */ /* 0x001fe400078e0047 */
[----:B------:R-:W-:Y:S02]  /*9a70*/  @!P3 IMAD.MOV.U32 R7, RZ, RZ, R5 ;  /* 0x000000ffff07b224 */ /* 0x000fe400078e0005 */
[----:B-1----:R-:W-:-:S03]  /*9a80*/  IMAD R71, R70, 0x7a, RZ ;  /* 0x0000007a46477824 */ /* 0x002fc600078e02ff */
[----:B------:R0:W5:Y:S02]  /*9a90*/  @!P3 LDG.E.U16 R33, desc[UR20][R6.64] ;  /* 0x000000140621b981 */ /* 0x000164000c1e1500 */
[----:B---3--:R-:W-:Y:S01]  /*9aa0*/  IADD3 R86, P6, PT, R71, R3, RZ ;  /* 0x0000000347567210 */ /* 0x008fe20007fde0ff */
[C---:B0-----:R-:W-:Y:S02]  /*9ab0*/  VIADD R6, R12.reuse, 0xffffffc0 ;  /* 0xffffffc00c067836 */ /* 0x041fe40000000000 */
[----:B------:R-:W-:Y:S02]  /*9ac0*/  VIADD R7, R12, 0xffffffbf ;  /* 0xffffffbf0c077836 */ /* 0x000fe40000000000 */
[----:B----4-:R-:W-:Y:S01]  /*9ad0*/  IMAD R5, R70, 0x3d, RZ ;  /* 0x0000003d46057824 */ /* 0x010fe200078e02ff */
[----:B------:R-:W-:Y:S02]  /*9ae0*/  ISETP.GE.U32.AND P3, PT, R6, 0x7fffff41, PT ;  /* 0x7fffff410600780c */ /* 0x000fe40003f66070 */
[----:B------:R-:W-:-:S02]  /*9af0*/  PRMT R8, RZ, 0x7610, R8 ;  /* 0x00007610ff087816 */ /* 0x000fc40000000008 */
[----:B------:R-:W-:Y:S01]  /*9b00*/  LEA.HI.X.SX32 R5, R5, R2, 0x1, P6 ;  /* 0x0000000205057211 */ /* 0x000fe200030f0eff */
[C---:B------:R-:W-:Y:S01]  /*9b10*/  IMAD R85, R70.reuse, 0x7c, RZ ;  /* 0x0000007c46557824 */ /* 0x040fe200078e02ff */
[----:B------:R-:W-:Y:S01]  /*9b20*/  PRMT R84, RZ, 0x7610, R84 ;  /* 0x00007610ff547816 */ /* 0x000fe20000000054 */
[----:B--2---:R0:W-:Y:S02]  /*9b30*/  STL [R1+0x2d0], R69 ;  /* 0x0002d04501007387 */ /* 0x0041e40000100800 */
[----:B0-----:R-:W-:-:S05]  /*9b40*/  IMAD R69, R70, 0x78, RZ ;  /* 0x0000007846457824 */ /* 0x001fca00078e02ff */
[----:B------:R-:W-:-:S04]  /*9b50*/  IADD3 R92, P0, PT, R69, R3, RZ ;  /* 0x00000003455c7210 */ /* 0x000fc80007f1e0ff */
[----:B------:R-:W-:Y:S01]  /*9b60*/  LEA.HI.X.SX32 R12, R34, R2, 0x1, P0 ;  /* 0x00000002220c7211 */ /* 0x000fe200000f0eff */
[----:B------:R-:W-:Y:S01]  /*9b70*/  STL [R1+0xc1c], R92 ;  /* 0x000c1c5c01007387 */ /* 0x000fe20000100800 */
[----:B------:R-:W-:-:S03]  /*9b80*/  ISETP.GE.U32.AND P0, PT, R7, 0x7fffff40, PT ;  /* 0x7fffff400700780c */ /* 0x000fc60003f06070 */
[----:B------:R-:W-:Y:S01]  /*9b90*/  STL [R1+0xc24], R86 ;  /* 0x000c245601007387 */ /* 0x000fe20000100800 */
[----:B------:R-:W-:-:S03]  /*9ba0*/  @!P4 IMAD.MOV.U32 R7, RZ, RZ, R12 ;  /* 0x000000ffff07c224 */ /* 0x000fc600078e000c */
[----:B------:R0:W-:Y:S02]  /*9bb0*/  STL [R1+0xc18], R12 ;  /* 0x000c180c01007387 */ /* 0x0001e40000100800 */
[----:B0-----:R-:W0:Y:S01]  /*9bc0*/  LDC R12, c[0x0][0x3a0] ;  /* 0x0000e800ff0c7b82 */ /* 0x001e220000000800 */
[----:B------:R-:W-:Y:S01]  /*9bd0*/  @!P4 IMAD.MOV.U32 R6, RZ, RZ, R92 ;  /* 0x000000ffff06c224 */ /* 0x000fe200078e005c */
[----:B------:R-:W-:-:S04]  /*9be0*/  PRMT R34, RZ, 0x7610, R34 ;  /* 0x00007610ff227816 */ /* 0x000fc80000000022 */
[----:B------:R1:W2:Y:S02]  /*9bf0*/  @!P4 LDG.E.U16 R8, desc[UR20][R6.64] ;  /* 0x000000140608c981 */ /* 0x0002a4000c1e1500 */
[----:B-1----:R-:W-:Y:S02]  /*9c00*/  @!P5 IMAD.MOV.U32 R6, RZ, RZ, R86 ;  /* 0x000000ffff06d224 */ /* 0x002fe400078e0056 */
[----:B------:R-:W-:-:S05]  /*9c10*/  @!P5 IMAD.MOV.U32 R7, RZ, RZ, R5 ;  /* 0x000000ffff07d224 */ /* 0x000fca00078e0005 */
[----:B------:R0:W5:Y:S01]  /*9c20*/  @!P5 LDG.E.U16 R34, desc[UR20][R6.64] ;  /* 0x000000140622d981 */ /* 0x000162000c1e1500 */
[----:B------:R-:W-:Y:S01]  /*9c30*/  IADD3 R85, P4, PT, R85, R3, RZ ;  /* 0x0000000355557210 */ /* 0x000fe20007f9e0ff */
[----:B0-----:R-:W-:-:S05]  /*9c40*/  VIADD R6, R12, 0xffffffbe ;  /* 0xffffffbe0c067836 */ /* 0x001fca0000000000 */
[----:B------:R-:W-:Y:S01]  /*9c50*/  ISETP.GE.U32.AND P5, PT, R6, 0x7fffff3f, PT ;  /* 0x7fffff3f0600780c */ /* 0x000fe20003fa6070 */
[----:B------:R-:W-:Y:S01]  /*9c60*/  VIADD R6, R12, 0xffffffbd ;  /* 0xffffffbd0c067836 */ /* 0x000fe20000000000 */
[----:B------:R-:W-:-:S04]  /*9c70*/  LEA.HI.X.SX32 R7, R35, R2, 0x1, P4 ;  /* 0x0000000223077211 */ /* 0x000fc800020f0eff */
[----:B------:R-:W-:Y:S01]  /*9c80*/  ISETP.GE.U32.AND P4, PT, R6, 0x7fffff3e, PT ;  /* 0x7fffff3e0600780c */ /* 0x000fe20003f86070 */
[----:B------:R-:W-:-:S05]  /*9c90*/  @!P1 IMAD.MOV.U32 R6, RZ, RZ, R85 ;  /* 0x000000ffff069224 */ /* 0x000fca00078e0055 */
[----:B------:R0:W3:Y:S04]  /*9ca0*/  @!P1 LDG.E.U16 R84, desc[UR20][R6.64] ;  /* 0x0000001406549981 */ /* 0x0000e8000c1e1500 */
[----:B------:R1:W-:Y:S04]  /*9cb0*/  STL [R1+0xc20], R5 ;  /* 0x000c200501007387 */ /* 0x0003e80000100800 */
[----:B------:R-:W5:Y:S01]  /*9cc0*/  LDL.LU R92, [R1+0x1314] ;  /* 0x00131400015c7983 */ /* 0x000f620000300800 */
[----:B-1----:R-:W-:Y:S01]  /*9cd0*/  IMAD R5, R70, 0x3f, RZ ;  /* 0x0000003f46057824 */ /* 0x002fe200078e02ff */
[----:B------:R-:W-:-:S02]  /*9ce0*/  PRMT R35, RZ, 0x7610, R35 ;  /* 0x00007610ff237816 */ /* 0x000fc40000000023 */
        /* <DEDUP_REMOVED lines=8> */
[----:B------:R0:W-:Y:S04]  /*9d70*/  STL [R1+0xc28], R7 ;  /* 0x000c280701007387 */ /* 0x0001e80000100800 */
[----:B------:R1:W-:Y:S01]  /*9d80*/  STL [R1+0xc30], R5 ;  /* 0x000c300501007387 */ /* 0x0003e20000100800 */
[----:B0-----:R-:W-:Y:S01]  /*9d90*/  @!P3 IMAD.MOV.U32 R7, RZ, RZ, R5 ;  /* 0x000000ffff07b224 */ /* 0x001fe200078e0005 */
[C---:B------:R-:W-:Y:S01]  /*9da0*/  LEA R85, P1, R70.reuse, R3, 0x7 ;  /* 0x0000000346557211 */ /* 0x040fe200078238ff */
[----:B-1----:R-:W-:-:S03]  /*9db0*/  IMAD R5, R70, 0x82, RZ ;  /* 0x0000008246057824 */ /* 0x002fc600078e02ff */
[----:B------:R0:W5:Y:S04]  /*9dc0*/  @!P3 LDG.E.U16 R35, desc[UR20][R6.64] ;  /* 0x000000140623b981 */ /* 0x000168000c1e1500 */
[----:B---3--:R1:W-:Y:S01]  /*9dd0*/  STL [R1+0x2c8], R84 ;  /* 0x0002c85401007387 */ /* 0x0083e20000100800 */
[C---:B0-----:R-:W-:Y:S02]  /*9de0*/  IMAD.SHL.U32 R6, R70.reuse, 0x40, RZ ;  /* 0x0000004046067824 */ /* 0x041fe400078e00ff */
[----:B------:R-:W-:Y:S01]  /*9df0*/  IMAD R7, R70, 0x41, RZ ;  /* 0x0000004146077824 */ /* 0x000fe200078e02ff */
[----:B-1----:R-:W-:Y:S02]  /*9e00*/  IADD3 R84, P6, PT, R5, R3, RZ ;  /* 0x0000000305547210 */ /* 0x002fe40007fde0ff */
[-C--:B------:R-:W-:Y:S01]  /*9e10*/  LEA.HI.X.SX32 R6, R6, R2.reuse, 0x1, P1 ;  /* 0x0000000206067211 */ /* 0x080fe200008f0eff */
[----:B------:R-:W-:Y:S01]  /*9e20*/  IMAD.MOV.U32 R5, RZ, RZ, R85 ;  /* 0x000000ffff057224 */ /* 0x000fe200078e0055 */
[----:B------:R0:W-:Y:S04]  /*9e30*/  STL [R1+0xc3c], R85 ;  /* 0x000c3c5501007387 */ /* 0x0001e80000100800 */
[----:B------:R-:W-:Y:S04]  /*9e40*/  STL [R1+0xc44], R84 ;  /* 0x000c445401007387 */ /* 0x000fe80000100800 */
[----:B------:R1:W-:Y:S01]  /*9e50*/  STL [R1+0xc38], R6 ;  /* 0x000c380601007387 */ /* 0x0003e20000100800 */
[----:B0-----:R-:W-:Y:S01]  /*9e60*/  LEA.HI.X.SX32 R85, R7, R2, 0x1, P6 ;  /* 0x0000000207557211 */ /* 0x001fe200030f0eff */
[----:B------:R-:W-:-:S02]  /*9e70*/  @!P0 IMAD.MOV.U32 R7, RZ, RZ, R6 ;  /* 0x000000ffff078224 */ /* 0x000fc400078e0006 */
[----:B-1----:R-:W-:-:S05]  /*9e80*/  @!P0 IMAD.MOV.U32 R6, RZ, RZ, R5 ;  /* 0x000000ffff068224 */ /* 0x002fca00078e0005 */
[----:B------:R0:W2:Y:S01]  /*9e90*/  @!P0 LDG.E.U16 R91, desc[UR20][R6.64] ;  /* 0x00000014065b8981 */ /* 0x0000a2000c1e1500 */
[----:B------:R-:W-:Y:S02]  /*9ea0*/  IMAD.MOV.U32 R86, RZ, RZ, R36 ;  /* 0x000000ffff567224 */ /* 0x000fe400078e0024 */
[C---:B------:R-:W-:Y:S02]  /*9eb0*/  VIADD R8, R12.reuse, 0xffffffbc ;  /* 0xffffffbc0c087836 */ /* 0x040fe40000000000 */
[----:B------:R-:W-:-:S03]  /*9ec0*/  VIADD R36, R12, 0xffffffbb ;  /* 0xffffffbb0c247836 */ /* 0x000fc60000000000 */
[----:B------:R-:W-:Y:S01]  /*9ed0*/  ISETP.GE.U32.AND P3, PT, R8, 0x7fffff3d, PT ;  /* 0x7fffff3d0800780c */ /* 0x000fe20003f66070 */
[----:B------:R-:W-:Y:S01]  /*9ee0*/  IMAD R8, R70, 0x84, RZ ;  /* 0x0000008446087824 */ /* 0x000fe200078e02ff */
[----:B------:R-:W-:Y:S01]  /*9ef0*/  ISETP.GE.U32.AND P1, PT, R36, 0x7fffff3c, PT ;  /* 0x7fffff3c2400780c */ /* 0x000fe20003f26070 */
[----:B0-----:R-:W-:Y:S01]  /*9f00*/  @!P5 IMAD.MOV.U32 R6, RZ, RZ, R84 ;  /* 0x000000ffff06d224 */ /* 0x001fe200078e0054 */
[----:B------:R-:W-:Y:S01]  /*9f10*/  PRMT R36, RZ, 0x7610, R36 ;  /* 0x00007610ff247816 */ /* 0x000fe20000000024 */
[----:B------:R-:W-:Y:S01]  /*9f20*/  @!P5 IMAD.MOV.U32 R7, RZ, RZ, R85 ;  /* 0x000000ffff07d224 */ /* 0x000fe200078e0055 */
[----:B------:R0:W-:Y:S01]  /*9f30*/  STL [R1+0xc40], R85 ;  /* 0x000c405501007387 */ /* 0x0001e20000100800 */
[----:B------:R-:W-:-:S03]  /*9f40*/  IMAD R5, R70, 0x86, RZ ;  /* 0x0000008646057824 */ /* 0x000fc600078e02ff */
[----:B------:R1:W5:Y:S02]  /*9f50*/  @!P5 LDG.E.U16 R36, desc[UR20][R6.64] ;  /* 0x000000140624d981 */ /* 0x000364000c1e1500 */
[----:B------:R-:W-:Y:S02]  /*9f60*/  IADD3 R84, P6, PT, R5, R3, RZ ;  /* 0x0000000305547210 */ /* 0x000fe40007fde0ff */
[----:B------:R-:W-:Y:S01]  /*9f70*/  PRMT R5, RZ, 0x7610, R5 ;  /* 0x00007610ff057816 */ /* 0x000fe20000000005 */
[----:B-1----:R-:W-:Y:S02]  /*9f80*/  IMAD R6, R70, 0x43, RZ ;  /* 0x0000004346067824 */ /* 0x002fe400078e02ff */
[----:B------:R-:W-:-:S03]  /*9f90*/  VIADD R7, R12, 0xffffffba ;  /* 0xffffffba0c077836 */ /* 0x000fc60000000000 */
[----:B0-----:R-:W-:Y:S02]  /*9fa0*/  LEA.HI.X.SX32 R85, R6, R2, 0x1, P6 ;  /* 0x0000000206557211 */ /* 0x001fe400030f0eff */
[----:B------:R-:W-:Y:S01]  /*9fb0*/  ISETP.GE.U32.AND P5, PT, R7, 0x7fffff3b, PT ;  /* 0x7fffff3b0700780c */ /* 0x000fe20003fa6070 */
[----:B--2---:R0:W-:Y:S02]  /*9fc0*/  STL [R1+0x2c4], R91 ;  /* 0x0002c45b01007387 */ /* 0x0041e40000100800 */
[----:B0-----:R-:W-:Y:S01]  /*9fd0*/  IADD3 R91, P0, PT, R8, R3, RZ ;  /* 0x00000003085b7210 */ /* 0x001fe20007f1e0ff */
[----:B------:R-:W-:-:S03]  /*9fe0*/  VIADD R8, R12, 0xffffffb9 ;  /* 0xffffffb90c087836 */ /* 0x000fc60000000000 */
[----:B------:R-:W-:Y:S01]  /*9ff0*/  LEA.HI.X.SX32 R12, R37, R2, 0x1, P0 ;  /* 0x00000002250c7211 */ /* 0x000fe200000f0eff */
[----:B------:R-:W-:-:S04]  /*a000*/  @!P4 IMAD.MOV.U32 R6, RZ, RZ, R91 ;  /* 0x000000ffff06c224 */ /* 0x000fc800078e005b */
[----:B------:R-:W-:-:S05]  /*a010*/  @!P4 IMAD.MOV.U32 R7, RZ, RZ, R12 ;  /* 0x000000ffff07c224 */ /* 0x000fca00078e000c */
[----:B------:R0:W2:Y:S04]  /*a020*/  @!P4 LDG.E.U16 R5, desc[UR20][R6.64] ;  /* 0x000000140605c981 */ /* 0x0000a8000c1e1500 */
[----:B------:R-:W-:Y:S04]  /*a030*/  STL [R1+0xc4c], R91 ;  /* 0x000c4c5b01007387 */ /* 0x000fe80000100800 */
[----:B------:R-:W-:Y:S04]  /*a040*/  STL [R1+0xc54], R84 ;  /* 0x000c545401007387 */ /* 0x000fe80000100800 */
[----:B------:R1:W-:Y:S01]  /*a050*/  STL [R1+0xc48], R12 ;  /* 0x000c480c01007387 */ /* 0x0003e20000100800 */
[----:B------:R-:W-:Y:S01]  /*a060*/  PRMT R37, RZ, 0x7610, R37 ;  /* 0x00007610ff257816 */ /* 0x000fe20000000025 */
[----:B0-----:R-:W-:Y:S01]  /*a070*/  @!P3 IMAD.MOV.U32 R6, RZ, RZ, R84 ;  /* 0x000000ffff06b224 */ /* 0x001fe200078e0054 */
[----:B------:R-:W-:Y:S01]  /*a080*/  ISETP.GE.U32.AND P0, PT, R8, 0x7fffff3a, PT ;  /* 0x7fffff3a0800780c */ /* 0x000fe20003f06070 */
[----:B-1----:R-:W0:Y:S01]  /*a090*/  LDC R12, c[0x0][0x3a0] ;  /* 0x0000e800ff0c7b82 */ /* 0x002e220000000800 */
[----:B------:R-:W-:Y:S01]  /*a0a0*/  @!P3 IMAD.MOV.U32 R7, RZ, RZ, R85 ;  /* 0x000000ffff07b224 */ /* 0x000fe200078e0055 */
[----:B------:R-:W5:Y:S01]  /*a0b0*/  LDL.LU R91, [R1+0x1310] ;  /* 0x00131000015b7983 */ /* 0x000f620000300800 */
[----:B------:R-:W-:-:S03]  /*a0c0*/  IMAD R8, R70, 0x88, RZ ;  /* 0x0000008846087824 */ /* 0x000fc600078e02ff */
[----:B------:R1:W-:Y:S04]  /*a0d0*/  STL [R1+0xc50], R85 ;  /* 0x000c505501007387 */ /* 0x0003e80000100800 */
[----:B------:R3:W5:Y:S01]  /*a0e0*/  @!P3 LDG.E.U16 R37, desc[UR20][R6.64] ;  /* 0x000000140625b981 */ /* 0x000762000c1e1500 */
[----:B-1----:R-:W-:Y:S01]  /*a0f0*/  IADD3 R85, P3, PT, R8, R3, RZ ;  /* 0x0000000308557210 */ /* 0x002fe20007f7e0ff */
[----:B---3--:R-:W-:Y:S02]  /*a100*/  IMAD R6, R70, 0x45, RZ ;  /* 0x0000004546067824 */ /* 0x008fe400078e02ff */
[----:B0-----:R-:W-:Y:S01]  /*a110*/  VIADD R7, R12, 0xffffffb8 ;  /* 0xffffffb80c077836 */ /* 0x001fe20000000000 */
[----:B------:R-:W-:-:S04]  /*a120*/  PRMT R90, RZ, 0x7610, R90 ;  /* 0x00007610ff5a7816 */ /* 0x000fc8000000005a */
[----:B------:R-:W-:Y:S01]  /*a130*/  ISETP.GE.U32.AND P4, PT, R7, 0x7fffff39, PT ;  /* 0x7fffff390700780c */ /* 0x000fe20003f86070 */
[----:B--2---:R0:W-:Y:S04]  /*a140*/  STL [R1+0x2c0], R5 ;  /* 0x0002c00501007387 */ /* 0x0041e80000100800 */
[----:B------:R1:W-:Y:S01]  /*a150*/  STL [R1+0xc5c], R85 ;  /* 0x000c5c5501007387 */ /* 0x0003e20000100800 */
[----:B0-----:R-:W-:-:S05]  /*a160*/  IMAD R5, R70, 0x8a, RZ ;  /* 0x0000008a46057824 */ /* 0x001fca00078e02ff */
[----:B------:R-:W-:Y:S01]  /*a170*/  IADD3 R84, P6, PT, R5, R3, RZ ;  /* 0x0000000305547210 */ /* 0x000fe20007fde0ff */
[----:B------:R-:W-:Y:S01]  /*a180*/  IMAD.MOV.U32 R5, RZ, RZ, R85 ;  /* 0x000000ffff057224 */ /* 0x000fe200078e0055 */
[----:B-1----:R-:W-:-:S05]  /*a190*/  LEA.HI.X.SX32 R85, R38, R2, 0x1, P3 ;  /* 0x0000000226557211 */ /* 0x002fca00018f0eff */
[----:B------:R0:W-:Y:S01]  /*a1a0*/  STL [R1+0xc58], R85 ;  /* 0x000c585501007387 */ /* 0x0001e20000100800 */
[----:B------:R-:W-:Y:S01]  /*a1b0*/  IMAD.MOV.U32 R7, RZ, RZ, R85 ;  /* 0x000000ffff077224 */ /* 0x000fe200078e0055 */
[----:B0-----:R-:W-:Y:S01]  /*a1c0*/  LEA.HI.X.SX32 R85, R6, R2, 0x1, P6 ;  /* 0x0000000206557211 */ /* 0x001fe200030f0eff */
[----:B------:R-:W-:-:S05]  /*a1d0*/  @!P1 IMAD.MOV.U32 R6, RZ, RZ, R5 ;  /* 0x000000ffff069224 */ /* 0x000fca00078e0005 */
[----:B------:R0:W2:Y:S01]  /*a1e0*/  @!P1 LDG.E.U16 R90, desc[UR20][R6.64] ;  /* 0x00000014065a9981 */ /* 0x0000a2000c1e1500 */
[----:B------:R-:W-:Y:S01]  /*a1f0*/  VIADD R8, R12, 0xffffffb7 ;  /* 0xffffffb70c087836 */ /* 0x000fe20000000000 */
[----:B------:R-:W-:-:S04]  /*a200*/  PRMT R38, RZ, 0x7610, R38 ;  /* 0x00007610ff267816 */ /* 0x000fc80000000026 */
[----:B------:R-:W-:Y:S01]  /*a210*/  ISETP.GE.U32.AND P3, PT, R8, 0x7fffff38, PT ;  /* 0x7fffff380800780c */ /* 0x000fe20003f66070 */
[C---:B------:R-:W-:Y:S01]  /*a220*/  IMAD R8, R70.reuse, 0x8c, RZ ;  /* 0x0000008c46087824 */ /* 0x040fe200078e02ff */
[----:B------:R1:W-:Y:S01]  /*a230*/  STL [R1+0xc64], R84 ;  /* 0x000c645401007387 */ /* 0x0003e20000100800 */
[----:B0-----:R-:W-:Y:S02]  /*a240*/  @!P5 IMAD.MOV.U32 R6, RZ, RZ, R84 ;  /* 0x000000ffff06d224 */ /* 0x001fe400078e0054 */
[----:B------:R-:W-:Y:S01]  /*a250*/  @!P5 IMAD.MOV.U32 R7, RZ, RZ, R85 ;  /* 0x000000ffff07d224 */ /* 0x000fe200078e0055 */
[----:B------:R0:W-:Y:S01]  /*a260*/  STL [R1+0xc60], R85 ;  /* 0x000c605501007387 */ /* 0x0001e20000100800 */
[----:B------:R-:W-:-:S03]  /*a270*/  IMAD R5, R70, 0x8e, RZ ;  /* 0x0000008e46057824 */ /* 0x000fc600078e02ff */
[----:B------:R3:W5:Y:S02]  /*a280*/  @!P5 LDG.E.U16 R38, desc[UR20][R6.64] ;  /* 0x000000140626d981 */ /* 0x000764000c1e1500 */
[----:B-1----:R-:W-:Y:S02]  /*a290*/  IADD3 R84, P6, PT, R5, R3, RZ ;  /* 0x0000000305547210 */ /* 0x002fe40007fde0ff */
[----:B------:R-:W-:Y:S01]  /*a2a0*/  PRMT R5, RZ, 0x7610, R5 ;  /* 0x00007610ff057816 */ /* 0x000fe20000000005 */
[----:B---3--:R-:W-:Y:S02]  /*a2b0*/  IMAD R6, R70, 0x47, RZ ;  /* 0x0000004746067824 */ /* 0x008fe400078e02ff */
        /* <DEDUP_REMOVED lines=13> */
[----:B------:R-:W-:Y:S01]  /*a390*/  ISETP.GE.U32.AND P1, PT, R8, 0x7fffff36, PT ;  /* 0x7fffff360800780c */ /* 0x000fe20003f26070 */
[----:B-1----:R-:W1:Y:S01]  /*a3a0*/  LDC R12, c[0x0][0x3a0] ;  /* 0x0000e800ff0c7b82 */ /* 0x002e620000000800 */
[----:B------:R-:W-:Y:S01]  /*a3b0*/  IMAD R8, R70, 0x90, RZ ;  /* 0x0000009046087824 */ /* 0x000fe200078e02ff */
[----:B------:R-:W5:Y:S01]  /*a3c0*/  LDL.LU R90, [R1+0x130c] ;  /* 0x00130c00015a7983 */ /* 0x000f620000300800 */
[----:B------:R-:W-:Y:S01]  /*a3d0*/  PRMT R39, RZ, 0x7610, R39 ;  /* 0x00007610ff277816 */ /* 0x000fe20000000027 */
[----:B0-----:R-:W-:-:S02]  /*a3e0*/  @!P4 IMAD.MOV.U32 R6, RZ, RZ, R84 ;  /* 0x000000ffff06c224 */ /* 0x001fc400078e0054 */
[----:B------:R0:W-:Y:S01]  /*a3f0*/  STL [R1+0xc70], R85 ;  /* 0x000c705501007387 */ /* 0x0001e20000100800 */
[----:B------:R-:W-:-:S05]  /*a400*/  @!P4 IMAD.MOV.U32 R7, RZ, RZ, R85 ;  /* 0x000000ffff07c224 */ /* 0x000fca00078e0055 */
[----:B------:R3:W5:Y:S01]  /*a410*/  @!P4 LDG.E.U16 R39, desc[UR20][R6.64] ;  /* 0x000000140627c981 */ /* 0x000762000c1e1500 */
[----:B0-----:R-:W-:Y:S01]  /*a420*/  IADD3 R85, P0, PT, R8, R3, RZ ;  /* 0x0000000308557210 */ /* 0x001fe20007f1e0ff */
[----:B---3--:R-:W-:Y:S02]  /*a430*/  IMAD R6, R70, 0x49, RZ ;  /* 0x0000004946067824 */ /* 0x008fe400078e02ff */
[----:B-1----:R-:W-:Y:S01]  /*a440*/  VIADD R7, R12, 0xffffffb4 ;  /* 0xffffffb40c077836 */ /* 0x002fe20000000000 */
        /* <DEDUP_REMOVED lines=152> */
[C---:B-1----:R-:W-:Y:S02]  /*add0*/  VIADD R7, R12.reuse, 0xffffffa8 ;  /* 0xffffffa80c077836 */ /* 0x042fe40000000000 */
[----:B------:R-:W-:Y:S01]  /*ade0*/  VIADD R8, R12, 0xffffffa7 ;  /* 0xffffffa70c087836 */ /* 0x000fe20000000000 */
[----:B------:R-:W-:Y:S02]  /*adf0*/  PRMT R47, RZ, 0x7610, R47 ;  /* 0x00007610ff2f7816 */ /* 0x000fe4000000002f */
[----:B------:R-:W-:Y:S02]  /*ae00*/  ISETP.GE.U32.AND P4, PT, R7, 0x7fffff29, PT ;  /* 0x7fffff290700780c */ /* 0x000fe40003f86070 */
[----:B------:R-:W-:-:S02]  /*ae10*/  PRMT R49, RZ, 0x7610, R49 ;  /* 0x00007610ff317816 */ /* 0x000fc40000000031 */
[----:B------:R-:W-:Y:S02]  /*ae20*/  PRMT R51, RZ, 0x7610, R51 ;  /* 0x00007610ff337816 */ /* 0x000fe40000000033 */
[----:B------:R-:W-:Y:S02]  /*ae30*/  PRMT R53, RZ, 0x7610, R53 ;  /* 0x00007610ff357816 */ /* 0x000fe40000000035 */
[----:B------:R-:W-:Y:S02]  /*ae40*/  PRMT R55, RZ, 0x7610, R55 ;  /* 0x00007610ff377816 */ /* 0x000fe40000000037 */
[----:B------:R-:W-:Y:S02]  /*ae50*/  PRMT R54, RZ, 0x7610, R54 ;  /* 0x00007610ff367816 */ /* 0x000fe40000000036 */
[----:B------:R-:W-:Y:S02]  /*ae60*/  PRMT R57, RZ, 0x7610, R57 ;  /* 0x00007610ff397816 */ /* 0x000fe40000000039 */
[----:B------:R-:W-:-:S02]  /*ae70*/  PRMT R59, RZ, 0x7610, R59 ;  /* 0x00007610ff3b7816 */ /* 0x000fc4000000003b */
[----:B------:R-:W-:Y:S02]  /*ae80*/  PRMT R61, RZ, 0x7610, R61 ;  /* 0x00007610ff3d7816 */ /* 0x000fe4000000003d */
[----:B------:R-:W-:Y:S02]  /*ae90*/  PRMT R63, RZ, 0x7610, R63 ;  /* 0x00007610ff3f7816 */ /* 0x000fe4000000003f */
[----:B------:R-:W-:Y:S02]  /*aea0*/  PRMT R62, RZ, 0x7610, R62 ;  /* 0x00007610ff3e7816 */ /* 0x000fe4000000003e */
[----:B------:R-:W-:Y:S02]  /*aeb0*/  PRMT R65, RZ, 0x7610, R65 ;  /* 0x00007610ff417816 */ /* 0x000fe40000000041 */
[----:B------:R-:W-:Y:S01]  /*aec0*/  PRMT R67, RZ, 0x7610, R67 ;  /* 0x00007610ff437816 */ /* 0x000fe20000000043 */
[----:B--2---:R0:W-:Y:S04]  /*aed0*/  STL [R1+0x244], R5 ;  /* 0x0002440501007387 */ /* 0x0041e80000100800 */
[----:B------:R1:W-:Y:S01]  /*aee0*/  STL [R1+0xcdc], R85 ;  /* 0x000cdc5501007387 */ /* 0x0003e20000100800 */
[----:B0-----:R-:W-:-:S05]  /*aef0*/  IMAD R5, R70, 0xaa, RZ ;  /* 0x000000aa46057824 */ /* 0x001fca00078e02ff */
[----:B------:R-:W-:Y:S01]  /*af00*/  IADD3 R84, P6, PT, R5, R3, RZ ;  /* 0x0000000305547210 */ /* 0x000fe20007fde0ff */
[----:B------:R-:W-:Y:S01]  /*af10*/  IMAD.MOV.U32 R5, RZ, RZ, R85 ;  /* 0x000000ffff057224 */ /* 0x000fe200078e0055 */
[----:B-1----:R-:W-:Y:S02]  /*af20*/  LEA.HI.X.SX32 R85, R46, R2, 0x1, P0 ;  /* 0x000000022e557211 */ /* 0x002fe400000f0eff */
[----:B------:R-:W-:-:S03]  /*af30*/  ISETP.GE.U32.AND P0, PT, R8, 0x7fffff28, PT ;  /* 0x7fffff280800780c */ /* 0x000fc60003f06070 */
[----:B------:R0:W-:Y:S01]  /*af40*/  STL [R1+0xcd8], R85 ;  /* 0x000cd85501007387 */ /* 0x0001e20000100800 */
[----:B------:R-:W-:Y:S02]  /*af50*/  IMAD.MOV.U32 R7, RZ, RZ, R85 ;  /* 0x000000ffff077224 */ /* 0x000fe400078e0055 */
[----:B------:R-:W-:Y:S01]  /*af60*/  IMAD R8, R70, 0xac, RZ ;  /* 0x000000ac46087824 */ /* 0x000fe200078e02ff */
[----:B------:R-:W-:Y:S01]  /*af70*/  STL [R1+0xce4], R84 ;  /* 0x000ce45401007387 */ /* 0x000fe20000100800 */
[----:B0-----:R-:W-:Y:S01]  /*af80*/  LEA.HI.X.SX32 R85, R6, R2, 0x1, P6 ;  /* 0x0000000206557211 */ /* 0x001fe200030f0eff */
[----:B------:R-:W-:Y:S01]  /*af90*/  @!P3 IMAD.MOV.U32 R6, RZ, RZ, R5 ;  /* 0x000000ffff06b224 */ /* 0x000fe200078e0005 */
[----:B------:R-:W-:Y:S01]  /*afa0*/  PRMT R46, RZ, 0x7610, R46 ;  /* 0x00007610ff2e7816 */ /* 0x000fe2000000002e */
[----:B------:R-:W-:Y:S02]  /*afb0*/  IMAD R5, R70, 0xae, RZ ;  /* 0x000000ae46057824 */ /* 0x000fe400078e02ff */
[----:B------:R0:W-:Y:S04]  /*afc0*/  STL [R1+0xce0], R85 ;  /* 0x000ce05501007387 */ /* 0x0001e80000100800 */
[----:B------:R1:W5:Y:S02]  /*afd0*/  @!P3 LDG.E.U16 R47, desc[UR20][R6.64] ;  /* 0x00000014062fb981 */ /* 0x000364000c1e1500 */
[----:B-1----:R-:W-:-:S02]  /*afe0*/  @!P5 IMAD.MOV.U32 R6, RZ, RZ, R84 ;  /* 0x000000ffff06d224 */ /* 0x002fc400078e0054 */
[----:B------:R-:W-:Y:S01]  /*aff0*/  @!P5 IMAD.MOV.U32 R7, RZ, RZ, R85 ;  /* 0x000000ffff07d224 */ /* 0x000fe200078e0055 */
[-C--:B0-----:R-:W-:Y:S02]  /*b000*/  IADD3 R85, P3, PT, R8, R3.reuse, RZ ;  /* 0x0000000308557210 */ /* 0x081fe40007f7e0ff */
[----:B------:R-:W-:Y:S02]  /*b010*/  IADD3 R84, P6, PT, R5, R3, RZ ;  /* 0x0000000305547210 */ /* 0x000fe40007fde0ff */
[----:B------:R0:W5:Y:S01]  /*b020*/  @!P5 LDG.E.U16 R46, desc[UR20][R6.64] ;  /* 0x00000014062ed981 */ /* 0x000162000c1e1500 */
[----:B------:R-:W-:-:S03]  /*b030*/  IMAD.MOV.U32 R5, RZ, RZ, R85 ;  /* 0x000000ffff057224 */ /* 0x000fc600078e0055 */
[----:B------:R1:W-:Y:S01]  /*b040*/  STL [R1+0xcec], R85 ;  /* 0x000cec5501007387 */ /* 0x0003e20000100800 */
[C---:B------:R-:W-:Y:S02]  /*b050*/  VIADD R8, R12.reuse, 0xffffffa5 ;  /* 0xffffffa50c087836 */ /* 0x040fe40000000000 */
[----:B0-----:R-:W-:Y:S02]  /*b060*/  VIADD R7, R12, 0xffffffa6 ;  /* 0xffffffa60c077836 */ /* 0x001fe40000000000 */
[----:B------:R-:W-:Y:S01]  /*b070*/  IMAD R6, R70, 0x57, RZ ;  /* 0x0000005746067824 */ /* 0x000fe200078e02ff */
[----:B-1----:R-:W-:Y:S02]  /*b080*/  LEA.HI.X.SX32 R85, R48, R2, 0x1, P3 ;  /* 0x0000000230557211 */ /* 0x002fe400018f0eff */
[----:B------:R-:W-:-:S03]  /*b090*/  ISETP.GE.U32.AND P5, PT, R7, 0x7fffff27, PT ;  /* 0x7fffff270700780c */ /* 0x000fc60003fa6070 */
[----:B------:R0:W-:Y:S01]  /*b0a0*/  STL [R1+0xce8], R85 ;  /* 0x000ce85501007387 */ /* 0x0001e20000100800 */
[----:B------:R-:W-:Y:S01]  /*b0b0*/  IMAD.MOV.U32 R7, RZ, RZ, R85 ;  /* 0x000000ffff077224 */ /* 0x000fe200078e0055 */
[----:B------:R-:W-:Y:S01]  /*b0c0*/  ISETP.GE.U32.AND P3, PT, R8, 0x7fffff26, PT ;  /* 0x7fffff260800780c */ /* 0x000fe20003f66070 */
        /* <DEDUP_REMOVED lines=72> */
[----:B------:R-:W-:Y:S02]  /*b550*/  @!P1 IMAD.MOV.U32 R6, RZ, RZ, R5 ;  /* 0x000000ffff069224 */ /* 0x000fe400078e0005 */
        /* <DEDUP_REMOVED lines=56> */
[----:B0-----:R-:W-:Y:S02]  /*b8e0*/  VIADD R7, R12, 0xffffff9a ;  /* 0xffffff9a0c077836 */ /* 0x001fe40000000000 */
[----:B------:R-:W-:Y:S01]  /*b8f0*/  IMAD R6, R70, 0x63, RZ ;  /* 0x0000006346067824 */ /* 0x000fe200078e02ff */
[----:B-1----:R-:W-:Y:S01]  /*b900*/  LEA.HI.X.SX32 R85, R60, R2, 0x1, P3 ;  /* 0x000000023c557211 */ /* 0x002fe200018f0eff */
[----:B------:R-:W-:Y:S01]  /*b910*/  VIADD R8, R12, 0xffffff99 ;  /* 0xffffff990c087836 */ /* 0x000fe20000000000 */
[----:B------:R-:W-:-:S03]  /*b920*/  ISETP.GE.U32.AND P5, PT, R7, 0x7fffff1b, PT ;  /* 0x7fffff1b0700780c */ /* 0x000fc60003fa6070 */
[----:B------:R0:W-:Y:S01]  /*b930*/  STL [R1+0xd48], R85 ;  /* 0x000d485501007387 */ /* 0x0001e20000100800 */
[----:B------:R-:W-:Y:S01]  /*b940*/  IMAD.MOV.U32 R7, RZ, RZ, R85 ;  /* 0x000000ffff077224 */ /* 0x000fe200078e0055 */
[----:B------:R-:W-:Y:S01]  /*b950*/  ISETP.GE.U32.AND P3, PT, R8, 0x7fffff1a, PT ;  /* 0x7fffff1a0800780c */ /* 0x000fe20003f66070 */
[----:B------:R-:W-:Y:S01]  /*b960*/  IMAD R8, R70, 0xc8, RZ ;  /* 0x000000c846087824 */ /* 0x000fe200078e02ff */
[----:B------:R-:W-:Y:S02]  /*b970*/  PRMT R60, RZ, 0x7610, R60 ;  /* 0x00007610ff3c7816 */ /* 0x000fe4000000003c */
[----:B0-----:R-:W-:Y:S01]  /*b980*/  LEA.HI.X.SX32 R85, R6, R2, 0x1, P6 ;  /* 0x0000000206557211 */ /* 0x001fe200030f0eff */
[----:B------:R-:W-:Y:S01]  /*b990*/  @!P1 IMAD.MOV.U32 R6, RZ, RZ, R5 ;  /* 0x000000ffff069224 */ /* 0x000fe200078e0005 */
[----:B------:R-:W-:Y:S01]  /*b9a0*/  STL [R1+0xd54], R84 ;  /* 0x000d545401007387 */ /* 0x000fe20000100800 */
[----:B------:R-:W-:-:S03]  /*b9b0*/  IMAD R5, R70, 0xca, RZ ;  /* 0x000000ca46057824 */ /* 0x000fc600078e02ff */
[----:B------:R0:W5:Y:S04]  /*b9c0*/  @!P1 LDG.E.U16 R61, desc[UR20][R6.64] ;  /* 0x00000014063d9981 */ /* 0x000168000c1e1500 */
[----:B------:R1:W-:Y:S01]  /*b9d0*/  STL [R1+0xd50], R85 ;  /* 0x000d505501007387 */ /* 0x0003e20000100800 */
[----:B0-----:R-:W-:Y:S02]  /*b9e0*/  @!P4 IMAD.MOV.U32 R6, RZ, RZ, R84 ;  /* 0x000000ffff06c224 */ /* 0x001fe400078e0054 */
[----:B------:R-:W-:Y:S02]  /*b9f0*/  @!P4 IMAD.MOV.U32 R7, RZ, RZ, R85 ;  /* 0x000000ffff07c224 */ /* 0x000fe400078e0055 */
[----:B-1----:R-:W-:Y:S01]  /*ba00*/  IMAD.MOV.U32 R85, RZ, RZ, R86 ;  /* 0x000000ffff557224 */ /* 0x002fe200078e0056 */
[----:B------:R-:W-:-:S02]  /*ba10*/  IADD3 R86, P1, PT, R8, R3, RZ ;  /* 0x0000000308567210 */ /* 0x000fc40007f3e0ff */
[----:B------:R0:W5:Y:S01]  /*ba20*/  @!P4 LDG.E.U16 R60, desc[UR20][R6.64] ;  /* 0x00000014063cc981 */ /* 0x000162000c1e1500 */
[----:B------:R-:W-:Y:S02]  /*ba30*/  IADD3 R84, P6, PT, R5, R3, RZ ;  /* 0x0000000305547210 */ /* 0x000fe40007fde0ff */
[----:B------:R-:W-:Y:S01]  /*ba40*/  LEA.HI.X.SX32 R5, R14, R2, 0x1, P1 ;  /* 0x000000020e057211 */ /* 0x000fe200008f0eff */
[----:B------:R1:W-:Y:S01]  /*ba50*/  STL [R1+0xd5c], R86 ;  /* 0x000d5c5601007387 */ /* 0x0003e20000100800 */
[----:B------:R-:W-:Y:S02]  /*ba60*/  IMAD.MOV.U32 R14, RZ, RZ, R86 ;  /* 0x000000ffff0e7224 */ /* 0x000fe400078e0056 */
[----:B0-----:R-:W-:Y:S02]  /*ba70*/  VIADD R7, R12, 0xffffff98 ;  /* 0xffffff980c077836 */ /* 0x001fe40000000000 */
[----:B------:R-:W-:Y:S02]  /*ba80*/  IMAD R6, R70, 0x65, RZ ;  /* 0x0000006546067824 */ /* 0x000fe400078e02ff */
[----:B------:R-:W-:Y:S01]  /*ba90*/  VIADD R8, R12, 0xffffff97 ;  /* 0xffffff970c087836 */ /* 0x000fe20000000000 */
[----:B-1----:R-:W5:Y:S01]  /*baa0*/  LDL.LU R86, [R1+0x12fc] ;  /* 0x0012fc0001567983 */ /* 0x002f620000300800 */
[----:B------:R-:W-:Y:S01]  /*bab0*/  ISETP.GE.U32.AND P4, PT, R7, 0x7fffff19, PT ;  /* 0x7fffff190700780c */ /* 0x000fe20003f86070 */
[----:B------:R-:W-:-:S02]  /*bac0*/  IMAD.MOV.U32 R7, RZ, RZ, R5 ;  /* 0x000000ffff077224 */ /* 0x000fc400078e0005 */
[----:B------:R0:W-:Y:S01]  /*bad0*/  STL [R1+0xd58], R5 ;  /* 0x000d580501007387 */ /* 0x0001e20000100800 */
[----:B------:R-:W-:Y:S01]  /*bae0*/  ISETP.GE.U32.AND P1, PT, R8, 0x7fffff18, PT ;  /* 0x7fffff180800780c */ /* 0x000fe20003f26070 */
[----:B------:R-:W-:Y:S02]  /*baf0*/  IMAD R8, R70, 0xcc, RZ ;  /* 0x000000cc46087824 */ /* 0x000fe400078e02ff */
[----:B------:R1:W-:Y:S01]  /*bb00*/  STL [R1+0xd64], R84 ;  /* 0x000d645401007387 */ /* 0x0003e20000100800 */
[----:B0-----:R-:W-:Y:S01]  /*bb10*/  LEA.HI.X.SX32 R5, R6, R2, 0x1, P6 ;  /* 0x0000000206057211 */ /* 0x001fe200030f0eff */
[----:B------:R-:W-:-:S04]  /*bb20*/  @!P0 IMAD.MOV.U32 R6, RZ, RZ, R14 ;  /* 0x000000ffff068224 */ /* 0x000fc800078e000e */
[----:B------:R0:W-:Y:S04]  /*bb30*/  STL [R1+0xd60], R5 ;  /* 0x000d600501007387 */ /* 0x0001e80000100800 */
[----:B------:R2:W5:Y:S02]  /*bb40*/  @!P0 LDG.E.U16 R63, desc[UR20][R6.64] ;  /* 0x00000014063f8981 */ /* 0x000564000c1e1500 */
[----:B--2---:R-:W-:Y:S02]  /*bb50*/  @!P5 IMAD.MOV.U32 R7, RZ, RZ, R5 ;  /* 0x000000ffff07d224 */ /* 0x004fe400078e0005 */
[----:B------:R-:W-:Y:S01]  /*bb60*/  @!P5 IMAD.MOV.U32 R6, RZ, RZ, R84 ;  /* 0x000000ffff06d224 */ /* 0x000fe200078e0054 */
[----:B-1----:R-:W-:Y:S01]  /*bb70*/  IADD3 R84, P0, PT, R8, R3, RZ ;  /* 0x0000000308547210 */ /* 0x002fe20007f1e0ff */
[----:B0-----:R-:W-:-:S03]  /*bb80*/  IMAD R5, R70, 0xce, RZ ;  /* 0x000000ce46057824 */ /* 0x001fc600078e02ff */
[----:B------:R0:W5:Y:S02]  /*bb90*/  @!P5 LDG.E.U16 R62, desc[UR20][R6.64] ;  /* 0x00000014063ed981 */ /* 0x000164000c1e1500 */
[----:B------:R-:W-:Y:S01]  /*bba0*/  IADD3 R14, P6, PT, R5, R3, RZ ;  /* 0x00000003050e7210 */ /* 0x000fe20007fde0ff */
[----:B------:R-:W-:Y:S01]  /*bbb0*/  IMAD.MOV.U32 R5, RZ, RZ, R84 ;  /* 0x000000ffff057224 */ /* 0x000fe200078e0054 */
[----:B------:R1:W-:Y:S01]  /*bbc0*/  STL [R1+0xd6c], R84 ;  /* 0x000d6c5401007387 */ /* 0x0003e20000100800 */
[C---:B------:R-:W-:Y:S02]  /*bbd0*/  VIADD R8, R12.reuse, 0xffffff95 ;  /* 0xffffff950c087836 */ /* 0x040fe40000000000 */
[----:B0-----:R-:W-:Y:S02]  /*bbe0*/  VIADD R7, R12, 0xffffff96 ;  /* 0xffffff960c077836 */ /* 0x001fe40000000000 */
[----:B------:R-:W-:Y:S01]  /*bbf0*/  IMAD R6, R70, 0x67, RZ ;  /* 0x0000006746067824 */ /* 0x000fe200078e02ff */
[----:B-1----:R-:W-:-:S02]  /*bc00*/  LEA.HI.X.SX32 R84, R64, R2, 0x1, P0 ;  /* 0x0000000240547211 */ /* 0x002fc400000f0eff */
        /* <DEDUP_REMOVED lines=13> */
[----:B------:R-:W-:Y:S02]  /*bce0*/  @!P4 IMAD.MOV.U32 R6, RZ, RZ, R14 ;  /* 0x000000ffff06c224 */ /* 0x000fe400078e000e */
[----:B0-----:R-:W-:Y:S01]  /*bcf0*/  IMAD.MOV.U32 R84, RZ, RZ, R85 ;  /* 0x000000ffff547224 */ /* 0x001fe200078e0055 */
[-C--:B------:R-:W-:Y:S02]  /*bd00*/  IADD3 R85, P3, PT, R8, R3.reuse, RZ ;  /* 0x0000000308557210 */ /* 0x080fe40007f7e0ff */
[----:B------:R0:W5:Y:S01]  /*bd10*/  @!P4 LDG.E.U16 R64, desc[UR20][R6.64] ;  /* 0x000000140640c981 */ /* 0x000162000c1e1500 */
[----:B------:R-:W-:Y:S02]  /*bd20*/  IADD3 R14, P6, PT, R5, R3, RZ ;  /* 0x00000003050e7210 */ /* 0x000fe40007fde0ff */
[----:B------:R-:W-:Y:S01]  /*bd30*/  IMAD.MOV.U32 R5, RZ, RZ, R85 ;  /* 0x000000ffff057224 */ /* 0x000fe200078e0055 */
[----:B------:R1:W-:Y:S01]  /*bd40*/  STL [R1+0xd7c], R85 ;  /* 0x000d7c5501007387 */ /* 0x0003e20000100800 */
[----:B0-----:R-:W-:-:S02]  /*bd50*/  VIADD R7, R12, 0xffffff94 ;  /* 0xffffff940c077836 */ /* 0x001fc40000000000 */
        /* <DEDUP_REMOVED lines=16> */
[----:B------:R-:W-:Y:S01]  /*be60*/  @!P5 IMAD.MOV.U32 R7, RZ, RZ, R85 ;  /* 0x000000ffff07d224 */ /* 0x000fe200078e0055 */
[----:B-1----:R-:W-:Y:S01]  /*be70*/  IADD3 R85, P1, PT, R8, R3, RZ ;  /* 0x0000000308557210 */ /* 0x002fe20007f3e0ff */
[----:B------:R-:W-:-:S03]  /*be80*/  VIADD R8, R12, 0xffffff91 ;  /* 0xffffff910c087836 */ /* 0x000fc60000000000 */
[----:B------:R0:W5:Y:S01]  /*be90*/  @!P5 LDG.E.U16 R66, desc[UR20][R6.64] ;  /* 0x000000140642d981 */ /* 0x000162000c1e1500 */
[----:B------:R-:W-:Y:S02]  /*bea0*/  IADD3 R14, P6, PT, R5, R3, RZ ;  /* 0x00000003050e7210 */ /* 0x000fe40007fde0ff */
[----:B------:R-:W-:Y:S01]  /*beb0*/  PRMT R83, RZ, 0x7610, R83 ;  /* 0x00007610ff537816 */ /* 0x000fe20000000053 */
[----:B0-----:R-:W-:Y:S02]  /*bec0*/  IMAD R6, R70, 0x6b, RZ ;  /* 0x0000006b46067824 */ /* 0x001fe400078e02ff */
[----:B------:R-:W-:Y:S01]  /*bed0*/  VIADD R7, R12, 0xffffff92 ;  /* 0xffffff920c077836 */ /* 0x000fe20000000000 */
[-C--:B------:R-:W-:Y:S02]  /*bee0*/  LEA.HI.X.SX32 R12, R82, R2.reuse, 0x1, P1 ;  /* 0x00000002520c7211 */ /* 0x080fe400008f0eff */
[----:B------:R-:W-:Y:S01]  /*bef0*/  LEA.HI.X.SX32 R82, R6, R2, 0x1, P6 ;  /* 0x0000000206527211 */ /* 0x000fe200030f0eff */
[----:B------:R-:W-:Y:S01]  /*bf00*/  @!P0 IMAD.MOV.U32 R6, RZ, RZ, R85 ;  /* 0x000000ffff068224 */ /* 0x000fe200078e0055 */
[----:B------:R-:W-:Y:S01]  /*bf10*/  ISETP.GE.U32.AND P5, PT, R7, 0x7fffff13, PT ;  /* 0x7fffff130700780c */ /* 0x000fe20003fa6070 */
[----:B------:R-:W-:Y:S01]  /*bf20*/  @!P0 IMAD.MOV.U32 R7, RZ, RZ, R12 ;  /* 0x000000ffff078224 */ /* 0x000fe200078e000c */
[----:B------:R-:W-:-:S04]  /*bf30*/  PRMT R5, RZ, 0x7610, R5 ;  /* 0x00007610ff057816 */ /* 0x000fc80000000005 */
[----:B------:R0:W2:Y:S02]  /*bf40*/  @!P0 LDG.E.U16 R83, desc[UR20][R6.64] ;  /* 0x0000001406538981 */ /* 0x0000a4000c1e1500 */
[----:B0-----:R-:W-:Y:S02]  /*bf50*/  @!P4 IMAD.MOV.U32 R6, RZ, RZ, R14 ;  /* 0x000000ffff06c224 */ /* 0x001fe400078e000e */
[----:B------:R-:W-:-:S05]  /*bf60*/  @!P4 IMAD.MOV.U32 R7, RZ, RZ, R82 ;  /* 0x000000ffff07c224 */ /* 0x000fca00078e0052 */
[----:B------:R0:W3:Y:S04]  /*bf70*/  @!P4 LDG.E.U16 R5, desc[UR20][R6.64] ;  /* 0x000000140605c981 */ /* 0x0000e8000c1e1500 */
[----:B------:R-:W-:Y:S04]  /*bf80*/  STL [R1+0xd8c], R85 ;  /* 0x000d8c5501007387 */ /* 0x000fe80000100800 */
[----:B------:R-:W-:Y:S04]  /*bf90*/  STL [R1+0xd94], R14 ;  /* 0x000d940e01007387 */ /* 0x000fe80000100800 */
[----:B------:R1:W-:Y:S01]  /*bfa0*/  STL [R1+0xd88], R12 ;  /* 0x000d880c01007387 */ /* 0x0003e20000100800 */
[----:B------:R-:W-:Y:S01]  /*bfb0*/  ISETP.GE.U32.AND P1, PT, R8, 0x7fffff12, PT ;  /* 0x7fffff120800780c */ /* 0x000fe20003f26070 */
[----:B-1----:R-:W1:Y:S02]  /*bfc0*/  LDC R12, c[0x0][0x3a0] ;  /* 0x0000e800ff0c7b82 */ /* 0x002e640000000800 */
[----:B------:R-:W5:Y:S01]  /*bfd0*/  LDL.LU R85, [R1+0x12f8] ;  /* 0x0012f80001557983 */ /* 0x000f620000300800 */
[----:B------:R-:W-:-:S03]  /*bfe0*/  IMAD R8, R70, 0xd8, RZ ;  /* 0x000000d846087824 */ /* 0x000fc600078e02ff */
[----:B------:R4:W-:Y:S01]  /*bff0*/  STL [R1+0xd90], R82 ;  /* 0x000d905201007387 */ /* 0x0009e20000100800 */
[----:B0-----:R-:W-:Y:S02]  /*c000*/  IMAD R6, R70, 0x6d, RZ ;  /* 0x0000006d46067824 */ /* 0x001fe400078e02ff */
[----:B----4-:R-:W-:Y:S01]  /*c010*/  IMAD.MOV.U32 R82, RZ, RZ, R84 ;  /* 0x000000ffff527224 */ /* 0x010fe200078e0054 */
[----:B------:R-:W-:Y:S01]  /*c020*/  IADD3 R84, P0, PT, R8, R3, RZ ;  /* 0x0000000308547210 */ /* 0x000fe20007f1e0ff */
[C---:B-1----:R-:W-:Y:S02]  /*c030*/  VIADD R7, R12.reuse, 0xffffff90 ;  /* 0xffffff900c077836 */ /* 0x042fe40000000000 */
[----:B------:R-:W-:Y:S01]  /*c040*/  VIADD R8, R12, 0xffffff8f ;  /* 0xffffff8f0c087836 */ /* 0x000fe20000000000 */
[----:B------:R-:W-:Y:S02]  /*c050*/  LEA.HI.X.SX32 R12, R9, R2, 0x1, P0 ;  /* 0x00000002090c7211 */ /* 0x000fe400000f0eff */
[----:B------:R-:W-:-:S03]  /*c060*/  ISETP.GE.U32.AND P4, PT, R7, 0x7fffff11, PT ;  /* 0x7fffff110700780c */ /* 0x000fc60003f86070 */
[----:B------:R-:W-:Y:S01]  /*c070*/  @!P3 IMAD.MOV.U32 R7, RZ, RZ, R12 ;  /* 0x000000ffff07b224 */ /* 0x000fe200078e000c */
[----:B------:R-:W-:Y:S01]  /*c080*/  PRMT R13, RZ, 0x7610, R13 ;  /* 0x00007610ff0d7816 */ /* 0x000fe2000000000d */
[----:B---3--:R0:W-:Y:S02]  /*c090*/  STL [R1+0x1d4], R5 ;  /* 0x0001d40501007387 */ /* 0x0081e40000100800 */
[----:B0-----:R-:W-:Y:S02]  /*c0a0*/  IMAD R5, R70, 0xda, RZ ;  /* 0x000000da46057824 */ /* 0x001fe400078e02ff */
[----:B------:R-:W-:Y:S03]  /*c0b0*/  STL [R1+0xd9c], R84 ;  /* 0x000d9c5401007387 */ /* 0x000fe60000100800 */
[----:B------:R-:W-:Y:S02]  /*c0c0*/  IADD3 R14, P6, PT, R5, R3, RZ ;  /* 0x00000003050e7210 */ /* 0x000fe40007fde0ff */
[----:B------:R-:W-:-:S03]  /*c0d0*/  PRMT R5, RZ, 0x7610, R5 ;  /* 0x00007610ff057816 */ /* 0x000fc60000000005 */
[----:B------:R-:W-:Y:S04]  /*c0e0*/  STL [R1+0xda4], R14 ;  /* 0x000da40e01007387 */ /* 0x000fe80000100800 */
[----:B------:R0:W-:Y:S04]  /*c0f0*/  STL [R1+0xd98], R12 ;  /* 0x000d980c01007387 */ /* 0x0001e80000100800 */
[----:B--2---:R1:W-:Y:S01]  /*c100*/  STL [R1+0x1d8], R83 ;  /* 0x0001d85301007387 */ /* 0x0043e20000100800 */
[----:B0-----:R-:W0:Y:S01]  /*c110*/  LDC R12, c[0x0][0x3a0] ;  /* 0x0000e800ff0c7b82 */ /* 0x001e220000000800 */
[----:B-1----:R-:W-:Y:S01]  /*c120*/  LEA.HI.X.SX32 R83, R6, R2, 0x1, P6 ;  /* 0x0000000206537211 */ /* 0x002fe200030f0eff */
[----:B------:R-:W-:Y:S01]  /*c130*/  @!P3 IMAD.MOV.U32 R6, RZ, RZ, R84 ;  /* 0x000000ffff06b224 */ /* 0x000fe200078e0054 */
[----:B------:R-:W-:Y:S01]  /*c140*/  ISETP.GE.U32.AND P0, PT, R8, 0x7fffff10, PT ;  /* 0x7fffff100800780c */ /* 0x000fe20003f06070 */
[----:B------:R-:W5:Y:S04]  /*c150*/  LDL.LU R84, [R1+0x12f4] ;  /* 0x0012f40001547983 */ /* 0x000f680000300800 */
[----:B------:R1:W2:Y:S02]  /*c160*/  @!P3 LDG.E.U16 R5, desc[UR20][R6.64] ;  /* 0x000000140605b981 */ /* 0x0002a4000c1e1500 */
[----:B-1----:R-:W-:-:S02]  /*c170*/  @!P5 IMAD.MOV.U32 R6, RZ, RZ, R14 ;  /* 0x000000ffff06d224 */ /* 0x002fc400078e000e */
[----:B------:R-:W-:-:S05]  /*c180*/  @!P5 IMAD.MOV.U32 R7, RZ, RZ, R83 ;  /* 0x000000ffff07d224 */ /* 0x000fca00078e0053 */
[----:B------:R1:W3:Y:S01]  /*c190*/  @!P5 LDG.E.U16 R13, desc[UR20][R6.64] ;  /* 0x00000014060dd981 */ /* 0x0002e2000c1e1500 */
[----:B------:R-:W-:-:S03]  /*c1a0*/  IMAD R8, R70, 0xdc, RZ ;  /* 0x000000dc46087824 */ /* 0x000fc600078e02ff */
[----:B------:R4:W-:Y:S01]  /*c1b0*/  STL [R1+0xda0], R83 ;  /* 0x000da05301007387 */ /* 0x0009e20000100800 */
[C---:B------:R-:W-:Y:S02]  /*c1c0*/  IMAD R14, R70.reuse, 0x6e, RZ ;  /* 0x0000006e460e7824 */ /* 0x040fe400078e02ff */
[----:B-1----:R-:W-:Y:S01]  /*c1d0*/  IMAD R6, R70, 0x6f, RZ ;  /* 0x0000006f46067824 */ /* 0x002fe200078e02ff */
[----:B----4-:R-:W-:Y:S01]  /*c1e0*/  IADD3 R83, P3, PT, R8, R3, RZ ;  /* 0x0000000308537210 */ /* 0x010fe20007f7e0ff */
[C---:B0-----:R-:W-:Y:S02]  /*c1f0*/  VIADD R7, R12.reuse, 0xffffff8e ;  /* 0xffffff8e0c077836 */ /* 0x041fe40000000000 */
[----:B------:R-:W-:Y:S01]  /*c200*/  VIADD R8, R12, 0xffffff8d ;  /* 0xffffff8d0c087836 */ /* 0x000fe20000000000 */
[----:B------:R-:W-:Y:S02]  /*c210*/  LEA.HI.X.SX32 R12, R14, R2, 0x1, P3 ;  /* 0x000000020e0c7211 */ /* 0x000fe400018f0eff */
[----:B------:R-:W-:-:S02]  /*c220*/  ISETP.GE.U32.AND P5, PT, R7, 0x7fffff0f, PT ;  /* 0x7fffff0f0700780c */ /* 0x000fc40003fa6070 */
[----:B------:R-:W-:Y:S01]  /*c230*/  PRMT R80, RZ, 0x7610, R80 ;  /* 0x00007610ff507816 */ /* 0x000fe20000000050 */
[----:B------:R-:W-:Y:S01]  /*c240*/  @!P1 IMAD.MOV.U32 R7, RZ, RZ, R12 ;  /* 0x000000ffff079224 */ /* 0x000fe200078e000c */
[----:B--2---:R0:W-:Y:S02]  /*c250*/  STL [R1+0x1e0], R5 ;  /* 0x0001e00501007387 */ /* 0x0041e40000100800 */
[----:B0-----:R-:W-:Y:S02]  /*c260*/  IMAD R5, R70, 0xde, RZ ;  /* 0x000000de46057824 */ /* 0x001fe400078e02ff */
[----:B---3--:R0:W-:Y:S03]  /*c270*/  STL [R1+0x1dc], R13 ;  /* 0x0001dc0d01007387 */ /* 0x0081e60000100800 */
[----:B0-----:R-:W-:-:S04]  /*c280*/  IADD3 R13, P6, PT, R5, R3, RZ ;  /* 0x00000003050d7210 */ /* 0x001fc80007fde0ff */
[----:B------:R-:W-:Y:S01]  /*c290*/  LEA.HI.X.SX32 R14, R6, R2, 0x1, P6 ;  /* 0x00000002060e7211 */ /* 0x000fe200030f0eff */
        /* <DEDUP_REMOVED lines=14> */
[C---:B0-----:R-:W-:Y:S02]  /*c380*/  IMAD R6, R70.reuse, 0x71, RZ ;  /* 0x0000007146067824 */ /* 0x041fe400078e02ff */
[----:B----4-:R-:W-:Y:S01]  /*c390*/  IMAD R14, R70, 0x70, RZ ;  /* 0x00000070460e7824 */ /* 0x010fe200078e02ff */
[----:B------:R-:W-:Y:S01]  /*c3a0*/  PRMT R81, RZ, 0x7610, R81 ;  /* 0x00007610ff517816 */ /* 0x000fe20000000051 */
[----:B-1----:R-:W-:-:S05]  /*c3b0*/  VIADD R7, R12, 0xffffff8c ;  /* 0xffffff8c0c077836 */ /* 0x002fca0000000000 */
[----:B------:R-:W-:Y:S01]  /*c3c0*/  ISETP.GE.U32.AND P4, PT, R7, 0x7fffff0d, PT ;  /* 0x7fffff0d0700780c */ /* 0x000fe20003f86070 */
[----:B--2---:R0:W-:Y:S02]  /*c3d0*/  STL [R1+0x1f0], R80 ;  /* 0x0001f05001007387 */ /* 0x0041e40000100800 */
[----:B0-----:R-:W-:Y:S01]  /*c3e0*/  IMAD.MOV.U32 R80, RZ, RZ, R82 ;  /* 0x000000ffff507224 */ /* 0x001fe200078e0052 */
[----:B------:R-:W-:Y:S01]  /*c3f0*/  IADD3 R82, P1, PT, R8, R3, RZ ;  /* 0x0000000308527210 */ /* 0x000fe20007f3e0ff */
[----:B------:R-:W-:Y:S01]  /*c400*/  VIADD R8, R12, 0xffffff8b ;  /* 0xffffff8b0c087836 */ /* 0x000fe20000000000 */
[----:B---3--:R0:W-:Y:S02]  /*c410*/  STL [R1+0x1e8], R5 ;  /* 0x0001e80501007387 */ /* 0x0081e40000100800 */
[----:B------:R-:W-:Y:S01]  /*c420*/  LEA.HI.X.SX32 R12, R14, R2, 0x1, P1 ;  /* 0x000000020e0c7211 */ /* 0x000fe200008f0eff */
[----:B0-----:R-:W-:-:S05]  /*c430*/  IMAD R5, R70, 0xe2, RZ ;  /* 0x000000e246057824 */ /* 0x001fca00078e02ff */
[----:B------:R-:W-:Y:S01]  /*c440*/  IADD3 R13, P6, PT, R5, R3, RZ ;  /* 0x00000003050d7210 */ /* 0x000fe20007fde0ff */
[----:B------:R-:W-:-:S03]  /*c450*/  @!P0 IMAD.MOV.U32 R7, RZ, RZ, R12 ;  /* 0x000000ffff078224 */ /* 0x000fc600078e000c */
        /* <DEDUP_REMOVED lines=11> */
[----:B-1----:R-:W1:Y:S01]  /*c510*/  LDC R12, c[0x0][0x3a0] ;  /* 0x0000e800ff0c7b82 */ /* 0x002e620000000800 */
[C---:B------:R-:W-:Y:S01]  /*c520*/  IMAD R8, R70.reuse, 0xe4, RZ ;  /* 0x000000e446087824 */ /* 0x040fe200078e02ff */
[----:B------:R-:W5:Y:S04]  /*c530*/  LDL.LU R82, [R1+0x12ec] ;  /* 0x0012ec0001527983 */ /* 0x000f680000300800 */
[----:B------:R4:W-:Y:S01]  /*c540*/  STL [R1+0xdc0], R14 ;  /* 0x000dc00e01007387 */ /* 0x0009e20000100800 */
[----:B0-----:R-:W-:-:S02]  /*c550*/  IMAD R6, R70, 0x73, RZ ;  /* 0x0000007346067824 */ /* 0x001fc400078e02ff */
[----:B----4-:R-:W-:Y:S01]  /*c560*/  IMAD R14, R70, 0x72, RZ ;  /* 0x00000072460e7824 */ /* 0x010fe200078e02ff */
[----:B------:R-:W-:Y:S01]  /*c570*/  PRMT R78, RZ, 0x7610, R78 ;  /* 0x00007610ff4e7816 */ /* 0x000fe2000000004e */
[----:B-1----:R-:W-:-:S05]  /*c580*/  VIADD R7, R12, 0xffffff8a ;  /* 0xffffff8a0c077836 */ /* 0x002fca0000000000 */
[----:B------:R-:W-:Y:S01]  /*c590*/  ISETP.GE.U32.AND P5, PT, R7, 0x7fffff0b, PT ;  /* 0x7fffff0b0700780c */ /* 0x000fe20003fa6070 */
[----:B---3--:R0:W-:Y:S04]  /*c5a0*/  STL [R1+0x1f8], R5 ;  /* 0x0001f80501007387 */ /* 0x0081e80000100800 */
[----:B--2---:R1:W-:Y:S01]  /*c5b0*/  STL [R1+0x1fc], R81 ;  /* 0x0001fc5101007387 */ /* 0x0043e20000100800 */
[----:B0-----:R-:W-:Y:S01]  /*c5c0*/  IMAD R5, R70, 0xe6, RZ ;  /* 0x000000e646057824 */ /* 0x001fe200078e02ff */
[----:B-1----:R-:W-:Y:S01]  /*c5d0*/  IADD3 R81, P0, PT, R8, R3, RZ ;  /* 0x0000000308517210 */ /* 0x002fe20007f1e0ff */
[----:B------:R-:W-:-:S03]  /*c5e0*/  VIADD R8, R12, 0xffffff89 ;  /* 0xffffff890c087836 */ /* 0x000fc60000000000 */
[----:B------:R-:W-:Y:S02]  /*c5f0*/  IADD3 R13, P6, PT, R5, R3, RZ ;  /* 0x00000003050d7210 */ /* 0x000fe40007fde0ff */
[-C--:B------:R-:W-:Y:S02]  /*c600*/  LEA.HI.X.SX32 R12, R14, R2.reuse, 0x1, P0 ;  /* 0x000000020e0c7211 */ /* 0x080fe400000f0eff */
[----:B------:R-:W-:Y:S01]  /*c610*/  LEA.HI.X.SX32 R14, R6, R2, 0x1, P6 ;  /* 0x00000002060e7211 */ /* 0x000fe200030f0eff */
[----:B------:R-:W-:Y:S02]  /*c620*/  @!P3 IMAD.MOV.U32 R6, RZ, RZ, R81 ;  /* 0x000000ffff06b224 */ /* 0x000fe400078e0051 */
        /* <DEDUP_REMOVED lines=68> */
[----:B------:R-:W-:Y:S01]  /*ca70*/  IMAD R8, R70, 0xf0, RZ ;  /* 0x000000f046087824 */ /* 0x000fe200078e02ff */
[----:B------:R-:W5:Y:S04]  /*ca80*/  LDL.LU R79, [R1+0x12e0] ;  /* 0x0012e000014f7983 */ /* 0x000f680000300800 */
[----:B------:R-:W-:Y:S01]  /*ca90*/  STL [R1+0xdf0], R14 ;  /* 0x000df00e01007387 */ /* 0x000fe20000100800 */
[----:B------:R-:W-:-:S02]  /*caa0*/  IMAD.MOV.U32 R13, RZ, RZ, R78 ;  /* 0x000000ffff0d7224 */ /* 0x000fc400078e004e */
[----:B0-----:R-:W-:Y:S02]  /*cab0*/  IMAD R6, R70, 0x79, RZ ;  /* 0x0000007946067824 */ /* 0x001fe400078e02ff */
[----:B-1----:R-:W-:-:S05]  /*cac0*/  VIADD R7, R12, 0xffffff84 ;  /* 0xffffff840c077836 */ /* 0x002fca0000000000 */
[----:B------:R-:W-:Y:S01]  /*cad0*/  ISETP.GE.U32.AND P4, PT, R7, 0x7fffff05, PT ;  /* 0x7fffff050700780c */ /* 0x000fe20003f86070 */
[----:B---3--:R0:W-:Y:S04]  /*cae0*/  STL [R1+0x218], R5 ;  /* 0x0002180501007387 */ /* 0x0081e80000100800 */
[----:B--2---:R1:W-:Y:S01]  /*caf0*/  STL [R1+0x21c], R72 ;  /* 0x00021c4801007387 */ /* 0x0043e20000100800 */
[----:B0-----:R-:W-:Y:S01]  /*cb00*/  IMAD R5, R70, 0xf2, RZ ;  /* 0x000000f246057824 */ /* 0x001fe200078e02ff */
[----:B-1----:R-:W-:-:S04]  /*cb10*/  IADD3 R72, P0, PT, R8, R3, RZ ;  /* 0x0000000308487210 */ /* 0x002fc80007f1e0ff */
[----:B------:R-:W-:Y:S02]  /*cb20*/  IADD3 R14, P6, PT, R5, R3, RZ ;  /* 0x00000003050e7210 */ /* 0x000fe40007fde0ff */
[-C--:B------:R-:W-:Y:S01]  /*cb30*/  LEA.HI.X.SX32 R78, R69, R2.reuse, 0x1, P0 ;  /* 0x00000002454e7211 */ /* 0x080fe200000f0eff */
[----:B------:R-:W-:Y:S01]  /*cb40*/  VIADD R8, R12, 0xffffff83 ;  /* 0xffffff830c087836 */ /* 0x000fe20000000000 */
[----:B------:R-:W-:Y:S02]  /*cb50*/  PRMT R12, RZ, 0x7610, R12 ;  /* 0x00007610ff0c7816 */ /* 0x000fe4000000000c */
[----:B------:R-:W-:Y:S01]  /*cb60*/  LEA.HI.X.SX32 R69, R6, R2, 0x1, P6 ;  /* 0x0000000206457211 */ /* 0x000fe200030f0eff */
[----:B------:R-:W-:Y:S02]  /*cb70*/  @!P3 IMAD.MOV.U32 R6, RZ, RZ, R72 ;  /* 0x000000ffff06b224 */ /* 0x000fe400078e0048 */
[----:B------:R-:W-:-:S05]  /*cb80*/  @!P3 IMAD.MOV.U32 R7, RZ, RZ, R78 ;  /* 0x000000ffff07b224 */ /* 0x000fca00078e004e */
[----:B------:R0:W2:Y:S01]  /*cb90*/  @!P3 LDG.E.U16 R12, desc[UR20][R6.64] ;  /* 0x00000014060cb981 */ /* 0x0000a2000c1e1500 */
[----:B------:R-:W-:Y:S01]  /*cba0*/  PRMT R5, RZ, 0x7610, R5 ;  /* 0x00007610ff057816 */ /* 0x000fe20000000005 */
[----:B0-----:R-:W-:Y:S02]  /*cbb0*/  @!P5 IMAD.MOV.U32 R6, RZ, RZ, R14 ;  /* 0x000000ffff06d224 */ /* 0x001fe400078e000e */
[----:B------:R-:W-:-:S05]  /*cbc0*/  @!P5 IMAD.MOV.U32 R7, RZ, RZ, R69 ;  /* 0x000000ffff07d224 */ /* 0x000fca00078e0045 */
[----:B------:R0:W3:Y:S04]  /*cbd0*/  @!P5 LDG.E.U16 R5, desc[UR20][R6.64] ;  /* 0x000000140605d981 */ /* 0x0000e8000c1e1500 */
[----:B------:R-:W-:Y:S04]  /*cbe0*/  STL [R1+0xdfc], R72 ;  /* 0x000dfc4801007387 */ /* 0x000fe80000100800 */
[----:B------:R-:W-:Y:S04]  /*cbf0*/  STL [R1+0xe04], R14 ;  /* 0x000e040e01007387 */ /* 0x000fe80000100800 */
[----:B------:R1:W-:Y:S04]  /*cc00*/  STL [R1+0xdf8], R78 ;  /* 0x000df84e01007387 */ /* 0x0003e80000100800 */
[----:B-1----:R-:W5:Y:S04]  /*cc10*/  LDL.LU R78, [R1+0x12dc] ;  /* 0x0012dc00014e7983 */ /* 0x002f680000300800 */
[----:B------:R-:W5:Y:S04]  /*cc20*/  LDL.LU R72, [R1+0x12d8] ;  /* 0x0012d80001487983 */ /* 0x000f680000300800 */
[----:B------:R1:W-:Y:S01]  /*cc30*/  STL [R1+0xe00], R69 ;  /* 0x000e004501007387 */ /* 0x0003e20000100800 */
[----:B------:R-:W-:Y:S01]  /*cc40*/  ISETP.GE.U32.AND P0, PT, R8, 0x7fffff04, PT ;  /* 0x7fffff040800780c */ /* 0x000fe20003f06070 */
[----:B------:R-:W-:-:S02]  /*cc50*/  IMAD R8, R70, 0xf4, RZ ;  /* 0x000000f446087824 */ /* 0x000fc400078e02ff */
[----:B0-----:R-:W-:-:S03]  /*cc60*/  IMAD R6, R70, 0x7b, RZ ;  /* 0x0000007b46067824 */ /* 0x001fc600078e02ff */
[----:B-1----:R-:W-:-:S04]  /*cc70*/  IADD3 R69, P3, PT, R8, R3, RZ ;  /* 0x0000000308457210 */ /* 0x002fc80007f7e0ff */
[----:B------:R-:W-:Y:S02]  /*cc80*/  LEA.HI.X.SX32 R71, R71, R2, 0x1, P3 ;  /* 0x0000000247477211 */ /* 0x000fe400018f0eff */
[----:B------:R-:W-:Y:S01]  /*cc90*/  PRMT R9, RZ, 0x7610, R9 ;  /* 0x00007610ff097816 */ /* 0x000fe20000000009 */
[----:B--2---:R0:W-:Y:S02]  /*cca0*/  STL [R1+0x228], R12 ;  /* 0x0002280c01007387 */ /* 0x0041e40000100800 */
[----:B0-----:R-:W0:Y:S02]  /*ccb0*/  LDC R12, c[0x0][0x3a0] ;  /* 0x0000e800ff0c7b82 */ /* 0x001e240000000800 */
[----:B---3--:R1:W-:Y:S02]  /*ccc0*/  STL [R1+0x224], R5 ;  /* 0x0002240501007387 */ /* 0x0083e40000100800 */
[----:B-1----:R-:W-:-:S05]  /*ccd0*/  IMAD R5, R70, 0xf6, RZ ;  /* 0x000000f646057824 */ /* 0x002fca00078e02ff */
[----:B------:R-:W-:Y:S01]  /*cce0*/  IADD3 R14, P6, PT, R5, R3, RZ ;  /* 0x00000003050e7210 */ /* 0x000fe20007fde0ff */
[C---:B0-----:R-:W-:Y:S02]  /*ccf0*/  VIADD R7, R12.reuse, 0xffffff82 ;  /* 0xffffff820c077836 */ /* 0x041fe40000000000 */
[----:B------:R-:W-:Y:S01]  /*cd00*/  VIADD R8, R12, 0xffffff81 ;  /* 0xffffff810c087836 */ /* 0x000fe20000000000 */
[----:B------:R-:W-:Y:S02]  /*cd10*/  PRMT R12, RZ, 0x7610, R12 ;  /* 0x00007610ff0c7816 */ /* 0x000fe4000000000c */
[----:B------:R-:W-:Y:S01]  /*cd20*/  ISETP.GE.U32.AND P5, PT, R7, 0x7fffff03, PT ;  /* 0x7fffff030700780c */ /* 0x000fe20003fa6070 */
[----:B------:R-:W-:Y:S01]  /*cd30*/  @!P1 IMAD.MOV.U32 R7, RZ, RZ, R71 ;  /* 0x000000ffff079224 */ /* 0x000fe200078e0047 */
[----:B------:R-:W-:Y:S01]  /*cd40*/  LEA.HI.X.SX32 R5, R6, R2, 0x1, P6 ;  /* 0x0000000206057211 */ /* 0x000fe200030f0eff */
[----:B------:R-:W-:-:S05]  /*cd50*/  @!P1 IMAD.MOV.U32 R6, RZ, RZ, R69 ;  /* 0x000000ffff069224 */ /* 0x000fca00078e0045 */
[----:B------:R0:W2:Y:S02]  /*cd60*/  @!P1 LDG.E.U16 R12, desc[UR20][R6.64] ;  /* 0x00000014060c9981 */ /* 0x0000a4000c1e1500 */
[----:B0-----:R-:W-:Y:S02]  /*cd70*/  IMAD.MOV.U32 R7, RZ, RZ, R5 ;  /* 0x000000ffff077224 */ /* 0x001fe400078e0005 */
[----:B------:R-:W-:-:S05]  /*cd80*/  @!P4 IMAD.MOV.U32 R6, RZ, RZ, R14 ;  /* 0x000000ffff06c224 */ /* 0x000fca00078e000e */
[----:B------:R0:W3:Y:S04]  /*cd90*/  @!P4 LDG.E.U16 R9, desc[UR20][R6.64] ;  /* 0x000000140609c981 */ /* 0x0000e8000c1e1500 */
[----:B------:R-:W-:Y:S04]  /*cda0*/  STL [R1+0xe0c], R69 ;  /* 0x000e0c4501007387 */ /* 0x000fe80000100800 */
[----:B------:R-:W-:Y:S04]  /*cdb0*/  STL [R1+0xe14], R14 ;  /* 0x000e140e01007387 */ /* 0x000fe80000100800 */
[----:B------:R1:W-:Y:S04]  /*cdc0*/  STL [R1+0xe08], R71 ;  /* 0x000e084701007387 */ /* 0x0003e80000100800 */
[----:B------:R4:W-:Y:S04]  /*cdd0*/  STL [R1+0xe10], R5 ;  /* 0x000e100501007387 */ /* 0x0009e80000100800 */
[----:B-1----:R-:W5:Y:S04]  /*cde0*/  LDL.LU R71, [R1+0x12d4] ;  /* 0x0012d40001477983 */ /* 0x002f680000300800 */
[----:B------:R-:W5:Y:S01]  /*cdf0*/  LDL.LU R69, [R1+0x12d0] ;  /* 0x0012d00001457983 */ /* 0x000f620000300800 */
[----:B----4-:R-:W-:Y:S01]  /*ce00*/  IMAD R5, R70, 0xfa, RZ ;  /* 0x000000fa46057824 */ /* 0x010fe200078e02ff */
[----:B------:R-:W-:Y:S01]  /*ce10*/  ISETP.GE.U32.AND P3, PT, R8, 0x7fffff02, PT ;  /* 0x7fffff020800780c */ /* 0x000fe20003f66070 */
[----:B------:R-:W-:-:S02]  /*ce20*/  IMAD R8, R70, 0xf8, RZ ;  /* 0x000000f846087824 */ /* 0x000fc400078e02ff */
[----:B0-----:R-:W-:-:S03]  /*ce30*/  IMAD R6, R70, 0x7d, RZ ;  /* 0x0000007d46067824 */ /* 0x001fc600078e02ff */
[-C--:B------:R-:W-:Y:S02]  /*ce40*/  IADD3 R14, P1, PT, R8, R3.reuse, RZ ;  /* 0x00000003080e7210 */ /* 0x080fe40007f3e0ff */
[----:B------:R-:W-:Y:S01]  /*ce50*/  PRMT R8, RZ, 0x7610, R8 ;  /* 0x00007610ff087816 */ /* 0x000fe20000000008 */
[----:B--2---:R0:W-:Y:S02]  /*ce60*/  STL [R1+0x234], R12 ;  /* 0x0002340c01007387 */ /* 0x0041e40000100800 */
[----:B0-----:R-:W0:Y:S02]  /*ce70*/  LDC R12, c[0x0][0x3a0] ;  /* 0x0000e800ff0c7b82 */ /* 0x001e240000000800 */
[----:B---3--:R1:W-:Y:S02]  /*ce80*/  STL [R1+0x22c], R9 ;  /* 0x00022c0901007387 */ /* 0x0083e40000100800 */
[----:B-1----:R-:W-:Y:S01]  /*ce90*/  IADD3 R9, P4, PT, R5, R3, RZ ;  /* 0x0000000305097210 */ /* 0x002fe20007f9e0ff */
[----:B------:R-:W-:-:S02]  /*cea0*/  IMAD R5, R70, 0x7c, RZ ;  /* 0x0000007c46057824 */ /* 0x000fc400078e02ff */
[----:B0-----:R-:W-:-:S03]  /*ceb0*/  VIADD R7, R12, 0xffffff80 ;  /* 0xffffff800c077836 */ /* 0x001fc60000000000 */
[-C--:B------:R-:W-:Y:S01]  /*cec0*/  LEA.HI.X.SX32 R5, R5, R2.reuse, 0x1, P1 ;  /* 0x0000000205057211 */ /* 0x080fe200008f0eff */
[----:B------:R0:W-:Y:S01]  /*ced0*/  STL [R1+0xe1c], R14 ;  /* 0x000e1c0e01007387 */ /* 0x0001e20000100800 */
[----:B------:R-:W-:Y:S01]  /*cee0*/  ISETP.GE.U32.AND P1, PT, R7, 0x7fffff01, PT ;  /* 0x7fffff010700780c */ /* 0x000fe20003f26070 */
[----:B------:R-:W-:Y:S01]  /*cef0*/  IMAD.MOV.U32 R7, RZ, RZ, R14 ;  /* 0x000000ffff077224 */ /* 0x000fe200078e000e */
[----:B0-----:R-:W-:Y:S01]  /*cf00*/  LEA.HI.X.SX32 R14, R6, R2, 0x1, P4 ;  /* 0x00000002060e7211 */ /* 0x001fe200020f0eff */
[----:B------:R-:W-:-:S05]  /*cf10*/  IMAD.MOV.U32 R6, RZ, RZ, R5 ;  /* 0x000000ffff067224 */ /* 0x000fca00078e0005 */
[----:B------:R-:W-:-:S04]  /*cf20*/  @!P0 LOP3.LUT R7, R7, R6, RZ, 0x3c, !PT ;  /* 0x0000000607078212 */ /* 0x000fc800078e3cff */
[C---:B------:R-:W-:Y:S02]  /*cf30*/  @!P0 LOP3.LUT R6, R7.reuse, R6, RZ, 0x3c, !PT ;  /* 0x0000000607068212 */ /* 0x040fe400078e3cff */
[----:B------:R-:W-:Y:S02]  /*cf40*/  PRMT R12, RZ, 0x7610, R12 ;  /* 0x00007610ff0c7816 */ /* 0x000fe4000000000c */
[----:B------:R-:W-:-:S05]  /*cf50*/  @!P0 LOP3.LUT R7, R7, R6, RZ, 0x3c, !PT ;  /* 0x0000000607078212 */ /* 0x000fca00078e3cff */
[----:B------:R0:W2:Y:S02]  /*cf60*/  @!P0 LDG.E.U16 R12, desc[UR20][R6.64] ;  /* 0x00000014060c8981 */ /* 0x0000a4000c1e1500 */
[----:B0-----:R-:W-:Y:S02]  /*cf70*/  @!P5 IMAD.MOV.U32 R6, RZ, RZ, R9 ;  /* 0x000000ffff06d224 */ /* 0x001fe400078e0009 */
[----:B------:R-:W-:-:S05]  /*cf80*/  @!P5 IMAD.MOV.U32 R7, RZ, RZ, R14 ;  /* 0x000000ffff07d224 */ /* 0x000fca00078e000e */
[----:B------:R0:W3:Y:S04]  /*cf90*/  @!P5 LDG.E.U16 R8, desc[UR20][R6.64] ;  /* 0x000000140608d981 */ /* 0x0000e8000c1e1500 */
[----:B------:R1:W-:Y:S04]  /*cfa0*/  STL [R1+0xe18], R5 ;  /* 0x000e180501007387 */ /* 0x0003e80000100800 */
[----:B------:R-:W-:Y:S04]  /*cfb0*/  STL [R1+0xe24], R9 ;  /* 0x000e240901007387 */ /* 0x000fe80000100800 */
[----:B------:R4:W-:Y:S01]  /*cfc0*/  STL [R1+0xe20], R14 ;  /* 0x000e200e01007387 */ /* 0x0009e20000100800 */
[----:B-1----:R-:W-:Y:S01]  /*cfd0*/  IMAD R5, R70, 0xfc, RZ ;  /* 0x000000fc46057824 */ /* 0x002fe200078e02ff */
[----:B0-----:R-:W-:-:S04]  /*cfe0*/  PRMT R6, RZ, 0x7610, R6 ;  /* 0x00007610ff067816 */ /* 0x001fc80000000006 */
[----:B------:R-:W-:Y:S01]  /*cff0*/  IADD3 R7, P4, PT, R5, R3, RZ ;  /* 0x0000000305077210 */ /* 0x000fe20007f9e0ff */
[----:B----4-:R-:W-:Y:S01]  /*d000*/  IMAD R14, R70, 0x7e, RZ ;  /* 0x0000007e460e7824 */ /* 0x010fe200078e02ff */
[----:B--2---:R0:W-:Y:S02]  /*d010*/  STL [R1+0x24c], R12 ;  /* 0x00024c0c01007387 */ /* 0x0041e40000100800 */
[----:B0-----:R-:W0:Y:S02]  /*d020*/  LDC R12, c[0x0][0x3a0] ;  /* 0x0000e800ff0c7b82 */ /* 0x001e240000000800 */
[----:B------:R-:W-:Y:S04]  /*d030*/  STL [R1+0xe2c], R7 ;  /* 0x000e2c0701007387 */ /* 0x000fe80000100800 */
[----:B------:R1:W-:Y:S04]  /*d040*/  STL.S16 [R1+0x25c], R6 ;  /* 0x00025c0601007387 */ /* 0x0003e80000100600 */
[----:B---3--:R-:W-:Y:S01]  /*d050*/  STL [R1+0x248], R8 ;  /* 0x0002480801007387 */ /* 0x008fe20000100800 */
[----:B-1----:R-:W-:Y:S01]  /*d060*/  LEA.HI.X.SX32 R6, R14, R2, 0x1, P4 ;  /* 0x000000020e067211 */ /* 0x002fe200020f0eff */
[----:B0-----:R-:W-:-:S02]  /*d070*/  VIADD R14, R12, 0x7f ;  /* 0x0000007f0c0e7836 */ /* 0x001fc40000000000 */
[----:B------:R-:W2:Y:S01]  /*d080*/  LDL R12, [R1+0x25c] ;  /* 0x00025c00010c7983 */ /* 0x000ea20000100800 */
[----:B------:R-:W-:-:S03]  /*d090*/  @!P3 LOP3.LUT R7, R7, R6, RZ, 0x3c, !PT ;  /* 0x000000060707b212 */ /* 0x000fc600078e3cff */
[----:B------:R0:W-:Y:S02]  /*d0a0*/  STL [R1+0xe28], R6 ;  /* 0x000e280601007387 */ /* 0x0001e40000100800 */
[----:B0-----:R-:W-:-:S04]  /*d0b0*/  @!P3 LOP3.LUT R6, R7, R6, RZ, 0x3c, !PT ;  /* 0x000000060706b212 */ /* 0x001fc800078e3cff */
[----:B------:R-:W-:-:S05]  /*d0c0*/  @!P3 LOP3.LUT R7, R7, R6, RZ, 0x3c, !PT ;  /* 0x000000060707b212 */ /* 0x000fca00078e3cff */
[----:B--2---:R0:W2:Y:S01]  /*d0d0*/  @!P3 LDG.E.U16 R12, desc[UR20][R6.64] ;  /* 0x00000014060cb981 */ /* 0x0040a2000c1e1500 */
[C---:B------:R-:W-:Y:S02]  /*d0e0*/  IMAD R5, R70.reuse, 0xfe, RZ ;  /* 0x000000fe46057824 */ /* 0x040fe400078e02ff */
[----:B------:R-:W-:-:S03]  /*d0f0*/  IMAD R8, R70, 0x7f, RZ ;  /* 0x0000007f46087824 */ /* 0x000fc600078e02ff */
[----:B------:R-:W-:-:S04]  /*d100*/  IADD3 R9, P4, PT, R5, R3, RZ ;  /* 0x0000000305097210 */ /* 0x000fc80007f9e0ff */
[----:B0-----:R-:W-:Y:S02]  /*d110*/  LEA.HI.X.SX32 R6, R8, R2, 0x1, P4 ;  /* 0x0000000208067211 */ /* 0x001fe400020f0eff */
[----:B------:R-:W-:-:S03]  /*d120*/  PRMT R5, RZ, 0x7610, R5 ;  /* 0x00007610ff057816 */ /* 0x000fc60000000005 */
[----:B------:R-:W-:Y:S01]  /*d130*/  @!P1 IMAD.MOV.U32 R7, RZ, RZ, R6 ;  /* 0x000000ffff079224 */ /* 0x000fe200078e0006 */
[----:B--2---:R0:W-:Y:S04]  /*d140*/  @!P3 STL [R1+0x25c], R12 ;  /* 0x00025c0c0100b387 */ /* 0x0041e80000100800 */
[----:B------:R-:W-:Y:S04]  /*d150*/  STL [R1+0xe34], R9 ;  /* 0x000e340901007387 */ /* 0x000fe80000100800 */
[----:B------:R1:W-:Y:S01]  /*d160*/  STL [R1+0xe30], R6 ;  /* 0x000e300601007387 */ /* 0x0003e20000100800 */
[----:B------:R-:W-:Y:S01]  /*d170*/  ISETP.GT.U32.AND P0, PT, R68, R4, PT ;  /* 0x000000044400720c */ /* 0x000fe20003f04070 */
[----:B0-----:R-:W0:Y:S01]  /*d180*/  LDC R12, c[0x0][0x3a0] ;  /* 0x0000e800ff0c7b82 */ /* 0x001e220000000800 */
[----:B-1----:R-:W-:-:S05]  /*d190*/  @!P1 IMAD.MOV.U32 R6, RZ, RZ, R9 ;  /* 0x000000ffff069224 */ /* 0x002fca00078e0009 */
[----:B------:R1:W2:Y:S01]  /*d1a0*/  @!P1 LDG.E.U16 R5, desc[UR20][R6.64] ;  /* 0x0000001406059981 */ /* 0x0002a2000c1e1500 */
[----:B------:R-:W-:Y:S02]  /*d1b0*/  ISETP.GT.AND P3, PT, R14, 0x7f, PT ;  /* 0x0000007f0e00780c */ /* 0x000fe40003f64270 */
[----:B------:R-:W3:Y:S01]  /*d1c0*/  S2R R14, SR_TID.X ;  /* 0x00000000000e7919 */ /* 0x000ee20000002100 */
[----:B------:R-:W-:Y:S02]  /*d1d0*/  ISETP.GT.U32.AND P4, PT, R68, R76, PT ;  /* 0x0000004c4400720c */ /* 0x000fe40003f84070 */
[----:B------:R-:W-:-:S05]  /*d1e0*/  @!P0 IMAD.IADD R4, R4, 0x1, -R68 ;  /* 0x0000000104048824 */ /* 0x000fca00078e0a44 */
[----:B------:R-:W-:Y:S01]  /*d1f0*/  ISETP.GT.U32.AND P6, PT, R68, R4, PT ;  /* 0x000000044400720c */ /* 0x000fe20003fc4070 */
[----:B------:R-:W-:-:S05]  /*d200*/  VIADD R9, R0, 0xfc ;  /* 0x000000fc00097836 */ /* 0x000fca0000000000 */
[----:B------:R-:W-:Y:S01]  /*d210*/  @!P4 IMAD.IADD R76, R76, 0x1, -R68 ;  /* 0x000000014c4cc824 */ /* 0x000fe200078e0a44 */
[C---:B------:R-:W-:Y:S01]  /*d220*/  ISETP.GE.AND P4, PT, R0.reuse, RZ, PT ;  /* 0x000000ff0000720c */ /* 0x040fe20003f86270 */
[----:B------:R-:W-:Y:S01]  /*d230*/  VIADD R8, R0, 0xfd ;  /* 0x000000fd00087836 */ /* 0x000fe20000000000 */
[----:B-1----:R-:W-:-:S04]  /*d240*/  IABS R6, R9 ;  /* 0x0000000900067213 */ /* 0x002fc80000000000 */
[----:B------:R-:W-:Y:S01]  /*d250*/  @!P6 IMAD.IADD R4, R4, 0x1, -R68 ;  /* 0x000000010404e824 */ /* 0x000fe200078e0a44 */
[----:B------:R-:W-:Y:S02]  /*d260*/  IABS R7, R8 ;  /* 0x0000000800077213 */ /* 0x000fe40000000000 */
[----:B------:R-:W-:Y:S02]  /*d270*/  ISETP.NE.AND P1, PT, R73, RZ, PT ;  /* 0x000000ff4900720c */ /* 0x000fe40003f25270 */
[----:B------:R-:W-:Y:S02]  /*d280*/  LOP3.LUT R73, RZ, R73, RZ, 0x33, !PT ;  /* 0x00000049ff497212 */ /* 0x000fe400078e33ff */
[----:B---3--:R-:W-:Y:S01]  /*d290*/  LOP3.LUT R14, R14, 0x7f, RZ, 0xc0, !PT ;  /* 0x0000007f0e0e7812 */ /* 0x008fe200078ec0ff */
[----:B------:R-:W-:-:S03]  /*d2a0*/  @!P4 IMAD.MOV R4, RZ, RZ, -R4 ;  /* 0x000000ffff04c224 */ /* 0x000fc600078e0a04 */
[----:B0-----:R-:W-:Y:S02]  /*d2b0*/  ISETP.LT.AND P0, PT, R14, R12, P3 ;  /* 0x0000000c0e00720c */ /* 0x001fe40001f01270 */
[----:B------:R-:W-:Y:S02]  /*d2c0*/  SEL R4, R73, R4, !P1 ;  /* 0x0000000449047207 */ /* 0x000fe40004800000 */
[----:B------:R-:W-:-:S03]  /*d2d0*/  ISETP.GT.U32.AND P5, PT, R68, R75, PT ;  /* 0x0000004b4400720c */ /* 0x000fc60003fa4070 */
[----:B------:R-:W-:Y:S01]  /*d2e0*/  IMAD R4, R4, UR11, RZ ;  /* 0x0000000b04047c24 */ /* 0x000fe2000f8e02ff */
[----:B------:R-:W-:-:S04]  /*d2f0*/  @!UP1 UIADD3 UR4, UPT, UPT, -UR7, 0x100000, URZ ;  /* 0x0010000007049890 */ /* 0x000fc8000fffe1ff */
[----:B------:R-:W-:Y:S02]  /*d300*/  @!UP1 USHF.L.U32 UR5, UR4, 0xb, URZ ;  /* 0x0000000b04059899 */ /* 0x000fe400080006ff */
[----:B------:R-:W-:Y:S01]  /*d310*/  @!UP1 USHF.L.U32 UR4, UR4, 0x1, URZ ;  /* 0x0000000104049899 */ /* 0x000fe200080006ff */
[----:B------:R-:W-:Y:S02]  /*d320*/  VOTEU.ALL UP1, P2 ;  /* 0x0000000000ff7886 */ /* 0x000fe40001020000 */
[----:B------:R-:W-:Y:S01]  /*d330*/  @!P5 IMAD.IADD R75, R75, 0x1, -R68 ;  /* 0x000000014b4bd824 */ /* 0x000fe200078e0a44 */
[----:B------:R-:W-:-:S08]  /*d340*/  ISETP.GT.U32.AND P5, PT, R68, R77, PT ;  /* 0x0000004d4400720c */ /* 0x000fd00003fa4070 */
[----:B------:R0:W1:Y:S01]  /*d350*/  @!UP1 SYNCS.EXCH.64 URZ, [UR9+0x20008], UR4 ;  /* 0x0200080409ff95b2 */ /* 0x0000620008000100 */
[----:B------:R-:W-:Y:S02]  /*d360*/  ISETP.GE.AND P4, PT, R13, RZ, PT ;  /* 0x000000ff0d00720c */ /* 0x000fe40003f86270 */
[C---:B------:R-:W-:Y:S02]  /*d370*/  ISETP.GT.U32.AND P6, PT, R68.reuse, R76, PT ;  /* 0x0000004c4400720c */ /* 0x040fe40003fc4070 */
[----:B------:R-:W-:Y:S01]  /*d380*/  @!P5 IMAD.IADD R77, R77, 0x1, -R68 ;  /* 0x000000014d4dd824 */ /* 0x000fe200078e0a44 */
[----:B------:R-:W-:Y:S01]  /*d390*/  ISETP.GT.U32.AND P5, PT, R68, R75, PT ;  /* 0x0000004b4400720c */ /* 0x000fe20003fa4070 */
[----:B--2---:R2:W-:Y:S02]  /*d3a0*/  STL [R1+0x258], R5 ;  /* 0x0002580501007387 */ /* 0x0045e40000100800 */
[----:B--2---:R-:W-:-:S05]  /*d3b0*/  VIADD R5, R0, 0xfb ;  /* 0x000000fb00057836 */ /* 0x004fca0000000000 */
[----:B------:R2:W-:Y:S04]  /*d3c0*/  STL [R1+0xf88], R5 ;  /* 0x000f880501007387 */ /* 0x0005e80000100800 */
[----:B------:R3:W-:Y:S01]  /*d3d0*/  STL [R1+0xf84], R9 ;  /* 0x000f840901007387 */ /* 0x0007e20000100800 */
[----:B--2---:R-:W-:-:S03]  /*d3e0*/  IABS R5, R5 ;  /* 0x0000000500057213 */ /* 0x004fc60000000000 */
[----:B------:R2:W-:Y:S01]  /*d3f0*/  STL [R1+0xf7c], R8 ;  /* 0x000f7c0801007387 */ /* 0x0005e20000100800 */
[----:B---3--:R-:W-:-:S04]  /*d400*/  IMAD.HI.U32 R9, R74, R6, RZ ;  /* 0x000000064a097227 */ /* 0x008fc800078e00ff */
[----:B------:R-:W-:-:S04]  /*d410*/  IMAD.HI.U32 R12, R74, R5, RZ ;  /* 0x000000054a0c7227 */ /* 0x000fc800078e00ff */
[----:B--2---:R-:W-:-:S04]  /*d420*/  IMAD.HI.U32 R8, R74, R7, RZ ;  /* 0x000000074a087227 */ /* 0x004fc800078e00ff */
[----:B------:R-:W-:Y:S02]  /*d430*/  IMAD.MOV R12, RZ, RZ, -R12 ;  /* 0x000000ffff0c7224 */ /* 0x000fe400078e0a0c */
[----:B------:R-:W-:Y:S02]  /*d440*/  IMAD.MOV R9, RZ, RZ, -R9 ;  /* 0x000000ffff097224 */ /* 0x000fe400078e0a09 */
[----:B------:R-:W-:Y:S02]  /*d450*/  IMAD.MOV R8, RZ, RZ, -R8 ;  /* 0x000000ffff087224 */ /* 0x000fe400078e0a08 */
[C---:B------:R-:W-:Y:S02]  /*d460*/  IMAD R12, R68.reuse, R12, R5 ;  /* 0x0000000c440c7224 */ /* 0x040fe400078e0205 */
[C---:B------:R-:W-:Y:S02]  /*d470*/  IMAD R6, R68.reuse, R9, R6 ;  /* 0x0000000944067224 */ /* 0x040fe400078e0206 */
[----:B------:R-:W-:Y:S01]  /*d480*/  IMAD R5, R68, R8, R7 ;  /* 0x0000000844057224 */ /* 0x000fe200078e0207 */
[----:B------:R0:W-:Y:S04]  /*d490*/  STL [R1+0xf4], R12 ;  /* 0x0000f40c01007387 */ /* 0x0001e80000100800 */
[----:B------:R0:W-:Y:S04]  /*d4a0*/  STL [R1+0x110], R6 ;  /* 0x0001100601007387 */ /* 0x0001e80000100800 */
[----:B------:R0:W-:Y:S04]  /*d4b0*/  STL [R1+0x120], R5 ;  /* 0x0001200501007387 */ /* 0x0001e80000100800 */
[----:B------:R0:W-:Y:S01]  /*d4c0*/  STL [R1+0x220], R4 ;  /* 0x0002200401007387 */ /* 0x0001e20000100800 */
[----:B-1----:R-:W-:Y:S05]  /*d4d0*/  @!P3 BRA `(.L_x_6) ;  /* 0x0000000800e4b947 */ /* 0x002fea0003800000 */
[----:B------:R-:W2:Y:S04]  /*d4e0*/  LDL.LU R7, [R1+0x370] ;  /* 0x0003700001077983 */ /* 0x000ea80000300800 */
[----:B0-----:R-:W3:Y:S04]  /*d4f0*/  LDL.LU R4, [R1+0x388] ;  /* 0x0003880001047983 */ /* 0x001ee80000300800 */
[----:B------:R-:W4:Y:S04]  /*d500*/  LDL.LU R5, [R1+0x380] ;  /* 0x0003800001057983 */ /* 0x000f280000300800 */
[----:B------:R-:W2:Y:S04]  /*d510*/  LDL.LU R6, [R1+0x378] ;  /* 0x0003780001067983 */ /* 0x000ea80000300800 */
[----:B------:R-:W2:Y:S04]  /*d520*/  LDL.LU R8, [R1+0x368] ;  /* 0x0003680001087983 */ /* 0x000ea80000300800 */
[----:B------:R-:W2:Y:S04]  /*d530*/  LDL.LU R9, [R1+0x360] ;  /* 0x0003600001097983 */ /* 0x000ea80000300800 */
[----:B------:R-:W2:Y:S04]  /*d540*/  LDL.LU R12, [R1+0x350] ;  /* 0x00035000010c7983 */ /* 0x000ea80000300800 */
[----:B------:R-:W2:Y:S04]  /*d550*/  LDL.LU R13, [R1+0x348] ;  /* 0x00034800010d7983 */ /* 0x000ea80000300800 */
[----:B------:R-:W2:Y:S04]  /*d560*/  LDL.LU R14, [R1+0x340] ;  /* 0x00034000010e7983 */ /* 0x000ea80000300800 */
[----:B-----5:R0:W-:Y:S04]  /*d570*/  STL [R1+0x1328], R87 ;  /* 0x0013285701007387 */ /* 0x0201e80000100800 */
[----:B0-----:R-:W2:Y:S04]  /*d580*/  LDL.LU R87, [R1+0x374] ;  /* 0x0003740001577983 */ /* 0x001ea80000300800 */
[----:B------:R0:W-:Y:S04]  /*d590*/  STL [R1+0x1324], R86 ;  /* 0x0013245601007387 */ /* 0x0001e80000100800 */
[----:B0-----:R-:W4:Y:S04]  /*d5a0*/  LDL.LU R86, [R1+0x37c] ;  /* 0x00037c0001567983 */ /* 0x001f280000300800 */
[----:B------:R0:W-:Y:S04]  /*d5b0*/  STL [R1+0x1320], R85 ;  /* 0x0013205501007387 */ /* 0x0001e80000100800 */
[----:B0-----:R-:W3:Y:S04]  /*d5c0*/  LDL.LU R85, [R1+0x384] ;  /* 0x0003840001557983 */ /* 0x001ee80000300800 */
[----:B------:R0:W-:Y:S04]  /*d5d0*/  STL [R1+0x131c], R84 ;  /* 0x00131c5401007387 */ /* 0x0001e80000100800 */
[----:B0-----:R-:W3:Y:S04]  /*d5e0*/  LDL.LU R84, [R1+0x33c] ;  /* 0x00033c0001547983 */ /* 0x001ee80000300800 */
[----:B------:R0:W-:Y:S04]  /*d5f0*/  STL [R1+0x1318], R83 ;  /* 0x0013185301007387 */ /* 0x0001e80000100800 */
[----:B0-----:R-:W3:Y:S04]  /*d600*/  LDL.LU R83, [R1+0x36c] ;  /* 0x00036c0001537983 */ /* 0x001ee80000300800 */
[----:B------:R-:W-:Y:S04]  /*d610*/  STL [R1+0x1314], R82 ;  /* 0x0013145201007387 */ /* 0x000fe80000100800 */
[----:B------:R-:W-:Y:S04]  /*d620*/  STL [R1+0x1310], R81 ;  /* 0x0013105101007387 */ /* 0x000fe80000100800 */
[----:B------:R-:W-:Y:S04]  /*d630*/  STL [R1+0x130c], R80 ;  /* 0x00130c5001007387 */ /* 0x000fe80000100800 */
[----:B------:R-:W-:Y:S04]  /*d640*/  STL [R1+0x1308], R79 ;  /* 0x0013084f01007387 */ /* 0x000fe80000100800 */
[----:B------:R-:W-:Y:S04]  /*d650*/  STL [R1+0x1304], R78 ;  /* 0x0013044e01007387 */ /* 0x000fe80000100800 */
[----:B------:R-:W-:Y:S04]  /*d660*/  STL [R1+0x1300], R77 ;  /* 0x0013004d01007387 */ /* 0x000fe80000100800 */
[----:B------:R-:W-:Y:S04]  /*d670*/  STL [R1+0x12fc], R76 ;  /* 0x0012fc4c01007387 */ /* 0x000fe80000100800 */
[----:B------:R0:W-:Y:S04]  /*d680*/  STL [R1+0x12f8], R75 ;  /* 0x0012f84b01007387 */ /* 0x0001e80000100800 */
[----:B0-----:R-:W3:Y:S04]  /*d690*/  LDL.LU R75, [R1+0x344] ;  /* 0x00034400014b7983 */ /* 0x001ee80000300800 */
        /* <DEDUP_REMOVED lines=11> */
[----:B------:R-:W-:Y:S04]  /*d750*/  STL [R1+0x12dc], R68 ;  /* 0x0012dc4401007387 */ /* 0x000fe80000100800 */
[----:B------:R-:W-:Y:S04]  /*d760*/  STL [R1+0x12d8], R3 ;  /* 0x0012d80301007387 */ /* 0x000fe80000100800 */
[----:B------:R-:W-:Y:S04]  /*d770*/  STL [R1+0x12d4], R2 ;  /* 0x0012d40201007387 */ /* 0x000fe80000100800 */
[----:B------:R1:W-:Y:S01]  /*d780*/  STL [R1+0x12d0], R0 ;  /* 0x0012d00001007387 */ /* 0x0003e20000100800 */
[----:B--2---:R-:W-:-:S03]  /*d790*/  PRMT R6, R6, 0x5410, R87 ;  /* 0x0000541006067816 */ /* 0x004fc60000000057 */
[----:B------:R-:W2:Y:S01]  /*d7a0*/  LDL.LU R87, [R1+0x338] ;  /* 0x0003380001577983 */ /* 0x000ea20000300800 */
[----:B----4-:R-:W-:-:S03]  /*d7b0*/  PRMT R5, R5, 0x5410, R86 ;  /* 0x0000541005057816 */ /* 0x010fc60000000056 */
[----:B------:R-:W4:Y:S01]  /*d7c0*/  LDL.LU R86, [R1+0x334] ;  /* 0x0003340001567983 */ /* 0x000f220000300800 */
[----:B---3--:R-:W-:-:S03]  /*d7d0*/  PRMT R4, R4, 0x5410, R85 ;  /* 0x0000541004047816 */ /* 0x008fc60000000055 */
[----:B------:R-:W3:Y:S04]  /*d7e0*/  LDL.LU R85, [R1+0x330] ;  /* 0x0003300001557983 */ /* 0x000ee80000300800 */
[----:B------:R-:W3:Y:S04]  /*d7f0*/  LDL.LU R76, [R1+0x32c] ;  /* 0x00032c00014c7983 */ /* 0x000ee80000300800 */
[----:B------:R-:W3:Y:S04]  /*d800*/  LDL.LU R77, [R1+0x328] ;  /* 0x00032800014d7983 */ /* 0x000ee80000300800 */
[----:B------:R-:W3:Y:S04]  /*d810*/  LDL.LU R78, [R1+0x324] ;  /* 0x00032400014e7983 */ /* 0x000ee80000300800 */
[----:B------:R-:W3:Y:S04]  /*d820*/  LDL.LU R79, [R1+0x320] ;  /* 0x00032000014f7983 */ /* 0x000ee80000300800 */
[----:B------:R-:W3:Y:S04]  /*d830*/  LDL.LU R80, [R1+0x31c] ;  /* 0x00031c0001507983 */ /* 0x000ee80000300800 */
[----:B------:R-:W3:Y:S01]  /*d840*/  LDL.LU R81, [R1+0x318] ;  /* 0x0003180001517983 */ /* 0x000ee20000300800 */
[----:B0-----:R-:W-:-:S03]  /*d850*/  IMAD.MOV.U32 R69, RZ, RZ, R83 ;  /* 0x000000ffff457224 */ /* 0x001fc600078e0053 */
[----:B------:R-:W3:Y:S04]  /*d860*/  LDL.LU R82, [R1+0x314] ;  /* 0x0003140001527983 */ /* 0x000ee80000300800 */
[----:B------:R-:W3:Y:S01]  /*d870*/  LDL.LU R83, [R1+0x308] ;  /* 0x0003080001537983 */ /* 0x000ee20000300800 */
[----:B------:R-:W-:-:S03]  /*d880*/  PRMT R14, R14, 0x5410, R84 ;  /* 0x000054100e0e7816 */ /* 0x000fc60000000054 */
[----:B------:R-:W3:Y:S01]  /*d890*/  LDL.LU R84, [R1+0x304] ;  /* 0x0003040001547983 */ /* 0x000ee20000300800 */
[----:B------:R-:W-:-:S03]  /*d8a0*/  PRMT R7, R7, 0x5410, R69 ;  /* 0x0000541007077816 */ /* 0x000fc60000000045 */
[----:B-1----:R-:W3:Y:S04]  /*d8b0*/  LDL.LU R0, [R1+0x300] ;  /* 0x0003000001007983 */ /* 0x002ee80000300800 */
[----:B------:R-:W3:Y:S04]  /*d8c0*/  LDL.LU R2, [R1+0x2fc] ;  /* 0x0002fc0001027983 */ /* 0x000ee80000300800 */
[----:B------:R-:W3:Y:S04]  /*d8d0*/  LDL.LU R3, [R1+0x2f8] ;  /* 0x0002f80001037983 */ /* 0x000ee80000300800 */
[----:B------:R-:W3:Y:S04]  /*d8e0*/  LDL.LU R68, [R1+0x2dc] ;  /* 0x0002dc0001447983 */ /* 0x000ee80000300800 */
[----:B------:R-:W3:Y:S01]  /*d8f0*/  LDL.LU R69, [R1+0x2d8] ;  /* 0x0002d80001457983 */ /* 0x000ee20000300800 */
[----:B------:R-:W-:-:S02]  /*d900*/  PRMT R13, R13, 0x5410, R75 ;  /* 0x000054100d0d7816 */ /* 0x000fc4000000004b */
[----:B------:R-:W-:Y:S02]  /*d910*/  PRMT R12, R12, 0x5410, R74 ;  /* 0x000054100c0c7816 */ /* 0x000fe4000000004a */
[----:B------:R-:W-:Y:S02]  /*d920*/  PRMT R11, R73, 0x5410, R11 ;  /* 0x00005410490b7816 */ /* 0x000fe4000000000b */
[----:B------:R-:W-:Y:S02]  /*d930*/  PRMT R10, R72, 0x5410, R10 ;  /* 0x00005410480a7816 */ /* 0x000fe4000000000a */
[----:B------:R-:W-:Y:S02]  /*d940*/  PRMT R9, R9, 0x5410, R71 ;  /* 0x0000541009097816 */ /* 0x000fe40000000047 */
[----:B------:R-:W-:Y:S02]  /*d950*/  PRMT R8, R8, 0x5410, R70 ;  /* 0x0000541008087816 */ /* 0x000fe40000000046 */
[----:B------:R-:W3:Y:S04]  /*d960*/  LDL.LU R70, [R1+0x2d4] ;  /* 0x0002d40001467983 */ /* 0x000ee80000300800 */
[----:B------:R-:W3:Y:S04]  /*d970*/  LDL.LU R71, [R1+0x2d0] ;  /* 0x0002d00001477983 */ /* 0x000ee80000300800 */
[----:B------:R-:W3:Y:S04]  /*d980*/  LDL.LU R72, [R1+0x2cc] ;  /* 0x0002cc0001487983 */ /* 0x000ee80000300800 */
[----:B------:R-:W3:Y:S04]  /*d990*/  LDL.LU R73, [R1+0x2c8] ;  /* 0x0002c80001497983 */ /* 0x000ee80000300800 */
[----:B------:R-:W3:Y:S04]  /*d9a0*/  LDL.LU R74, [R1+0x2c4] ;  /* 0x0002c400014a7983 */ /* 0x000ee80000300800 */
[----:B------:R-:W3:Y:S01]  /*d9b0*/  LDL.LU R75, [R1+0x2c0] ;  /* 0x0002c000014b7983 */ /* 0x000ee20000300800 */
[----:B--2---:R-:W-:-:S03]  /*d9c0*/  PRMT R15, R87, 0x5410, R15 ;  /* 0x00005410570f7816 */ /* 0x004fc6000000000f */
[----:B------:R1:W5:Y:S01]  /*d9d0*/  LDL.LU R87, [R1+0x1328] ;  /* 0x0013280001577983 */ /* 0x0003620000300800 */
[----:B----4-:R-:W-:-:S03]  /*d9e0*/  PRMT R16, R86, 0x5410, R16 ;  /* 0x0000541056107816 */ /* 0x010fc60000000010 */
[----:B------:R1:W5:Y:S01]  /*d9f0*/  LDL.LU R86, [R1+0x1324] ;  /* 0x0013240001567983 */ /* 0x0003620000300800 */
[----:B---3--:R-:W-:-:S03]  /*da00*/  PRMT R17, R85, 0x5410, R17 ;  /* 0x0000541055117816 */ /* 0x008fc60000000011 */
[----:B------:R1:W5:Y:S01]  /*da10*/  LDL.LU R85, [R1+0x1320] ;  /* 0x0013200001557983 */ /* 0x0003620000300800 */
[----:B------:R-:W-:Y:S02]  /*da20*/  PRMT R18, R76, 0x5410, R18 ;  /* 0x000054104c127816 */ /* 0x000fe40000000012 */
[----:B------:R-:W-:Y:S02]  /*da30*/  PRMT R19, R77, 0x5410, R19 ;  /* 0x000054104d137816 */ /* 0x000fe40000000013 */
[----:B------:R-:W-:Y:S02]  /*da40*/  PRMT R20, R78, 0x5410, R20 ;  /* 0x000054104e147816 */ /* 0x000fe40000000014 */
[----:B------:R-:W-:Y:S02]  /*da50*/  PRMT R21, R79, 0x5410, R21 ;  /* 0x000054104f157816 */ /* 0x000fe40000000015 */
[----:B------:R-:W-:Y:S02]  /*da60*/  PRMT R22, R80, 0x5410, R22 ;  /* 0x0000541050167816 */ /* 0x000fe40000000016 */
[----:B------:R-:W-:-:S02]  /*da70*/  PRMT R23, R81, 0x5410, R23 ;  /* 0x0000541051177816 */ /* 0x000fc40000000017 */
[----:B------:R-:W-:Y:S02]  /*da80*/  PRMT R24, R82, 0x5410, R24 ;  /* 0x0000541052187816 */ /* 0x000fe40000000018 */
[----:B------:R-:W-:Y:S02]  /*da90*/  PRMT R25, R83, 0x5410, R25 ;  /* 0x0000541053197816 */ /* 0x000fe40000000019 */
[----:B------:R-:W2:Y:S04]  /*daa0*/  LDL.LU R83, [R1+0x2bc] ;  /* 0x0002bc0001537983 */ /* 0x000ea80000300800 */
[----:B------:R-:W3:Y:S04]  /*dab0*/  LDL.LU R82, [R1+0x2b8] ;  /* 0x0002b80001527983 */ /* 0x000ee80000300800 */
[----:B------:R-:W4:Y:S04]  /*dac0*/  LDL.LU R81, [R1+0x2b0] ;  /* 0x0002b00001517983 */ /* 0x000f280000300800 */
[----:B------:R-:W4:Y:S04]  /*dad0*/  LDL.LU R80, [R1+0x29c] ;  /* 0x00029c0001507983 */ /* 0x000f280000300800 */
[----:B------:R-:W4:Y:S04]  /*dae0*/  LDL.LU R79, [R1+0x290] ;  /* 0x00029000014f7983 */ /* 0x000f280000300800 */
[----:B------:R-:W4:Y:S04]  /*daf0*/  LDL.LU R78, [R1+0x27c] ;  /* 0x00027c00014e7983 */ /* 0x000f280000300800 */
[----:B------:R-:W4:Y:S04]  /*db00*/  LDL.LU R77, [R1+0x268] ;  /* 0x00026800014d7983 */ /* 0x000f280000300800 */
[----:B------:R-:W4:Y:S01]  /*db10*/  LDL.LU R76, [R1+0x244] ;  /* 0x00024400014c7983 */ /* 0x000f220000300800 */
[----:B------:R-:W-:-:S03]  /*db20*/  PRMT R26, R84, 0x5410, R26 ;  /* 0x00005410541a7816 */ /* 0x000fc6000000001a */
        /* <DEDUP_REMOVED lines=23> */
[----:B------:R-:W4:Y:S04]  /*dca0*/  LDL.LU R75, [R1+0x1d4] ;  /* 0x0001d400014b7983 */ /* 0x000f280000300800 */
        /* <DEDUP_REMOVED lines=9> */
[----:B------:R-:W4:Y:S01]  /*dd40*/  LDL.LU R0, [R1+0x258] ;  /* 0x0002580001007983 */ /* 0x000f220000300800 */
[----:B--2---:R-:W-:-:S03]  /*dd50*/  PRMT R38, R83, 0x5410, R38 ;  /* 0x0000541053267816 */ /* 0x004fc60000000026 */
[----:B------:R1:W5:Y:S01]  /*dd60*/  LDL.LU R83, [R1+0x1318] ;  /* 0x0013180001537983 */ /* 0x0003620000300800 */
[----:B---3--:R-:W-:-:S03]  /*dd70*/  PRMT R39, R82, 0x5410, R39 ;  /* 0x0000541052277816 */ /* 0x008fc60000000027 */
[----:B------:R1:W5:Y:S01]  /*dd80*/  LDL.LU R82, [R1+0x1314] ;  /* 0x0013140001527983 */ /* 0x0003620000300800 */
[----:B----4-:R-:W-:-:S03]  /*dd90*/  PRMT R40, R81, 0x5410, R40 ;  /* 0x0000541051287816 */ /* 0x010fc60000000028 */
[----:B------:R1:W5:Y:S01]  /*dda0*/  LDL.LU R81, [R1+0x1310] ;  /* 0x0013100001517983 */ /* 0x0003620000300800 */
[----:B------:R-:W-:-:S03]  /*ddb0*/  PRMT R41, R80, 0x5410, R41 ;  /* 0x0000541050297816 */ /* 0x000fc60000000029 */
        /* <DEDUP_REMOVED lines=8> */
[----:B------:R1:W5:Y:S04]  /*de40*/  LDL.LU R76, [R1+0x12fc] ;  /* 0x0012fc00014c7983 */ /* 0x0003680000300800 */
[----:B------:R-:W2:Y:S04]  /*de50*/  LDL.LU R57, [R1+0x1d8] ;  /* 0x0001d80001397983 */ /* 0x000ea80000300800 */
[----:B------:R-:W3:Y:S04]  /*de60*/  LDL.LU R58, [R1+0x1e0] ;  /* 0x0001e000013a7983 */ /* 0x000ee80000300800 */
        /* <DEDUP_REMOVED lines=31> */
[----:B------:R1:W-:Y:S03]  /*e060*/  STTM.x64 tmem[UR10+0x100], R4 ;  /* 0x00010004000079ed */ /* 0x0003e6000834000a */
.L_x_6:
[----:B01----:R-:W2:Y:S01]  /*e070*/  LDL.LU R5, [R1+0x220] ;  /* 0x0002200001057983 */ /* 0x003ea20000300800 */
[--C-:B-----5:R-:W-:Y:S01]  /*e080*/  @!P5 IMAD.IADD R75, R75, 0x1, -R68.reuse ;  /* 0x000000014b4bd824 */ /* 0x120fe200078e0a44 */
[----:B------:R-:W0:Y:S02]  /*e090*/  LDCU UR4, c[0x0][0x3b0] ;  /* 0x00007600ff0477ac */ /* 0x000e240008000800 */
[----:B------:R1:W-:Y:S01]  /*e0a0*/  STL [R1+0x1458], R91 ;  /* 0x0014585b01007387 */ /* 0x0003e20000100800 */
[----:B------:R-:W-:Y:S01]  /*e0b0*/  @!P6 IMAD.IADD R76, R76, 0x1, -R68 ;  /* 0x000000014c4ce824 */ /* 0x000fe200078e0a44 */
[----:B------:R-:W3:Y:S01]  /*e0c0*/  LDCU UR5, c[0x0][0x3b0] ;  /* 0x00007600ff0577ac */ /* 0x000ee20008000800 */
[----:B------:R-:W4:Y:S01]  /*e0d0*/  FENCE.VIEW.ASYNC.T ;  /* 0x00000000000073c6 */ /* 0x000f220000000200 */
[----:B------:R-:W0:Y:S01]  /*e0e0*/  LDCU UR7, c[0x0][0x3b0] ;  /* 0x00007600ff0777ac */ /* 0x000e220008000800 */
[----:B-1----:R-:W3:Y:S01]  /*e0f0*/  LDL R91, [R1+0xfbc] ;  /* 0x000fbc00015b7983 */ /* 0x002ee20000100800 */
[----:B------:R-:W1:Y:S03]  /*e100*/  LDCU UR12, c[0x0][0x3b0] ;  /* 0x00007600ff0c77ac */ /* 0x000e660008000800 */
[----:B------:R-:W-:Y:S01]  /*e110*/  STL [R1+0x1454], R7 ;  /* 0x0014540701007387 */ /* 0x000fe20000100800 */
[----:B------:R-:W-:Y:S01]  /*e120*/  PRMT R67, RZ, 0x7610, R67 ;  /* 0x00007610ff437816 */ /* 0x000fe20000000043 */
[----:B------:R-:W0:Y:S02]  /*e130*/  LDCU UR13, c[0x0][0x3b0] ;  /* 0x00007600ff0d77ac */ /* 0x000e240008000800 */
[----:B------:R4:W-:Y:S04]  /*e140*/  STL [R1+0x1450], R92 ;  /* 0x0014505c01007387 */ /* 0x0009e80000100800 */
[----:B----4-:R-:W4:Y:S04]  /*e150*/  LDL R92, [R1+0x1000] ;  /* 0x00100000015c7983 */ /* 0x010f280000100800 */
[----:B------:R-:W-:Y:S04]  /*e160*/  STL [R1+0x144c], R93 ;  /* 0x00144c5d01007387 */ /* 0x000fe80000100800 */
[----:B------:R-:W-:Y:S04]  /*e170*/  STL [R1+0x1448], R8 ;  /* 0x0014480801007387 */ /* 0x000fe80000100800 */
[----:B------:R0:W-:Y:S04]  /*e180*/  STL [R1+0x1444], R47 ;  /* 0x0014442f01007387 */ /* 0x0001e80000100800 */
[----:B0-----:R-:W4:Y:S01]  /*e190*/  LDL R47, [R1+0xfdc] ;  /* 0x000fdc00012f7983 */ /* 0x001f220000100800 */
[----:B------:R-:W-:Y:S01]  /*e1a0*/  @!P4 IMAD.MOV R75, RZ, RZ, -R75 ;  /* 0x000000ffff4bc224 */ /* 0x000fe200078e0a4b */
[----:B------:R-:W-:-:S02]  /*e1b0*/  ISETP.GT.U32.AND P6, PT, R68, R77, PT ;  /* 0x0000004d4400720c */ /* 0x000fc40003fc4070 */
[----:B------:R-:W-:Y:S01]  /*e1c0*/  STL [R1+0x1440], R66 ;  /* 0x0014404201007387 */ /* 0x000fe20000100800 */
[----:B------:R-:W-:Y:S02]  /*e1d0*/  PRMT R7, RZ, 0x7610, R7 ;  /* 0x00007610ff077816 */ /* 0x000fe40000000007 */
[----:B------:R-:W-:Y:S01]  /*e1e0*/  ISETP.GT.U32.AND P5, PT, R68, R79, PT ;  /* 0x0000004f4400720c */ /* 0x000fe20003fa4070 */
        /* <DEDUP_REMOVED lines=48> */
[----:B------:R-:W-:Y:S01]  /*e4f0*/  STL [R1+0x137c], R24 ;  /* 0x00137c1801007387 */ /* 0x000fe20000100800 */
[----:B------:R-:W-:-:S03]  /*e500*/  SEL R75, R73, R75, !P1 ;  /* 0x0000004b494b7207 */ /* 0x000fc60004800000 */
[----:B------:R-:W-:Y:S04]  /*e510*/  STL [R1+0x1378], R12 ;  /* 0x0013780c01007387 */ /* 0x000fe80000100800 */
[----:B------:R-:W-:Y:S04]  /*e520*/  STL [R1+0x1374], R20 ;  /* 0x0013741401007387 */ /* 0x000fe80000100800 */
[----:B------:R-:W-:Y:S04]  /*e530*/  STL [R1+0x1370], R14 ;  /* 0x0013700e01007387 */ /* 0x000fe80000100800 */
[----:B------:R-:W-:Y:S04]  /*e540*/  STL [R1+0x136c], R19 ;  /* 0x00136c1301007387 */ /* 0x000fe80000100800 */
[----:B------:R-:W-:Y:S01]  /*e550*/  STL [R1+0x1368], R10 ;  /* 0x0013680a01007387 */ /* 0x000fe20000100800 */
[----:B------:R-:W-:-:S03]  /*e560*/  IMAD R75, R75, UR11, RZ ;  /* 0x0000000b4b4b7c24 */ /* 0x000fc6000f8e02ff */
[----:B------:R-:W-:Y:S04]  /*e570*/  STL [R1+0x1364], R17 ;  /* 0x0013641101007387 */ /* 0x000fe80000100800 */
[----:B------:R-:W-:Y:S04]  /*e580*/  STL [R1+0x1360], R0 ;  /* 0x0013600001007387 */ /* 0x000fe80000100800 */
[----:B------:R-:W-:Y:S04]  /*e590*/  STL [R1+0x135c], R74 ;  /* 0x00135c4a01007387 */ /* 0x000fe80000100800 */
[----:B------:R-:W-:Y:S01]  /*e5a0*/  STL [R1+0x12dc], R71 ;  /* 0x0012dc4701007387 */ /* 0x000fe20000100800 */
[----:B--2---:R-:W-:-:S03]  /*e5b0*/  LEA R4, P3, R5, R72, 0x1 ;  /* 0x0000004805047211 */ /* 0x004fc600078608ff */
[----:B------:R-:W-:Y:S01]  /*e5c0*/  STL [R1+0x12d8], R70 ;  /* 0x0012d84601007387 */ /* 0x000fe20000100800 */
[----:B------:R-:W-:Y:S01]  /*e5d0*/  LEA.HI.X.SX32 R5, R5, R69, 0x1, P3 ;  /* 0x0000004505057211 */ /* 0x000fe200018f0eff */
[----:B------:R-:W-:Y:S01]  /*e5e0*/  BAR.SYNC.DEFER_BLOCKING 0x0 ;  /* 0x0000000000007b1d */ /* 0x000fe20000010000 */
[----:B------:R-:W-:Y:S01]  /*e5f0*/  @!P6 IMAD.IADD R77, R77, 0x1, -R68 ;  /* 0x000000014d4de824 */ /* 0x000fe200078e0a44 */
[----:B------:R-:W-:-:S04]  /*e600*/  PRMT R8, RZ, 0x7610, R8 ;  /* 0x00007610ff087816 */ /* 0x000fc80000000008 */
[----:B------:R-:W-:Y:S01]  /*e610*/  STL [R1+0x12d4], R3 ;  /* 0x0012d40301007387 */ /* 0x000fe20000100800 */
[----:B---3--:R-:W-:-:S03]  /*e620*/  ISETP.GE.AND P3, PT, R91, RZ, PT ;  /* 0x000000ff5b00720c */ /* 0x008fc60003f66270 */
[----:B------:R-:W-:Y:S04]  /*e630*/  STL [R1+0x12d0], R2 ;  /* 0x0012d00201007387 */ /* 0x000fe80000100800 */
[----:B------:R0:W-:Y:S04]  /*e640*/  STL [R1+0x2bc], R4 ;  /* 0x0002bc0401007387 */ /* 0x0001e80000100800 */
[----:B------:R-:W2:Y:S01]  /*e650*/  LDL.LU R91, [R1+0x1458] ;  /* 0x00145800015b7983 */ /* 0x000ea20000300800 */
[----:B------:R-:W-:-:S03]  /*e660*/  ISETP.GT.U32.AND P4, PT, R68, R78, PT ;  /* 0x0000004e4400720c */ /* 0x000fc60003f84070 */
[----:B------:R0:W3:Y:S04]  /*e670*/  @P0 LDG.E.U16 R7, desc[UR20][R4.64] ;  /* 0x0000001404070981 */ /* 0x0000e8000c1e1500 */
[----:B------:R1:W-:Y:S01]  /*e680*/  STL [R1+0x2b8], R5 ;  /* 0x0002b80501007387 */ /* 0x0003e20000100800 */
[----:B0-----:R-:W-:-:S04]  /*e690*/  LEA R4, P6, R75, R72, 0x1 ;  /* 0x000000484b047211 */ /* 0x001fc800078c08ff */
[----:B-1----:R-:W-:-:S05]  /*e6a0*/  LEA.HI.X.SX32 R5, R75, R69, 0x1, P6 ;  /* 0x000000454b057211 */ /* 0x002fca00030f0eff */
[----:B------:R-:W2:Y:S01]  /*e6b0*/  @P0 LDG.E.U16 R8, desc[UR20][R4.64] ;  /* 0x0000001404080981 */ /* 0x000ea2000c1e1500 */
[----:B------:R-:W-:-:S05]  /*e6c0*/  @!P3 IMAD.MOV R76, RZ, RZ, -R76 ;  /* 0x000000ffff4cb224 */ /* 0x000fca00078e0a4c */
[----:B------:R-:W-:Y:S02]  /*e6d0*/  SEL R76, R73, R76, !P1 ;  /* 0x0000004c494c7207 */ /* 0x000fe40004800000 */
[----:B----4-:R-:W-:-:S03]  /*e6e0*/  ISETP.GE.AND P3, PT, R47, RZ, PT ;  /* 0x000000ff2f00720c */ /* 0x010fc60003f66270 */
[----:B------:R-:W-:Y:S01]  /*e6f0*/  IMAD R76, R76, UR4, RZ ;  /* 0x000000044c4c7c24 */ /* 0x000fe2000f8e02ff */
[----:B------:R-:W-:Y:S01]  /*e700*/  PRMT R57, RZ, 0x7610, R57 ;  /* 0x00007610ff397816 */ /* 0x000fe20000000039 */
[--C-:B------:R-:W-:Y:S01]  /*e710*/  @!P4 IMAD.IADD R78, R78, 0x1, -R68.reuse ;  /* 0x000000014e4ec824 */ /* 0x100fe200078e0a44 */
[----:B------:R-:W-:Y:S01]  /*e720*/  ISETP.GE.AND P4, PT, R92, RZ, PT ;  /* 0x000000ff5c00720c */ /* 0x000fe20003f86270 */
[----:B------:R-:W-:Y:S01]  /*e730*/  @!P5 IMAD.IADD R79, R79, 0x1, -R68 ;  /* 0x000000014f4fd824 */ /* 0x000fe200078e0a44 */
[C---:B------:R-:W-:Y:S01]  /*e740*/  LEA R92, P6, R76.reuse, R72, 0x1 ;  /* 0x000000484c5c7211 */ /* 0x040fe200078c08ff */
[----:B------:R-:W0:Y:S01]  /*e750*/  LDCU UR4, c[0x0][0x3b0] ;  /* 0x00007600ff0477ac */ /* 0x000e220008000800 */
[----:B---3--:R1:W-:Y:S04]  /*e760*/  STL [R1+0x320], R7 ;  /* 0x0003200701007387 */ /* 0x0083e80000100800 */
[----:B-1----:R-:W3:Y:S04]  /*e770*/  LDL.LU R7, [R1+0x1454] ;  /* 0x0014540001077983 */ /* 0x002ee80000300800 */
[----:B------:R-:W4:Y:S04]  /*e780*/  LDL R47, [R1+0x109c] ;  /* 0x00109c00012f7983 */ /* 0x000f280000100800 */
[----:B------:R1:W-:Y:S04]  /*e790*/  STL [R1+0x2fc], R4 ;  /* 0x0002fc0401007387 */ /* 0x0003e80000100800 */
[----:B------:R0:W-:Y:S04]  /*e7a0*/  STL [R1+0x2f8], R5 ;  /* 0x0002f80501007387 */ /* 0x0001e80000100800 */
[----:B--2---:R2:W-:Y:S01]  /*e7b0*/  STL [R1+0x334], R8 ;  /* 0x0003340801007387 */ /* 0x0045e20000100800 */
[----:B-1----:R-:W-:Y:S01]  /*e7c0*/  @P0 IMAD.MOV.U32 R4, RZ, RZ, R92 ;  /* 0x000000ffff040224 */ /* 0x002fe200078e005c */
[----:B0-----:R-:W-:-:S02]  /*e7d0*/  LEA.HI.X.SX32 R5, R76, R69, 0x1, P6 ;  /* 0x000000454c057211 */ /* 0x001fc400030f0eff */
[----:B--2---:R-:W2:Y:S04]  /*e7e0*/  LDL R8, [R1+0x1094] ;  /* 0x0010940001087983 */ /* 0x004ea80000100800 */
[----:B------:R0:W3:Y:S01]  /*e7f0*/  @P0 LDG.E.U16 R57, desc[UR20][R4.64] ;  /* 0x0000001404390981 */ /* 0x0000e2000c1e1500 */
[----:B------:R-:W-:-:S13]  /*e800*/  ISETP.GT.U32.AND P5, PT, R68, R79, PT ;  /* 0x0000004f4400720c */ /* 0x000fda0003fa4070 */
[----:B------:R-:W-:Y:S01]  /*e810*/  @!P5 IMAD.IADD R79, R79, 0x1, -R68 ;  /* 0x000000014f4fd824 */ /* 0x000fe200078e0a44 */
[C---:B------:R-:W-:Y:S01]  /*e820*/  ISETP.GT.U32.AND P5, PT, R68.reuse, R80, PT ;  /* 0x000000504400720c */ /* 0x040fe20003fa4070 */
[----:B------:R-:W-:Y:S01]  /*e830*/  @!P3 IMAD.MOV R77, RZ, RZ, -R77 ;  /* 0x000000ffff4db224 */ /* 0x000fe200078e0a4d */
[C---:B------:R-:W-:Y:S01]  /*e840*/  ISETP.GT.U32.AND P3, PT, R68.reuse, R78, PT ;  /* 0x0000004e4400720c */ /* 0x040fe20003f64070 */
[----:B------:R-:W-:Y:S01]  /*e850*/  @!P4 IMAD.MOV R79, RZ, RZ, -R79 ;  /* 0x000000ffff4fc224 */ /* 0x000fe200078e0a4f */
[----:B------:R-:W-:Y:S02]  /*e860*/  ISETP.GT.U32.AND P6, PT, R68, R81, PT ;  /* 0x000000514400720c */ /* 0x000fe40003fc4070 */
[----:B------:R-:W-:-:S07]  /*e870*/  SEL R77, R73, R77, !P1 ;  /* 0x0000004d494d7207 */ /* 0x000fce0004800000 */
[----:B------:R-:W-:Y:S01]  /*e880*/  @!P5 IMAD.IADD R80, R80, 0x1, -R68 ;  /* 0x000000015050d824 */ /* 0x000fe200078e0a44 */
[----:B------:R-:W-:-:S04]  /*e890*/  SEL R79, R73, R79, !P1 ;  /* 0x0000004f494f7207 */ /* 0x000fc80004800000 */
[----:B------:R-:W-:Y:S01]  /*e8a0*/  ISETP.GT.U32.AND P5, PT, R68, R80, PT ;  /* 0x000000504400720c */ /* 0x000fe20003fa4070 */
[----:B------:R-:W-:Y:S01]  /*e8b0*/  IMAD R77, R77, UR5, RZ ;  /* 0x000000054d4d7c24 */ /* 0x000fe2000f8e02ff */
[----:B------:R1:W-:Y:S01]  /*e8c0*/  STL [R1+0x51c], R92 ;  /* 0x00051c5c01007387 */ /* 0x0003e20000100800 */
[--C-:B------:R-:W-:Y:S01]  /*e8d0*/  @!P3 IMAD.IADD R78, R78, 0x1, -R68.reuse ;  /* 0x000000014e4eb824 */ /* 0x100fe200078e0a44 */
[----:B------:R-:W-:Y:S01]  /*e8e0*/  PRMT R93, RZ, 0x7610, R93 ;  /* 0x00007610ff5d7816 */ /* 0x000fe2000000005d */
[----:B------:R-:W-:Y:S02]  /*e8f0*/  IMAD R79, R79, UR4, RZ ;  /* 0x000000044f4f7c24 */ /* 0x000fe4000f8e02ff */
[----:B------:R-:W-:Y:S01]  /*e900*/  @!P6 IMAD.IADD R81, R81, 0x1, -R68 ;  /* 0x000000015151e824 */ /* 0x000fe200078e0a44 */
[C---:B0-----:R-:W-:Y:S01]  /*e910*/  LEA R4, P6, R77.reuse, R72, 0x1 ;  /* 0x000000484d047211 */ /* 0x041fe200078c08ff */
[----:B------:R0:W-:Y:S01]  /*e920*/  STL [R1+0x518], R5 ;  /* 0x0005180501007387 */ /* 0x0001e20000100800 */
[----:B------:R-:W-:Y:S01]  /*e930*/  PRMT R66, RZ, 0x7610, R66 ;  /* 0x00007610ff427816 */ /* 0x000fe20000000042 */
[----:B------:R-:W2:Y:S02]  /*e940*/  LDCU UR4, c[0x0][0x3b0] ;  /* 0x00007600ff0477ac */ /* 0x000ea40008000800 */
[----:B------:R-:W-:Y:S01]  /*e950*/  @!P5 IMAD.IADD R80, R80, 0x1, -R68 ;  /* 0x000000015050d824 */ /* 0x000fe200078e0a44 */
[----:B-1----:R-:W3:Y:S01]  /*e960*/  LDL.LU R92, [R1+0x1450] ;  /* 0x00145000015c7983 */ /* 0x002ee20000300800 */
[----:B------:R-:W-:Y:S01]  /*e970*/  PRMT R64, RZ, 0x7610, R64 ;  /* 0x00007610ff407816 */ /* 0x000fe20000000040 */
[----:B------:R-:W1:Y:S01]  /*e980*/  LDCU UR5, c[0x0][0x3b0] ;  /* 0x00007600ff0577ac */ /* 0x000e620008000800 */
[----:B0-----:R-:W-:-:S05]  /*e990*/  LEA.HI.X.SX32 R5, R77, R69, 0x1, P6 ;  /* 0x000000454d057211 */ /* 0x001fca00030f0eff */
[----:B------:R0:W3:Y:S01]  /*e9a0*/  @P0 LDG.E.U16 R93, desc[UR20][R4.64] ;  /* 0x00000014045d0981 */ /* 0x0000e2000c1e1500 */
[----:B----4-:R-:W-:-:S13]  /*e9b0*/  ISETP.GE.AND P4, PT, R47, RZ, PT ;  /* 0x000000ff2f00720c */ /* 0x010fda0003f86270 */
[----:B------:R-:W-:Y:S01]  /*e9c0*/  @!P4 IMAD.MOV R78, RZ, RZ, -R78 ;  /* 0x000000ffff4ec224 */ /* 0x000fe200078e0a4e */
[----:B------:R-:W-:-:S04]  /*e9d0*/  LEA R47, P4, R79, R72, 0x1 ;  /* 0x000000484f2f7211 */ /* 0x000fc800078808ff */
[----:B------:R-:W-:Y:S02]  /*e9e0*/  SEL R78, R73, R78, !P1 ;  /* 0x0000004e494e7207 */ /* 0x000fe40004800000 */
[----:B--2---:R-:W-:Y:S02]  /*e9f0*/  ISETP.GE.AND P5, PT, R8, RZ, PT ;  /* 0x000000ff0800720c */ /* 0x004fe40003fa6270 */
[----:B------:R-:W-:Y:S01]  /*ea00*/  LEA.HI.X.SX32 R8, R79, R69, 0x1, P4 ;  /* 0x000000454f087211 */ /* 0x000fe200020f0eff */
[----:B---3--:R2:W-:Y:S01]  /*ea10*/  STL [R1+0x330], R57 ;  /* 0x0003303901007387 */ /* 0x0085e20000100800 */
[----:B------:R-:W-:-:S09]  /*ea20*/  IMAD R78, R78, UR7, RZ ;  /* 0x000000074e4e7c24 */ /* 0x000fd2000f8e02ff */
[----:B------:R-:W-:Y:S01]  /*ea30*/  @!P5 IMAD.MOV R80, RZ, RZ, -R80 ;  /* 0x000000ffff50d224 */ /* 0x000fe200078e0a50 */
[----:B--2---:R-:W2:Y:S01]  /*ea40*/  LDL R57, [R1+0x10d8] ;  /* 0x0010d80001397983 */ /* 0x004ea20000100800 */
[----:B------:R-:W-:Y:S01]  /*ea50*/  ISETP.GT.U32.AND P3, PT, R68, R81, PT ;  /* 0x000000514400720c */ /* 0x000fe20003f64070 */
[----:B------:R-:W3:Y:S02]  /*ea60*/  LDCU UR7, c[0x0][0x3b0] ;  /* 0x00007600ff0777ac */ /* 0x000ee40008000800 */
[----:B------:R0:W-:Y:S04]  /*ea70*/  STL [R1+0x54c], R4 ;  /* 0x00054c0401007387 */ /* 0x0001e80000100800 */
[----:B------:R-:W-:Y:S04]  /*ea80*/  STL [R1+0x57c], R47 ;  /* 0x00057c2f01007387 */ /* 0x000fe80000100800 */
[----:B------:R4:W-:Y:S01]  /*ea90*/  STL [R1+0x548], R5 ;  /* 0x0005480501007387 */ /* 0x0009e20000100800 */
[----:B0-----:R-:W-:-:S02]  /*eaa0*/  @P0 IMAD.MOV.U32 R4, RZ, RZ, R47 ;  /* 0x000000ffff040224 */ /* 0x001fc400078e002f */
[----:B----4-:R-:W-:-:S05]  /*eab0*/  @P0 IMAD.MOV.U32 R5, RZ, RZ, R8 ;  /* 0x000000ffff050224 */ /* 0x010fca00078e0008 */
[----:B------:R0:W4:Y:S02]  /*eac0*/  @P0 LDG.E.U16 R66, desc[UR20][R4.64] ;  /* 0x0000001404420981 */ /* 0x000124000c1e1500 */
[----:B0-----:R-:W-:-:S04]  /*ead0*/  LEA R4, P5, R78, R72, 0x1 ;  /* 0x000000484e047211 */ /* 0x001fc800078a08ff */
[----:B------:R-:W-:-:S05]  /*eae0*/  LEA.HI.X.SX32 R5, R78, R69, 0x1, P5 ;  /* 0x000000454e057211 */ /* 0x000fca00028f0eff */
[----:B------:R-:W3:Y:S04]  /*eaf0*/  @P0 LDG.E.U16 R64, desc[UR20][R4.64] ;  /* 0x0000001404400981 */ /* 0x000ee8000c1e1500 */
[----:B------:R-:W-:Y:S04]  /*eb00*/  STL [R1+0x578], R8 ;  /* 0x0005780801007387 */ /* 0x000fe80000100800 */
[----:B------:R0:W-:Y:S04]  /*eb10*/  STL [R1+0x344], R93 ;  /* 0x0003445d01007387 */ /* 0x0001e80000100800 */
[----:B0-----:R-:W3:Y:S04]  /*eb20*/  LDL.LU R93, [R1+0x144c] ;  /* 0x00144c00015d7983 */ /* 0x001ee80000300800 */
[----:B------:R-:W3:Y:S04]  /*eb30*/  LDL.LU R8, [R1+0x1448] ;  /* 0x0014480001087983 */ /* 0x000ee80000300800 */
[----:B------:R-:W3:Y:S01]  /*eb40*/  LDL.LU R47, [R1+0x1444] ;  /* 0x00144400012f7983 */ /* 0x000ee20000300800 */
[----:B--2---:R-:W-:-:S03]  /*eb50*/  ISETP.GE.AND P6, PT, R57, RZ, PT ;  /* 0x000000ff3900720c */ /* 0x004fc60003fc6270 */
[----:B----4-:R0:W-:Y:S04]  /*eb60*/  STL [R1+0x340], R66 ;  /* 0x0003404201007387 */ /* 0x0101e80000100800 */
[----:B0-----:R-:W2:Y:S04]  /*eb70*/  LDL.LU R66, [R1+0x1440] ;  /* 0x0014400001427983 */ /* 0x001ea80000300800 */
[----:B------:R-:W4:Y:S04]  /*eb80*/  LDL R57, [R1+0x1044] ;  /* 0x0010440001397983 */ /* 0x000f280000100800 */
[----:B------:R-:W-:Y:S04]  /*eb90*/  STL [R1+0x5ac], R4 ;  /* 0x0005ac0401007387 */ /* 0x000fe80000100800 */
[----:B------:R-:W-:Y:S04]  /*eba0*/  STL [R1+0x5a8], R5 ;  /* 0x0005a80501007387 */ /* 0x000fe80000100800 */
[----:B---3--:R0:W-:Y:S04]  /*ebb0*/  STL [R1+0x354], R64 ;  /* 0x0003544001007387 */ /* 0x0081e80000100800 */
[----:B0-----:R-:W3:Y:S04]  /*ebc0*/  LDL.LU R64, [R1+0x143c] ;  /* 0x00143c0001407983 */ /* 0x001ee80000300800 */
[----:B------:R-:W2:Y:S01]  /*ebd0*/  LDL R4, [R1+0x1114] ;  /* 0x0011140001047983 */ /* 0x000ea20000100800 */
[----:B------:R-:W-:Y:S01]  /*ebe0*/  @!P3 IMAD.IADD R81, R81, 0x1, -R68 ;  /* 0x000000015151b824 */ /* 0x000fe200078e0a44 */
[----:B------:R-:W-:-:S02]  /*ebf0*/  ISETP.GT.U32.AND P3, PT, R68, R83, PT ;  /* 0x000000534400720c */ /* 0x000fc40003f64070 */
[----:B------:R-:W-:Y:S01]  /*ec00*/  SEL R80, R73, R80, !P1 ;  /* 0x0000005049507207 */ /* 0x000fe20004800000 */
[----:B------:R-:W-:-:S04]  /*ec10*/  @!P6 IMAD.MOV R81, RZ, RZ, -R81 ;  /* 0x000000ffff51e224 */ /* 0x000fc800078e0a51 */
[----:B------:R-:W-:-:S06]  /*ec20*/  IMAD R80, R80, UR12, RZ ;  /* 0x0000000c50507c24 */ /* 0x000fcc000f8e02ff */
[----:B------:R-:W-:Y:S01]  /*ec30*/  @!P3 IMAD.IADD R83, R83, 0x1, -R68 ;  /* 0x000000015353b824 */ /* 0x000fe200078e0a44 */
[----:B------:R-:W-:Y:S01]  /*ec40*/  LEA R5, P6, R80, R72, 0x1 ;  /* 0x0000004850057211 */ /* 0x000fe200078c08ff */
[----:B------:R-:W0:Y:S04]  /*ec50*/  LDCU UR12, c[0x0][0x3b0] ;  /* 0x00007600ff0c77ac */ /* 0x000e280008000800 */
[----:B------:R0:W-:Y:S01]  /*ec60*/  STL [R1+0x5dc], R5 ;  /* 0x0005dc0501007387 */ /* 0x0001e20000100800 */
[----:B--2---:R-:W-:Y:S02]  /*ec70*/  ISETP.GE.AND P3, PT, R4, RZ, PT ;  /* 0x000000ff0400720c */ /* 0x004fe40003f66270 */
[----:B------:R-:W-:-:S04]  /*ec80*/  LEA.HI.X.SX32 R4, R80, R69, 0x1, P6 ;  /* 0x0000004550047211 */ /* 0x000fc800030f0eff */
[-C--:B0-----:R-:W-:Y:S01]  /*ec90*/  @P0 LOP3.LUT R5, R5, R4.reuse, RZ, 0x3c, !PT ;  /* 0x0000000405050212 */ /* 0x081fe200078e3cff */
[----:B------:R0:W-:Y:S03]  /*eca0*/  STL [R1+0x5d8], R4 ;  /* 0x0005d80401007387 */ /* 0x0001e60000100800 */
[----:B0-----:R-:W-:-:S04]  /*ecb0*/  @P0 LOP3.LUT R4, R5, R4, RZ, 0x3c, !PT ;  /* 0x0000000405040212 */ /* 0x001fc800078e3cff */
[----:B------:R-:W-:-:S05]  /*ecc0*/  @P0 LOP3.LUT R5, R5, R4, RZ, 0x3c, !PT ;  /* 0x0000000405050212 */ /* 0x000fca00078e3cff */
[----:B------:R0:W2:Y:S01]  /*ecd0*/  @P0 LDG.E.U16 R67, desc[UR20][R4.64] ;  /* 0x0000001404430981 */ /* 0x0000a2000c1e1500 */
[----:B------:R-:W-:Y:S02]  /*ece0*/  ISETP.GT.U32.AND P4, PT, R68, R82, PT ;  /* 0x000000524400720c */ /* 0x000fe40003f84070 */
[----:B------:R-:W-:-:S11]  /*ecf0*/  SEL R81, R73, R81, !P1 ;  /* 0x0000005149517207 */ /* 0x000fd60004800000 */
[----:B------:R-:W-:-:S05]  /*ed00*/  @!P4 IMAD.IADD R82, R82, 0x1, -R68 ;  /* 0x000000015252c824 */ /* 0x000fca00078e0a44 */
[----:B------:R-:W-:Y:S01]  /*ed10*/  ISETP.GT.U32.AND P4, PT, R68, R82, PT ;  /* 0x000000524400720c */ /* 0x000fe20003f84070 */
[----:B------:R-:W-:Y:S01]  /*ed20*/  IMAD R81, R81, UR4, RZ ;  /* 0x0000000451517c24 */ /* 0x000fe2000f8e02ff */
[----:B------:R-:W-:Y:S01]  /*ed30*/  PRMT R65, RZ, 0x7610, R65 ;  /* 0x00007610ff417816 */ /* 0x000fe20000000041 */
[----:B------:R-:W1:Y:S10]  /*ed40*/  LDCU UR4, c[0x0][0x3b0] ;  /* 0x00007600ff0477ac */ /* 0x000e740008000800 */
[----:B------:R-:W-:Y:S01]  /*ed50*/  @!P4 IMAD.IADD R82, R82, 0x1, -R68 ;  /* 0x000000015252c824 */ /* 0x000fe200078e0a44 */
[----:B0-----:R-:W-:-:S04]  /*ed60*/  LEA R5, P4, R81, R72, 0x1 ;  /* 0x0000004851057211 */ /* 0x001fc800078808ff */
[----:B------:R-:W-:Y:S02]  /*ed70*/  LEA.HI.X.SX32 R4, R81, R69, 0x1, P4 ;  /* 0x0000004551047211 */ /* 0x000fe400020f0eff */
[----:B----4-:R-:W-:Y:S01]  /*ed80*/  ISETP.GE.AND P4, PT, R57, RZ, PT ;  /* 0x000000ff3900720c */ /* 0x010fe20003f86270 */
[----:B--2---:R0:W-:Y:S04]  /*ed90*/  STL [R1+0x350], R67 ;  /* 0x0003504301007387 */ /* 0x0041e80000100800 */
[----:B0-----:R-:W2:Y:S04]  /*eda0*/  LDL R67, [R1+0x10a4] ;  /* 0x0010a40001437983 */ /* 0x001ea80000100800 */
[----:B------:R0:W-:Y:S04]  /*edb0*/  STL [R1+0x60c], R5 ;  /* 0x00060c0501007387 */ /* 0x0001e80000100800 */
[----:B------:R4:W-:Y:S04]  /*edc0*/  STL [R1+0x608], R4 ;  /* 0x0006080401007387 */ /* 0x0009e80000100800 */
[----:B------:R-:W2:Y:S01]  /*edd0*/  LDL.LU R57, [R1+0x1438] ;  /* 0x0014380001397983 */ /* 0x000ea20000300800 */
[----:B0-----:R-:W-:-:S04]  /*ede0*/  @P0 LOP3.LUT R5, R5, R4, RZ, 0x3c, !PT ;  /* 0x0000000405050212 */ /* 0x001fc800078e3cff */
[----:B----4-:R-:W-:-:S04]  /*edf0*/  @P0 LOP3.LUT R4, R5, R4, RZ, 0x3c, !PT ;  /* 0x0000000405040212 */ /* 0x010fc800078e3cff */
[----:B------:R-:W-:-:S05]  /*ee00*/  @P0 LOP3.LUT R5, R5, R4, RZ, 0x3c, !PT ;  /* 0x0000000405050212 */ /* 0x000fca00078e3cff */
[----:B------:R0:W4:Y:S04]  /*ee10*/  @P0 LDG.E.U16 R65, desc[UR20][R4.64] ;  /* 0x0000001404410981 */ /* 0x000128000c1e1500 */
[----:B------:R-:W2:Y:S01]  /*ee20*/  LDL R4, [R1+0x1070] ;  /* 0x0010700001047983 */ /* 0x000ea20000100800 */
[C---:B------:R-:W-:Y:S01]  /*ee30*/  ISETP.GT.U32.AND P5, PT, R68.reuse, R84, PT ;  /* 0x000000544400720c */ /* 0x040fe20003fa4070 */
[----:B------:R-:W-:Y:S01]  /*ee40*/  @!P3 IMAD.MOV R82, RZ, RZ, -R82 ;  /* 0x000000ffff52b224 */ /* 0x000fe200078e0a52 */
[----:B------:R-:W-:-:S11]  /*ee50*/  ISETP.GT.U32.AND P3, PT, R68, R85, PT ;  /* 0x000000554400720c */ /* 0x000fd60003f64070 */
[----:B------:R-:W-:Y:S01]  /*ee60*/  @!P5 IMAD.IADD R84, R84, 0x1, -R68 ;  /* 0x000000015454d824 */ /* 0x000fe200078e0a44 */
[----:B------:R-:W-:-:S04]  /*ee70*/  SEL R82, R73, R82, !P1 ;  /* 0x0000005249527207 */ /* 0x000fc80004800000 */
[----:B------:R-:W-:Y:S01]  /*ee80*/  ISETP.GT.U32.AND P6, PT, R68, R84, PT ;  /* 0x000000544400720c */ /* 0x000fe20003fc4070 */
[----:B-1----:R-:W-:Y:S01]  /*ee90*/  IMAD R82, R82, UR5, RZ ;  /* 0x0000000552527c24 */ /* 0x002fe2000f8e02ff */
[----:B------:R-:W-:Y:S01]  /*eea0*/  ISETP.GT.U32.AND P5, PT, R68, R83, PT ;  /* 0x000000534400720c */ /* 0x000fe20003fa4070 */
[--C-:B------:R-:W-:Y:S01]  /*eeb0*/  @!P3 IMAD.IADD R85, R85, 0x1, -R68.reuse ;  /* 0x000000015555b824 */ /* 0x100fe200078e0a44 */
[----:B------:R-:W-:Y:S01]  /*eec0*/  PRMT R61, RZ, 0x7610, R61 ;  /* 0x00007610ff3d7816 */ /* 0x000fe2000000003d */
[----:B------:R-:W1:Y:S08]  /*eed0*/  LDCU UR5, c[0x0][0x3b0] ;  /* 0x00007600ff0577ac */ /* 0x000e700008000800 */
[--C-:B------:R-:W-:Y:S01]  /*eee0*/  @!P6 IMAD.IADD R84, R84, 0x1, -R68.reuse ;  /* 0x000000015454e824 */ /* 0x100fe200078e0a44 */
[----:B0-----:R-:W-:Y:S01]  /*eef0*/  LEA R5, P6, R82, R72, 0x1 ;  /* 0x0000004852057211 */ /* 0x001fe200078c08ff */
[----:B------:R-:W-:-:S04]  /*ef00*/  @!P5 IMAD.IADD R83, R83, 0x1, -R68 ;  /* 0x000000015353d824 */ /* 0x000fc800078e0a44 */
[----:B------:R-:W-:-:S05]  /*ef10*/  @!P4 IMAD.MOV R83, RZ, RZ, -R83 ;  /* 0x000000ffff53c224 */ /* 0x000fca00078e0a53 */
[----:B------:R-:W-:-:S05]  /*ef20*/  SEL R83, R73, R83, !P1 ;  /* 0x0000005349537207 */ /* 0x000fca0004800000 */
[----:B------:R-:W-:Y:S01]  /*ef30*/  IMAD R83, R83, UR4, RZ ;  /* 0x0000000453537c24 */ /* 0x000fe2000f8e02ff */
[----:B------:R-:W-:Y:S01]  /*ef40*/  PRMT R6, RZ, 0x7610, R6 ;  /* 0x00007610ff067816 */ /* 0x000fe20000000006 */
[----:B------:R-:W0:Y:S01]  /*ef50*/  LDCU UR4, c[0x0][0x3b0] ;  /* 0x00007600ff0477ac */ /* 0x000e220008000800 */
[----:B----4-:R4:W-:Y:S01]  /*ef60*/  STL [R1+0x364], R65 ;  /* 0x0003644101007387 */ /* 0x0109e20000100800 */
[----:B--2---:R-:W-:-:S03]  /*ef70*/  ISETP.GE.AND P3, PT, R4, RZ, PT ;  /* 0x000000ff0400720c */ /* 0x004fc60003f66270 */
[----:B----4-:R-:W2:Y:S01]  /*ef80*/  LDL R65, [R1+0x1100] ;  /* 0x0011000001417983 */ /* 0x010ea20000100800 */
[----:B------:R-:W-:-:S03]  /*ef90*/  LEA.HI.X.SX32 R4, R82, R69, 0x1, P6 ;  /* 0x0000004552047211 */ /* 0x000fc600030f0eff */
[----:B------:R4:W-:Y:S01]  /*efa0*/  STL [R1+0x63c], R5 ;  /* 0x00063c0501007387 */ /* 0x0009e20000100800 */
[----:B------:R-:W-:-:S03]  /*efb0*/  ISETP.GT.U32.AND P6, PT, R68, R86, PT ;  /* 0x000000564400720c */ /* 0x000fc60003fc4070 */
[----:B------:R0:W-:Y:S01]  /*efc0*/  STL [R1+0x638], R4 ;  /* 0x0006380401007387 */ /* 0x0001e20000100800 */
[----:B----4-:R-:W-:-:S04]  /*efd0*/  @P0 LOP3.LUT R5, R5, R4, RZ, 0x3c, !PT ;  /* 0x0000000405050212 */ /* 0x010fc800078e3cff */
[----:B0-----:R-:W-:-:S04]  /*efe0*/  @P0 LOP3.LUT R4, R5, R4, RZ, 0x3c, !PT ;  /* 0x0000000405040212 */ /* 0x001fc800078e3cff */
[----:B------:R-:W-:-:S05]  /*eff0*/  @P0 LOP3.LUT R5, R5, R4, RZ, 0x3c, !PT ;  /* 0x0000000405050212 */ /* 0x000fca00078e3cff */
[----:B------:R0:W4:Y:S01]  /*f000*/  @P0 LDG.E.U16 R61, desc[UR20][R4.64] ;  /* 0x00000014043d0981 */ /* 0x000122000c1e1500 */
[----:B------:R-:W-:Y:S01]  /*f010*/  @!P6 IMAD.IADD R86, R86, 0x1, -R68 ;  /* 0x000000015656e824 */ /* 0x000fe200078e0a44 */
[----:B0-----:R-:W-:-:S04]  /*f020*/  LEA R4, P6, R83, R72, 0x1 ;  /* 0x0000004853047211 */ /* 0x001fc800078c08ff */
[----:B------:R-:W-:-:S05]  /*f030*/  LEA.HI.X.SX32 R5, R83, R69, 0x1, P6 ;  /* 0x0000004553057211 */ /* 0x000fca00030f0eff */
[----:B------:R0:W3:Y:S01]  /*f040*/  @P0 LDG.E.U16 R6, desc[UR20][R4.64] ;  /* 0x0000001404060981 */ /* 0x0000e2000c1e1500 */
[----:B------:R-:W-:Y:S01]  /*f050*/  ISETP.GT.U32.AND P4, PT, R68, R85, PT ;  /* 0x000000554400720c */ /* 0x000fe20003f84070 */
[----:B------:R-:W-:Y:S01]  /*f060*/  @!P3 IMAD.MOV R84, RZ, RZ, -R84 ;  /* 0x000000ffff54b224 */ /* 0x000fe200078e0a54 */
[----:B------:R-:W-:-:S04]  /*f070*/  ISETP.GE.AND P3, PT, R67, RZ, PT ;  /* 0x000000ff4300720c */ /* 0x000fc80003f66270 */
[----:B------:R-:W-:-:S05]  /*f080*/  SEL R84, R73, R84, !P1 ;  /* 0x0000005449547207 */ /* 0x000fca0004800000 */
[----:B-1----:R-:W-:Y:S01]  /*f090*/  IMAD R84, R84, UR5, RZ ;  /* 0x0000000554547c24 */ /* 0x002fe2000f8e02ff */
[----:B------:R-:W-:Y:S01]  /*f0a0*/  PRMT R62, RZ, 0x7610, R62 ;  /* 0x00007610ff3e7816 */ /* 0x000fe2000000003e */
[----:B------:R-:W-:Y:S01]  /*f0b0*/  @!P4 IMAD.IADD R85, R85, 0x1, -R68 ;  /* 0x000000015555c824 */ /* 0x000fe200078e0a44 */
[----:B------:R-:W-:Y:S01]  /*f0c0*/  ISETP.GT.U32.AND P5, PT, R68, R87, PT ;  /* 0x000000574400720c */ /* 0x000fe20003fa4070 */
[----:B------:R-:W1:Y:S01]  /*f0d0*/  LDCU UR5, c[0x0][0x3b0] ;  /* 0x00007600ff0577ac */ /* 0x000e620008000800 */
[----:B--2---:R-:W-:Y:S02]  /*f0e0*/  ISETP.GE.AND P4, PT, R65, RZ, PT ;  /* 0x000000ff4100720c */ /* 0x004fe40003f86270 */
[----:B------:R-:W-:Y:S01]  /*f0f0*/  LEA R65, P6, R84, R72, 0x1 ;  /* 0x0000004854417211 */ /* 0x000fe200078c08ff */
[----:B----4-:R2:W-:Y:S04]  /*f100*/  STL [R1+0x360], R61 ;  /* 0x0003603d01007387 */ /* 0x0105e80000100800 */
[----:B--2---:R-:W2:Y:S04]  /*f110*/  LDL.LU R61, [R1+0x1434] ;  /* 0x00143400013d7983 */ /* 0x004ea80000300800 */
[----:B------:R-:W4:Y:S04]  /*f120*/  LDL R67, [R1+0x1140] ;  /* 0x0011400001437983 */ /* 0x000f280000100800 */
[----:B------:R0:W-:Y:S04]  /*f130*/  STL [R1+0x66c], R4 ;  /* 0x00066c0401007387 */ /* 0x0001e80000100800 */
[----:B------:R1:W-:Y:S01]  /*f140*/  STL [R1+0x668], R5 ;  /* 0x0006680501007387 */ /* 0x0003e20000100800 */
[----:B0-----:R-:W-:-:S03]  /*f150*/  @P0 IMAD.MOV.U32 R4, RZ, RZ, R65 ;  /* 0x000000ffff040224 */ /* 0x001fc600078e0041 */
[----:B---3--:R0:W-:Y:S01]  /*f160*/  STL [R1+0x4e4], R6 ;  /* 0x0004e40601007387 */ /* 0x0081e20000100800 */
[----:B-1----:R-:W-:-:S05]  /*f170*/  LEA.HI.X.SX32 R5, R84, R69, 0x1, P6 ;  /* 0x0000004554057211 */ /* 0x002fca00030f0eff */
[----:B------:R1:W3:Y:S04]  /*f180*/  @P0 LDG.E.U16 R62, desc[UR20][R4.64] ;  /* 0x00000014043e0981 */ /* 0x0002e8000c1e1500 */
[----:B0-----:R-:W2:Y:S01]  /*f190*/  LDL R6, [R1+0x1150] ;  /* 0x0011500001067983 */ /* 0x001ea20000100800 */
[----:B------:R-:W-:-:S05]  /*f1a0*/  @!P5 IMAD.IADD R87, R87, 0x1, -R68 ;  /* 0x000000015757d824 */ /* 0x000fca00078e0a44 */
        /* <DEDUP_REMOVED lines=12> */
[----:B------:R-:W-:Y:S01]  /*f270*/  STL [R1+0x69c], R65 ;  /* 0x00069c4101007387 */ /* 0x000fe20000100800 */
[----:B------:R-:W-:Y:S01]  /*f280*/  @!P3 IMAD.IADD R86, R86, 0x1, -R68 ;  /* 0x000000015656b824 */ /* 0x000fe200078e0a44 */
[----:B------:R-:W-:Y:S01]  /*f290*/  PRMT R52, RZ, 0x7610, R52 ;  /* 0x00007610ff347816 */ /* 0x000fe20000000034 */
[----:B------:R-:W-:Y:S02]  /*f2a0*/  IMAD R87, R87, UR4, RZ ;  /* 0x0000000457577c24 */ /* 0x000fe4000f8e02ff */
[----:B------:R-:W-:Y:S01]  /*f2b0*/  @!P6 IMAD.IADD R89, R89, 0x1, -R68 ;  /* 0x000000015959e824 */ /* 0x000fe200078e0a44 */
[C---:B-1----:R-:W-:Y:S01]  /*f2c0*/  LEA R4, P6, R85.reuse, R72, 0x1 ;  /* 0x0000004855047211 */ /* 0x042fe200078c08ff */
[----:B------:R0:W-:Y:S01]  /*f2d0*/  STL [R1+0x698], R5 ;  /* 0x0006980501007387 */ /* 0x0001e20000100800 */
[----:B------:R-:W-:Y:S01]  /*f2e0*/  PRMT R60, RZ, 0x7610, R60 ;  /* 0x00007610ff3c7816 */ /* 0x000fe2000000003c */
[----:B------:R-:W1:Y:S02]  /*f2f0*/  LDCU UR4, c[0x0][0x3b0] ;  /* 0x00007600ff0477ac */ /* 0x000e640008000800 */
[----:B------:R-:W-:Y:S01]  /*f300*/  @!P5 IMAD.IADD R88, R88, 0x1, -R68 ;  /* 0x000000015858d824 */ /* 0x000fe200078e0a44 */
[----:B------:R-:W-:Y:S01]  /*f310*/  PRMT R7, RZ, 0x7610, R7 ;  /* 0x00007610ff077816 */ /* 0x000fe20000000007 */
[----:B------:R-:W1:Y:S01]  /*f320*/  LDCU UR7, c[0x0][0x3b0] ;  /* 0x00007600ff0777ac */ /* 0x000e620008000800 */
[----:B0-----:R-:W-:-:S05]  /*f330*/  LEA.HI.X.SX32 R5, R85, R69, 0x1, P6 ;  /* 0x0000004555057211 */ /* 0x001fca00030f0eff */
[----:B------:R0:W2:Y:S01]  /*f340*/  @P0 LDG.E.U16 R52, desc[UR20][R4.64] ;  /* 0x0000001404340981 */ /* 0x0000a2000c1e1500 */
[----:B----4-:R-:W-:-:S13]  /*f350*/  ISETP.GE.AND P4, PT, R67, RZ, PT ;  /* 0x000000ff4300720c */ /* 0x010fda0003f86270 */
[----:B------:R-:W-:Y:S01]  /*f360*/  @!P4 IMAD.MOV R86, RZ, RZ, -R86 ;  /* 0x000000ffff56c224 */ /* 0x000fe200078e0a56 */
[----:B------:R-:W-:-:S04]  /*f370*/  LEA R65, P4, R87, R72, 0x1 ;  /* 0x0000004857417211 */ /* 0x000fc800078808ff */
[----:B------:R-:W-:Y:S02]  /*f380*/  LEA.HI.X.SX32 R67, R87, R69, 0x1, P4 ;  /* 0x0000004557437211 */ /* 0x000fe400020f0eff */
[----:B------:R-:W-:Y:S01]  /*f390*/  SEL R86, R73, R86, !P1 ;  /* 0x0000005649567207 */ /* 0x000fe20004800000 */
[----:B---3--:R3:W-:Y:S01]  /*f3a0*/  STL [R1+0x4e0], R62 ;  /* 0x0004e03e01007387 */ /* 0x0087e20000100800 */
[----:B--2---:R-:W-:-:S03]  /*f3b0*/  ISETP.GE.AND P5, PT, R6, RZ, PT ;  /* 0x000000ff0600720c */ /* 0x004fc60003fa6270 */
[----:B---3--:R-:W2:Y:S04]  /*f3c0*/  LDL R62, [R1+0x1174] ;  /* 0x00117400013e7983 */ /* 0x008ea80000100800 */
[----:B------:R0:W-:Y:S04]  /*f3d0*/  STL [R1+0x6cc], R4 ;  /* 0x0006cc0401007387 */ /* 0x0001e80000100800 */
[----:B------:R-:W-:Y:S01]  /*f3e0*/  STL [R1+0x6fc], R65 ;  /* 0x0006fc4101007387 */ /* 0x000fe20000100800 */
[----:B------:R-:W-:Y:S01]  /*f3f0*/  IMAD R86, R86, UR5, RZ ;  /* 0x0000000556567c24 */ /* 0x000fe2000f8e02ff */
[C---:B------:R-:W-:Y:S01]  /*f400*/  ISETP.GT.U32.AND P3, PT, R68.reuse, R89, PT ;  /* 0x000000594400720c */ /* 0x040fe20003f64070 */
[----:B------:R-:W-:Y:S01]  /*f410*/  @!P5 IMAD.MOV R88, RZ, RZ, -R88 ;  /* 0x000000ffff58d224 */ /* 0x000fe200078e0a58 */
[----:B------:R-:W3:Y:S01]  /*f420*/  LDL R6, [R1+0x1190] ;  /* 0x0011900001067983 */ /* 0x000ee20000100800 */
[----:B------:R-:W-:Y:S01]  /*f430*/  PRMT R59, RZ, 0x7610, R59 ;  /* 0x00007610ff3b7816 */ /* 0x000fe2000000003b */
[----:B0-----:R-:W-:Y:S01]  /*f440*/  @P0 IMAD.MOV.U32 R4, RZ, RZ, R65 ;  /* 0x000000ffff040224 */ /* 0x001fe200078e0041 */
[----:B------:R-:W-:Y:S01]  /*f450*/  ISETP.GT.U32.AND P4, PT, R68, R90, PT ;  /* 0x0000005a4400720c */ /* 0x000fe20003f84070 */
[----:B------:R0:W-:Y:S01]  /*f460*/  STL [R1+0x6c8], R5 ;  /* 0x0006c80501007387 */ /* 0x0001e20000100800 */
[----:B------:R-:W4:Y:S01]  /*f470*/  LDCU UR5, c[0x0][0x3b0] ;  /* 0x00007600ff0577ac */ /* 0x000f220008000800 */
[----:B0-----:R-:W-:-:S05]  /*f480*/  @P0 IMAD.MOV.U32 R5, RZ, RZ, R67 ;  /* 0x000000ffff050224 */ /* 0x001fca00078e0043 */
[----:B------:R0:W4:Y:S02]  /*f490*/  @P0 LDG.E.U16 R60, desc[UR20][R4.64] ;  /* 0x00000014043c0981 */ /* 0x000124000c1e1500 */
[----:B0-----:R-:W-:-:S04]  /*f4a0*/  LEA R4, P5, R86, R72, 0x1 ;  /* 0x0000004856047211 */ /* 0x001fc800078a08ff */
[----:B------:R-:W-:-:S05]  /*f4b0*/  LEA.HI.X.SX32 R5, R86, R69, 0x1, P5 ;  /* 0x0000004556057211 */ /* 0x000fca00028f0eff */
[----:B------:R0:W4:Y:S01]  /*f4c0*/  @P0 LDG.E.U16 R7, desc[UR20][R4.64] ;  /* 0x0000001404070981 */ /* 0x000122000c1e1500 */
[----:B------:R-:W-:Y:S01]  /*f4d0*/  @!P3 IMAD.IADD R89, R89, 0x1, -R68 ;  /* 0x000000015959b824 */ /* 0x000fe200078e0a44 */
[----:B------:R-:W-:Y:S02]  /*f4e0*/  ISETP.GT.U32.AND P3, PT, R68, R91, PT ;  /* 0x0000005b4400720c */ /* 0x000fe40003f64070 */
[----:B------:R-:W-:Y:S01]  /*f4f0*/  SEL R88, R73, R88, !P1 ;  /* 0x0000005849587207 */ /* 0x000fe20004800000 */
[----:B------:R-:W-:Y:S04]  /*f500*/  STL [R1+0x6f8], R67 ;  /* 0x0006f84301007387 */ /* 0x000fe80000100800 */
[----:B------:R0:W-:Y:S01]  /*f510*/  STL [R1+0x4dc], R52 ;  /* 0x0004dc3401007387 */ /* 0x0001e20000100800 */
[----:B------:R-:W-:Y:S01]  /*f520*/  IMAD R88, R88, UR12, RZ ;  /* 0x0000000c58587c24 */ /* 0x000fe2000f8e02ff */
[----:B------:R-:W-:-:S02]  /*f530*/  PRMT R56, RZ, 0x7610, R56 ;  /* 0x00007610ff387816 */ /* 0x000fc40000000038 */
[----:B--2---:R-:W-:Y:S01]  /*f540*/  ISETP.GE.AND P6, PT, R62, RZ, PT ;  /* 0x000000ff3e00720c */ /* 0x004fe20003fc6270 */
[----:B0-----:R-:W2:Y:S01]  /*f550*/  LDL.LU R52, [R1+0x1430] ;  /* 0x0014300001347983 */ /* 0x001ea20000300800 */
[--C-:B------:R-:W-:Y:S01]  /*f560*/  @!P3 IMAD.IADD R91, R91, 0x1, -R68.reuse ;  /* 0x000000015b5bb824 */ /* 0x100fe200078e0a44 */
[----:B------:R-:W-:Y:S01]  /*f570*/  PRMT R55, RZ, 0x7610, R55 ;  /* 0x00007610ff377816 */ /* 0x000fe20000000037 */
[----:B------:R-:W-:Y:S01]  /*f580*/  @!P4 IMAD.IADD R90, R90, 0x1, -R68 ;  /* 0x000000015a5ac824 */ /* 0x000fe200078e0a44 */
[----:B------:R-:W2:Y:S01]  /*f590*/  LDL R67, [R1+0x11b4] ;  /* 0x0011b40001437983 */ /* 0x000ea20000100800 */
[----:B------:R-:W-:Y:S01]  /*f5a0*/  PRMT R54, RZ, 0x7610, R54 ;  /* 0x00007610ff367816 */ /* 0x000fe20000000036 */
[----:B------:R-:W0:Y:S02]  /*f5b0*/  LDCU UR12, c[0x0][0x3b0] ;  /* 0x00007600ff0c77ac */ /* 0x000e240008000800 */
[----:B------:R-:W-:Y:S04]  /*f5c0*/  STL [R1+0x72c], R4 ;  /* 0x00072c0401007387 */ /* 0x000fe80000100800 */
[----:B------:R-:W-:Y:S01]  /*f5d0*/  STL [R1+0x728], R5 ;  /* 0x0007280501007387 */ /* 0x000fe20000100800 */
[----:B------:R-:W-:-:S03]  /*f5e0*/  @!P6 IMAD.MOV R89, RZ, RZ, -R89 ;  /* 0x000000ffff59e224 */ /* 0x000fc600078e0a59 */
[----:B------:R-:W2:Y:S01]  /*f5f0*/  LDL R62, [R1+0x11d0] ;  /* 0x0011d000013e7983 */ /* 0x000ea20000100800 */
[----:B---3--:R-:W-:-:S03]  /*f600*/  ISETP.GE.AND P3, PT, R6, RZ, PT ;  /* 0x000000ff0600720c */ /* 0x008fc60003f66270 */
[----:B----4-:R3:W-:Y:S04]  /*f610*/  STL [R1+0x4d8], R60 ;  /* 0x0004d83c01007387 */ /* 0x0107e80000100800 */
[----:B------:R-:W4:Y:S01]  /*f620*/  LDL.LU R6, [R1] ;  /* 0x0000000001067983 */ /* 0x000f220000300800 */
[----:B---3--:R-:W-:-:S04]  /*f630*/  LEA R60, P6, R88, R72, 0x1 ;  /* 0x00000048583c7211 */ /* 0x008fc800078c08ff */
[----:B------:R-:W-:Y:S01]  /*f640*/  LEA.HI.X.SX32 R4, R88, R69, 0x1, P6 ;  /* 0x0000004558047211 */ /* 0x000fe200030f0eff */
[----:B------:R-:W-:Y:S04]  /*f650*/  STL [R1+0x75c], R60 ;  /* 0x00075c3c01007387 */ /* 0x000fe80000100800 */
[----:B------:R3:W-:Y:S01]  /*f660*/  STL [R1+0x4d4], R7 ;  /* 0x0004d40701007387 */ /* 0x0007e20000100800 */
[----:B------:R-:W-:-:S03]  /*f670*/  @P0 IMAD.MOV.U32 R5, RZ, RZ, R4 ;  /* 0x000000ffff050224 */ /* 0x000fc600078e0004 */
[----:B---3--:R-:W3:Y:S04]  /*f680*/  LDL.LU R7, [R1+0x4] ;  /* 0x0000040001077983 */ /* 0x008ee80000300800 */
[----:B------:R0:W-:Y:S02]  /*f690*/  STL [R1+0x758], R4 ;  /* 0x0007580401007387 */ /* 0x0001e40000100800 */
[----:B0-----:R-:W-:-:S05]  /*f6a0*/  @P0 IMAD.MOV.U32 R4, RZ, RZ, R60 ;  /* 0x000000ffff040224 */ /* 0x001fca00078e003c */
[----:B------:R-:W2:Y:S01]  /*f6b0*/  @P0 LDG.E.U16 R59, desc[UR20][R4.64] ;  /* 0x00000014043b0981 */ /* 0x000ea2000c1e1500 */
[C---:B------:R-:W-:Y:S02]  /*f6c0*/  ISETP.GT.U32.AND P5, PT, R68.reuse, R90, PT ;  /* 0x0000005a4400720c */ /* 0x040fe40003fa4070 */
[----:B------:R-:W-:Y:S02]  /*f6d0*/  ISETP.GT.U32.AND P4, PT, R68, R92, PT ;  /* 0x0000005c4400720c */ /* 0x000fe40003f84070 */
[----:B------:R-:W-:-:S05]  /*f6e0*/  SEL R89, R73, R89, !P1 ;  /* 0x0000005949597207 */ /* 0x000fca0004800000 */
[----:B-1----:R-:W-:Y:S01]  /*f6f0*/  IMAD R89, R89, UR4, RZ ;  /* 0x0000000459597c24 */ /* 0x002fe2000f8e02ff */
[----:B------:R-:W0:Y:S03]  /*f700*/  LDCU UR4, c[0x0][0x3b0] ;  /* 0x00007600ff0477ac */ /* 0x000e260008000800 */
[--C-:B------:R-:W-:Y:S02]  /*f710*/  @!P5 IMAD.IADD R90, R90, 0x1, -R68.reuse ;  /* 0x000000015a5ad824 */ /* 0x100fe400078e0a44 */
[----:B------:R-:W-:Y:S02]  /*f720*/  @!P4 IMAD.IADD R92, R92, 0x1, -R68 ;  /* 0x000000015c5cc824 */ /* 0x000fe400078e0a44 */
[----:B------:R-:W-:-:S03]  /*f730*/  @!P3 IMAD.MOV R90, RZ, RZ, -R90 ;  /* 0x000000ffff5ab224 */ /* 0x000fc600078e0a5a */
[----:B------:R-:W-:Y:S02]  /*f740*/  ISETP.GT.U32.AND P3, PT, R68, R92, PT ;  /* 0x0000005c4400720c */ /* 0x000fe40003f64070 */
[----:B------:R-:W-:-:S05]  /*f750*/  SEL R90, R73, R90, !P1 ;  /* 0x0000005a495a7207 */ /* 0x000fca0004800000 */
[----:B------:R-:W-:Y:S01]  /*f760*/  IMAD R90, R90, UR5, RZ ;  /* 0x000000055a5a7c24 */ /* 0x000fe2000f8e02ff */
[----:B--2---:R1:W-:Y:S05]  /*f770*/  STL [R1+0x4d0], R59 ;  /* 0x0004d03b01007387 */ /* 0x0043ea0000100800 */
[----:B------:R-:W-:Y:S01]  /*f780*/  @!P3 IMAD.IADD R92, R92, 0x1, -R68 ;  /* 0x000000015c5cb824 */ /* 0x000fe200078e0a44 */
[----:B------:R-:W-:Y:S01]  /*f790*/  ISETP.GT.U32.AND P5, PT, R68, R91, PT ;  /* 0x0000005b4400720c */ /* 0x000fe20003fa4070 */
[----:B------:R-:W2:Y:S01]  /*f7a0*/  LDCU UR5, c[0x0][0x3b0] ;  /* 0x00007600ff0577ac */ /* 0x000ea20008000800 */
[----:B------:R-:W2:Y:S01]  /*f7b0*/  LDL R65, [R1+0x11d4] ;  /* 0x0011d40001417983 */ /* 0x000ea20000100800 */
[----:B-1----:R-:W-:-:S04]  /*f7c0*/  LEA R59, P6, R89, R72, 0x1 ;  /* 0x00000048593b7211 */ /* 0x002fc800078c08ff */
[----:B------:R-:W-:Y:S01]  /*f7d0*/  LEA.HI.X.SX32 R4, R89, R69, 0x1, P6 ;  /* 0x0000004559047211 */ /* 0x000fe200030f0eff */
[----:B------:R-:W-:Y:S04]  /*f7e0*/  STL [R1+0x78c], R59 ;  /* 0x00078c3b01007387 */ /* 0x000fe80000100800 */
[----:B------:R1:W-:Y:S01]  /*f7f0*/  STL [R1+0x788], R4 ;  /* 0x0007880401007387 */ /* 0x0003e20000100800 */
[----:B------:R-:W-:Y:S02]  /*f800*/  @P0 IMAD.MOV.U32 R5, RZ, RZ, R4 ;  /* 0x000000ffff050224 */ /* 0x000fe400078e0004 */
[----:B-1----:R-:W-:-:S05]  /*f810*/  @P0 IMAD.MOV.U32 R4, RZ, RZ, R59 ;  /* 0x000000ffff040224 */ /* 0x002fca00078e003b */
[----:B------:R1:W2:Y:S02]  /*f820*/  @P0 LDG.E.U16 R56, desc[UR20][R4.64] ;  /* 0x0000001404380981 */ /* 0x0002a4000c1e1500 */
[----:B-1----:R-:W-:-:S04]  /*f830*/  LEA R4, P3, R90, R72, 0x1 ;  /* 0x000000485a047211 */ /* 0x002fc800078608ff */
[----:B------:R-:W-:-:S05]  /*f840*/  LEA.HI.X.SX32 R5, R90, R69, 0x1, P3 ;  /* 0x000000455a057211 */ /* 0x000fca00018f0eff */
[----:B------:R-:W3:Y:S01]  /*f850*/  @P0 LDG.E.U16 R55, desc[UR20][R4.64] ;  /* 0x0000001404370981 */ /* 0x000ee2000c1e1500 */
[----:B------:R-:W-:Y:S01]  /*f860*/  ISETP.GE.AND P4, PT, R67, RZ, PT ;  /* 0x000000ff4300720c */ /* 0x000fe20003f86270 */
[----:B------:R-:W-:Y:S01]  /*f870*/  @!P5 IMAD.IADD R91, R91, 0x1, -R68 ;  /* 0x000000015b5bd824 */ /* 0x000fe200078e0a44 */
[----:B------:R-:W-:Y:S01]  /*f880*/  ISETP.GE.AND P6, PT, R62, RZ, PT ;  /* 0x000000ff3e00720c */ /* 0x000fe20003fc6270 */
[----:B------:R-:W3:Y:S04]  /*f890*/  LDL R67, [R1+0x1208] ;  /* 0x0012080001437983 */ /* 0x000ee80000100800 */
[----:B------:R-:W4:Y:S06]  /*f8a0*/  LDL.LU R60, [R1+0x10] ;  /* 0x00001000013c7983 */ /* 0x000f2c0000300800 */
[----:B------:R-:W-:-:S05]  /*f8b0*/  @!P4 IMAD.MOV R91, RZ, RZ, -R91 ;  /* 0x000000ffff5bc224 */ /* 0x000fca00078e0a5b */
[----:B------:R-:W-:Y:S01]  /*f8c0*/  SEL R91, R73, R91, !P1 ;  /* 0x0000005b495b7207 */ /* 0x000fe20004800000 */
[----:B------:R-:W-:-:S04]  /*f8d0*/  @!P6 IMAD.MOV R92, RZ, RZ, -R92 ;  /* 0x000000ffff5ce224 */ /* 0x000fc800078e0a5c */
[----:B0-----:R-:W-:Y:S01]  /*f8e0*/  IMAD R91, R91, UR4, RZ ;  /* 0x000000045b5b7c24 */ /* 0x001fe2000f8e02ff */
[----:B--2---:R0:W-:Y:S01]  /*f8f0*/  STL [R1+0x4cc], R56 ;  /* 0x0004cc3801007387 */ /* 0x0041e20000100800 */
[----:B------:R-:W-:Y:S01]  /*f900*/  ISETP.GT.U32.AND P5, PT, R68, R93, PT ;  /* 0x0000005d4400720c */ /* 0x000fe20003fa4070 */
[----:B------:R-:W1:Y:S02]  /*f910*/  LDCU UR4, c[0x0][0x3b0] ;  /* 0x00007600ff0477ac */ /* 0x000e640008000800 */
[----:B0-----:R-:W2:Y:S04]  /*f920*/  LDL.LU R56, [R1+0xc] ;  /* 0x00000c0001387983 */ /* 0x001ea80000300800 */
[----:B------:R-:W-:Y:S04]  /*f930*/  STL [R1+0x7bc], R4 ;  /* 0x0007bc0401007387 */ /* 0x000fe80000100800 */
[----:B------:R-:W-:Y:S04]  /*f940*/  STL [R1+0x7b8], R5 ;  /* 0x0007b80501007387 */ /* 0x000fe80000100800 */
[----:B------:R-:W2:Y:S04]  /*f950*/  LDL R62, [R1+0x1224] ;  /* 0x00122400013e7983 */ /* 0x000ea80000100800 */
[----:B---3--:R0:W-:Y:S04]  /*f960*/  STL [R1+0x4c8], R55 ;  /* 0x0004c83701007387 */ /* 0x0081e80000100800 */
[----:B------:R-:W3:Y:S01]  /*f970*/  LDL.LU R59, [R1+0x8] ;  /* 0x00000800013b7983 */ /* 0x000ee20000300800 */
[----:B0-----:R-:W-:-:S04]  /*f980*/  LEA R55, P6, R91, R72, 0x1 ;  /* 0x000000485b377211 */ /* 0x001fc800078c08ff */
[----:B------:R-:W-:Y:S01]  /*f990*/  LEA.HI.X.SX32 R4, R91, R69, 0x1, P6 ;  /* 0x000000455b047211 */ /* 0x000fe200030f0eff */
[----:B------:R-:W-:Y:S04]  /*f9a0*/  STL [R1+0x7ec], R55 ;  /* 0x0007ec3701007387 */ /* 0x000fe80000100800 */
[----:B------:R0:W-:Y:S01]  /*f9b0*/  STL [R1+0x7e8], R4 ;  /* 0x0007e80401007387 */ /* 0x0001e20000100800 */
[----:B------:R-:W-:Y:S02]  /*f9c0*/  @P0 IMAD.MOV.U32 R5, RZ, RZ, R4 ;  /* 0x000000ffff050224 */ /* 0x000fe400078e0004 */
[----:B0-----:R-:W-:-:S05]  /*f9d0*/  @P0 IMAD.MOV.U32 R4, RZ, RZ, R55 ;  /* 0x000000ffff040224 */ /* 0x001fca00078e0037 */
[----:B------:R-:W2:Y:S01]  /*f9e0*/  @P0 LDG.E.U16 R54, desc[UR20][R4.64] ;  /* 0x0000001404360981 */ /* 0x000ea2000c1e1500 */
[C---:B----4-:R-:W-:Y:S01]  /*f9f0*/  ISETP.GT.U32.AND P4, PT, R68.reuse, R6, PT ;  /* 0x000000064400720c */ /* 0x050fe20003f84070 */
[----:B------:R-:W-:Y:S01]  /*fa00*/  @!P5 IMAD.IADD R93, R93, 0x1, -R68 ;  /* 0x000000015d5dd824 */ /* 0x000fe200078e0a44 */
[----:B------:R-:W-:-:S04]  /*fa10*/  ISETP.GT.U32.AND P5, PT, R68, R7, PT ;  /* 0x000000074400720c */ /* 0x000fc80003fa4070 */
[----:B------:R-:W-:Y:S02]  /*fa20*/  ISETP.GT.U32.AND P3, PT, R68, R93, PT ;  /* 0x0000005d4400720c */ /* 0x000fe40003f64070 */
[----:B------:R-:W-:-:S05]  /*fa30*/  SEL R92, R73, R92, !P1 ;  /* 0x0000005c495c7207 */ /* 0x000fca0004800000 */
[--C-:B------:R-:W-:Y:S01]  /*fa40*/  @!P4 IMAD.IADD R6, R6, 0x1, -R68.reuse ;  /* 0x000000010606c824 */ /* 0x100fe200078e0a44 */
[----:B------:R-:W-:Y:S01]  /*fa50*/  ISETP.GE.AND P4, PT, R65, RZ, PT ;  /* 0x000000ff4100720c */ /* 0x000fe20003f86270 */
[----:B------:R-:W-:Y:S01]  /*fa60*/  IMAD R92, R92, UR7, RZ ;  /* 0x000000075c5c7c24 */ /* 0x000fe2000f8e02ff */
[----:B------:R-:W-:Y:S01]  /*fa70*/  PRMT R45, RZ, 0x7610, R45 ;  /* 0x00007610ff2d7816 */ /* 0x000fe2000000002d */
[--C-:B------:R-:W-:Y:S01]  /*fa80*/  @!P5 IMAD.IADD R7, R7, 0x1, -R68.reuse ;  /* 0x000000010707d824 */ /* 0x100fe200078e0a44 */
[C---:B------:R-:W-:Y:S01]  /*fa90*/  ISETP.GT.U32.AND P5, PT, R68.reuse, R6, PT ;  /* 0x000000064400720c */ /* 0x040fe20003fa4070 */
[----:B------:R-:W-:Y:S01]  /*faa0*/  @!P3 IMAD.IADD R93, R93, 0x1, -R68 ;  /* 0x000000015d5db824 */ /* 0x000fe200078e0a44 */
[----:B------:R-:W-:Y:S01]  /*fab0*/  PRMT R8, RZ, 0x7610, R8 ;  /* 0x00007610ff087816 */ /* 0x000fe20000000008 */
[----:B------:R-:W0:Y:S01]  /*fac0*/  LDCU UR7, c[0x0][0x3b0] ;  /* 0x00007600ff0777ac */ /* 0x000e220008000800 */
[----:B------:R-:W-:-:S05]  /*fad0*/  ISETP.GT.U32.AND P3, PT, R68, R7, PT ;  /* 0x000000074400720c */ /* 0x000fca0003f64070 */
[----:B------:R-:W-:Y:S01]  /*fae0*/  @!P4 IMAD.MOV R93, RZ, RZ, -R93 ;  /* 0x000000ffff5dc224 */ /* 0x000fe200078e0a5d */
[----:B------:R-:W-:-:S04]  /*faf0*/  ISETP.GT.U32.AND P4, PT, R68, R60, PT ;  /* 0x0000003c4400720c */ /* 0x000fc80003f84070 */
[----:B------:R-:W-:Y:S01]  /*fb00*/  SEL R93, R73, R93, !P1 ;  /* 0x0000005d495d7207 */ /* 0x000fe20004800000 */
[----:B------:R-:W-:-:S04]  /*fb10*/  @!P5 IMAD.IADD R6, R6, 0x1, -R68 ;  /* 0x000000010606d824 */ /* 0x000fc800078e0a44 */
[----:B-1----:R-:W-:Y:S02]  /*fb20*/  IMAD R93, R93, UR4, RZ ;  /* 0x000000045d5d7c24 */ /* 0x002fe4000f8e02ff */
[--C-:B------:R-:W-:Y:S02]  /*fb30*/  @!P3 IMAD.IADD R7, R7, 0x1, -R68.reuse ;  /* 0x000000010707b824 */ /* 0x100fe400078e0a44 */
[----:B------:R-:W-:Y:S01]  /*fb40*/  @!P4 IMAD.IADD R60, R60, 0x1, -R68 ;  /* 0x000000013c3cc824 */ /* 0x000fe200078e0a44 */
[----:B--2---:R1:W-:Y:S01]  /*fb50*/  STL [R1+0x4c4], R54 ;  /* 0x0004c43601007387 */ /* 0x0043e20000100800 */
[----:B------:R-:W-:Y:S01]  /*fb60*/  ISETP.GE.AND P5, PT, R67, RZ, PT ;  /* 0x000000ff4300720c */ /* 0x000fe20003fa6270 */
[----:B------:R-:W2:Y:S01]  /*fb70*/  LDCU UR4, c[0x0][0x3b0] ;  /* 0x00007600ff0477ac */ /* 0x000ea20008000800 */
[----:B-1----:R-:W-:-:S04]  /*fb80*/  LEA R54, P6, R92, R72, 0x1 ;  /* 0x000000485c367211 */ /* 0x002fc800078c08ff */
[----:B------:R-:W-:Y:S01]  /*fb90*/  LEA.HI.X.SX32 R55, R92, R69, 0x1, P6 ;  /* 0x000000455c377211 */ /* 0x000fe200030f0eff */
[----:B------:R-:W-:-:S04]  /*fba0*/  @P0 IMAD.MOV.U32 R4, RZ, RZ, R54 ;  /* 0x000000ffff040224 */ /* 0x000fc800078e0036 */
[----:B------:R-:W-:Y:S01]  /*fbb0*/  @P0 IMAD.MOV.U32 R5, RZ, RZ, R55 ;  /* 0x000000ffff050224 */ /* 0x000fe200078e0037 */
[----:B------:R1:W-:Y:S04]  /*fbc0*/  STL [R1+0x81c], R54 ;  /* 0x00081c3601007387 */ /* 0x0003e80000100800 */
[----:B------:R-:W-:Y:S04]  /*fbd0*/  STL [R1+0x818], R55 ;  /* 0x0008183701007387 */ /* 0x000fe80000100800 */
[----:B------:R4:W2:Y:S04]  /*fbe0*/  @P0 LDG.E.U16 R45, desc[UR20][R4.64] ;  /* 0x00000014042d0981 */ /* 0x0008a8000c1e1500 */
[----:B------:R0:W-:Y:S04]  /*fbf0*/  STL [R1], R6 ;  /* 0x0000000601007387 */ /* 0x0001e80000100800 */
[----:B-1----:R-:W2:Y:S01]  /*fc00*/  LDL.LU R54, [R1+0x14] ;  /* 0x0000140001367983 */ /* 0x002ea20000300800 */
[----:B----4-:R-:W-:Y:S01]  /*fc10*/  IMAD.MOV.U32 R5, RZ, RZ, R6 ;  /* 0x000000ffff057224 */ /* 0x010fe200078e0006 */
[----:B0-----:R-:W-:-:S02]  /*fc20*/  LEA R6, P4, R93, R72, 0x1 ;  /* 0x000000485d067211 */ /* 0x001fc400078808ff */
[----:B------:R0:W-:Y:S01]  /*fc30*/  STL [R1+0x4], R7 ;  /* 0x0000040701007387 */ /* 0x0001e20000100800 */
[----:B------:R-:W-:-:S03]  /*fc40*/  IMAD.MOV.U32 R4, RZ, RZ, R7 ;  /* 0x000000ffff047224 */ /* 0x000fc600078e0007 */
[----:B------:R-:W4:Y:S01]  /*fc50*/  LDL R65, [R1+0x1234] ;  /* 0x0012340001417983 */ /* 0x000f220000100800 */
[----:B0-----:R-:W-:-:S05]  /*fc60*/  LEA.HI.X.SX32 R7, R93, R69, 0x1, P4 ;  /* 0x000000455d077211 */ /* 0x001fca00020f0eff */
[----:B------:R-:W4:Y:S04]  /*fc70*/  @P0 LDG.E.U16 R8, desc[UR20][R6.64] ;  /* 0x0000001406080981 */ /* 0x000f28000c1e1500 */
[----:B------:R0:W-:Y:S04]  /*fc80*/  STL [R1+0x84c], R6 ;  /* 0x00084c0601007387 */ /* 0x0001e80000100800 */
[----:B------:R-:W-:Y:S04]  /*fc90*/  STL [R1+0x848], R7 ;  /* 0x0008480701007387 */ /* 0x000fe80000100800 */
[----:B0-----:R-:W4:Y:S01]  /*fca0*/  LDL R6, [R1+0x1264] ;  /* 0x0012640001067983 */ /* 0x001f220000100800 */
[----:B------:R-:W-:-:S02]  /*fcb0*/  ISETP.GT.U32.AND P6, PT, R68, R56, PT ;  /* 0x000000384400720c */ /* 0x000fc40003fc4070 */
[----:B------:R-:W-:Y:S01]  /*fcc0*/  ISETP.GE.AND P3, PT, R62, RZ, PT ;  /* 0x000000ff3e00720c */ /* 0x000fe20003f66270 */
[----:B------:R-:W-:Y:S01]  /*fcd0*/  @!P5 IMAD.MOV R5, RZ, RZ, -R5 ;  /* 0x000000ffff05d224 */ /* 0x000fe200078e0a05 */
[----:B---3--:R-:W-:Y:S01]  /*fce0*/  ISETP.GT.U32.AND P5, PT, R68, R59, PT ;  /* 0x0000003b4400720c */ /* 0x008fe20003fa4070 */
[----:B------:R-:W3:Y:S08]  /*fcf0*/  LDL R62, [R1+0x1258] ;  /* 0x00125800013e7983 */ /* 0x000ef00000100800 */
[----:B------:R-:W-:-:S02]  /*fd00*/  @!P6 IMAD.IADD R56, R56, 0x1, -R68 ;  /* 0x000000013838e824 */ /* 0x000fc400078e0a44 */
[----:B------:R-:W-:Y:S01]  /*fd10*/  @!P3 IMAD.MOV R4, RZ, RZ, -R4 ;  /* 0x000000ffff04b224 */ /* 0x000fe200078e0a04 */
[C---:B------:R-:W-:Y:S02]  /*fd20*/  SEL R5, R73.reuse, R5, !P1 ;  /* 0x0000000549057207 */ /* 0x040fe40004800000 */
[----:B------:R-:W-:Y:S02]  /*fd30*/  ISETP.GT.U32.AND P3, PT, R68, R56, PT ;  /* 0x000000384400720c */ /* 0x000fe40003f64070 */
[----:B------:R-:W-:Y:S01]  /*fd40*/  SEL R4, R73, R4, !P1 ;  /* 0x0000000449047207 */ /* 0x000fe20004800000 */
[----:B------:R-:W-:Y:S01]  /*fd50*/  IMAD R5, R5, UR5, RZ ;  /* 0x0000000505057c24 */ /* 0x000fe2000f8e02ff */
[----:B------:R-:W-:Y:S01]  /*fd60*/  PRMT R50, RZ, 0x7610, R50 ;  /* 0x00007610ff327816 */ /* 0x000fe20000000032 */
[--C-:B------:R-:W-:Y:S01]  /*fd70*/  @!P5 IMAD.IADD R59, R59, 0x1, -R68.reuse ;  /* 0x000000013b3bd824 */ /* 0x100fe200078e0a44 */
[----:B------:R-:W-:Y:S01]  /*fd80*/  PRMT R49, RZ, 0x7610, R49 ;  /* 0x00007610ff317816 */ /* 0x000fe20000000031 */
[----:B--2---:R-:W-:Y:S01]  /*fd90*/  IMAD R4, R4, UR4, RZ ;  /* 0x0000000404047c24 */ /* 0x004fe2000f8e02ff */
[C---:B------:R-:W-:Y:S01]  /*fda0*/  LEA R55, P6, R5.reuse, R72, 0x1 ;  /* 0x0000004805377211 */ /* 0x040fe200078c08ff */
[----:B------:R-:W0:Y:S04]  /*fdb0*/  LDCU UR4, c[0x0][0x3b0] ;  /* 0x00007600ff0477ac */ /* 0x000e280008000800 */
[----:B------:R-:W-:Y:S01]  /*fdc0*/  @!P3 IMAD.IADD R56, R56, 0x1, -R68 ;  /* 0x000000013838b824 */ /* 0x000fe200078e0a44 */
[----:B------:R-:W-:Y:S01]  /*fdd0*/  LEA.HI.X.SX32 R5, R5, R69, 0x1, P6 ;  /* 0x0000004505057211 */ /* 0x000fe200030f0eff */
[----:B------:R-:W1:Y:S01]  /*fde0*/  LDCU UR5, c[0x0][0x3b0] ;  /* 0x00007600ff0577ac */ /* 0x000e620008000800 */
[----:B----4-:R-:W-:Y:S01]  /*fdf0*/  ISETP.GE.AND P6, PT, R65, RZ, PT ;  /* 0x000000ff4100720c */ /* 0x010fe20003fc6270 */
[----:B------:R2:W-:Y:S04]  /*fe00*/  STL [R1+0x4bc], R8 ;  /* 0x0004bc0801007387 */ /* 0x0005e80000100800 */
[----:B--2---:R-:W2:Y:S04]  /*fe10*/  LDL.LU R8, [R1+0x18] ;  /* 0x0000180001087983 */ /* 0x004ea80000300800 */
[----:B------:R-:W4:Y:S04]  /*fe20*/  LDL.LU R67, [R1+0x1c] ;  /* 0x00001c0001437983 */ /* 0x000f280000300800 */
[----:B------:R0:W-:Y:S01]  /*fe30*/  STL [R1+0x4c0], R45 ;  /* 0x0004c02d01007387 */ /* 0x0001e20000100800 */
[----:B------:R-:W-:-:S02]  /*fe40*/  ISETP.GE.AND P3, PT, R6, RZ, PT ;  /* 0x000000ff0600720c */ /* 0x000fc40003f66270 */
[C---:B0-----:R-:W-:Y:S01]  /*fe50*/  LEA R45, P5, R4.reuse, R72, 0x1 ;  /* 0x00000048042d7211 */ /* 0x041fe200078a08ff */
[----:B------:R-:W-:Y:S03]  /*fe60*/  STL [R1+0x87c], R55 ;  /* 0x00087c3701007387 */ /* 0x000fe60000100800 */
[----:B------:R-:W-:Y:S01]  /*fe70*/  LEA.HI.X.SX32 R6, R4, R69, 0x1, P5 ;  /* 0x0000004504067211 */ /* 0x000fe200028f0eff */
[----:B------:R-:W-:Y:S01]  /*fe80*/  @P0 IMAD.MOV.U32 R4, RZ, RZ, R55 ;  /* 0x000000ffff040224 */ /* 0x000fe200078e0037 */
[----:B------:R-:W2:Y:S04]  /*fe90*/  LDL.LU R65, [R1+0x142c] ;  /* 0x00142c0001417983 */ /* 0x000ea80000300800 */
[----:B------:R-:W-:Y:S04]  /*fea0*/  STL [R1+0x8ac], R45 ;  /* 0x0008ac2d01007387 */ /* 0x000fe80000100800 */
[----:B------:R0:W-:Y:S04]  /*feb0*/  STL [R1+0x878], R5 ;  /* 0x0008780501007387 */ /* 0x0001e80000100800 */
[----:B------:R0:W2:Y:S02]  /*fec0*/  @P0 LDG.E.U16 R50, desc[UR20][R4.64] ;  /* 0x0000001404320981 */ /* 0x0000a4000c1e1500 */
[----:B0-----:R-:W-:-:S02]  /*fed0*/  @P0 IMAD.MOV.U32 R4, RZ, RZ, R45 ;  /* 0x000000ffff040224 */ /* 0x001fc400078e002d */
[----:B------:R-:W-:-:S05]  /*fee0*/  @P0 IMAD.MOV.U32 R5, RZ, RZ, R6 ;  /* 0x000000ffff050224 */ /* 0x000fca00078e0006 */
[----:B------:R0:W4:Y:S01]  /*fef0*/  @P0 LDG.E.U16 R49, desc[UR20][R4.64] ;  /* 0x0000001404310981 */ /* 0x000122000c1e1500 */
[C---:B------:R-:W-:Y:S02]  /*ff00*/  ISETP.GT.U32.AND P4, PT, R68.reuse, R60, PT ;  /* 0x0000003c4400720c */ /* 0x040fe40003f84070 */
[----:B------:R-:W-:-:S11]  /*ff10*/  ISETP.GT.U32.AND P5, PT, R68, R59, PT ;  /* 0x0000003b4400720c */ /* 0x000fd60003fa4070 */
[----:B------:R-:W-:Y:S01]  /*ff20*/  @!P4 IMAD.IADD R60, R60, 0x1, -R68 ;  /* 0x000000013c3cc824 */ /* 0x000fe200078e0a44 */
[----:B------:R-:W-:-:S03]  /*ff30*/  ISETP.GT.U32.AND P4, PT, R68, R54, PT ;  /* 0x000000364400720c */ /* 0x000fc60003f84070 */
[----:B0-----:R-:W-:Y:S02]  /*ff40*/  IMAD.MOV.U32 R5, RZ, RZ, R60 ;  /* 0x000000ffff057224 */ /* 0x001fe400078e003c */
[----:B------:R-:W-:Y:S02]  /*ff50*/  IMAD.MOV.U32 R4, RZ, RZ, R56 ;  /* 0x000000ffff047224 */ /* 0x000fe400078e0038 */
[----:B------:R-:W-:Y:S01]  /*ff60*/  @!P6 IMAD.MOV R5, RZ, RZ, -R5 ;  /* 0x000000ffff05e224 */ /* 0x000fe200078e0a05 */
[----:B---3--:R-:W-:Y:S01]  /*ff70*/  ISETP.GE.AND P6, PT, R62, RZ, PT ;  /* 0x000000ff3e00720c */ /* 0x008fe20003fc6270 */
[----:B------:R0:W-:Y:S04]  /*ff80*/  STL [R1+0x8a8], R6 ;  /* 0x0008a80601007387 */ /* 0x0001e80000100800 */
[----:B------:R-:W-:Y:S01]  /*ff90*/  @!P4 IMAD.IADD R54, R54, 0x1, -R68 ;  /* 0x000000013636c824 */ /* 0x000fe200078e0a44 */
[----:B------:R-:W3:Y:S01]  /*ffa0*/  LDL R45, [R1+0x128c] ;  /* 0x00128c00012d7983 */ /* 0x000ee20000100800 */
[----:B------:R-:W-:-:S02]  /*ffb0*/  @!P3 IMAD.MOV R4, RZ, RZ, -R4 ;  /* 0x000000ffff04b224 */ /* 0x000fc400078e0a04 */
[----:B------:R-:W-:Y:S01]  /*ffc0*/  @!P5 IMAD.IADD R59, R59, 0x1, -R68 ;  /* 0x000000013b3bd824 */ /* 0x000fe200078e0a44 */
[----:B------:R-:W-:Y:S01]  /*ffd0*/  ISETP.GT.U32.AND P3, PT, R68, R54, PT ;  /* 0x000000364400720c */ /* 0x000fe20003f64070 */
[----:B------:R-:W3:Y:S01]  /*ffe0*/  LDL R62, [R1+0x12b8] ;  /* 0x0012b800013e7983 */ /* 0x000ee20000100800 */
[C---:B0-----:R-:W-:Y:S02]  /*fff0*/  SEL R6, R73.reuse, R5, !P1 ;  /* 0x0000000549067207 */ /* 0x041fe40004800000 */
[----:B------:R-:W-:Y:S01]  /*10000*/  SEL R5, R73, R4, !P1 ;  /* 0x0000000449057207 */ /* 0x000fe20004800000 */
[----:B------:R-:W-:Y:S02]  /*10010*/  IMAD.MOV.U32 R4, RZ, RZ, R59 ;  /* 0x000000ffff047224 */ /* 0x000fe400078e003b */
[----:B------:R-:W-:Y:S01]  /*10020*/  IMAD R6, R6, UR7, RZ ;  /* 0x0000000706067c24 */ /* 0x000fe2000f8e02ff */
[----:B------:R-:W-:Y:S01]  /*10030*/  PRMT R58, RZ, 0x7610, R58 ;  /* 0x00007610ff3a7816 */ /* 0x000fe2000000003a */
[----:B------:R-:W-:Y:S01]  /*10040*/  IMAD R5, R5, UR4, RZ ;  /* 0x0000000405057c24 */ /* 0x000fe2000f8e02ff */
[----:B------:R-:W-:Y:S01]  /*10050*/  PRMT R7, RZ, 0x7610, R7 ;  /* 0x00007610ff077816 */ /* 0x000fe20000000007 */
[----:B------:R-:W-:Y:S01]  /*10060*/  @!P6 IMAD.MOV R4, RZ, RZ, -R4 ;  /* 0x000000ffff04e224 */ /* 0x000fe200078e0a04 */
[----:B------:R-:W-:Y:S01]  /*10070*/  LEA R56, P6, R6, R72, 0x1 ;  /* 0x0000004806387211 */ /* 0x000fe200078c08ff */
[----:B------:R-:W-:Y:S01]  /*10080*/  @!P3 IMAD.IADD R54, R54, 0x1, -R68 ;  /* 0x000000013636b824 */ /* 0x000fe200078e0a44 */
[----:B------:R-:W-:Y:S01]  /*10090*/  PRMT R43, RZ, 0x7610, R43 ;  /* 0x00007610ff2b7816 */ /* 0x000fe2000000002b */
[----:B------:R-:W0:Y:S01]  /*100a0*/  LDCU UR4, c[0x0][0x3b0] ;  /* 0x00007600ff0477ac */ /* 0x000e220008000800 */
[----:B------:R-:W-:-:S02]  /*100b0*/  LEA.HI.X.SX32 R59, R6, R69, 0x1, P6 ;  /* 0x00000045063b7211 */ /* 0x000fc400030f0eff */
[----:B------:R-:W-:Y:S01]  /*100c0*/  SEL R6, R73, R4, !P1 ;  /* 0x0000000449067207 */ /* 0x000fe20004800000 */
[----:B------:R-:W-:Y:S01]  /*100d0*/  @P0 IMAD.MOV.U32 R4, RZ, RZ, R56 ;  /* 0x000000ffff040224 */ /* 0x000fe200078e0038 */
[----:B------:R-:W-:Y:S01]  /*100e0*/  PRMT R42, RZ, 0x7610, R42 ;  /* 0x00007610ff2a7816 */ /* 0x000fe2000000002a */
[----:B------:R-:W0:Y:S01]  /*100f0*/  LDCU UR7, c[0x0][0x3b0] ;  /* 0x00007600ff0777ac */ /* 0x000e220008000800 */
[----:B--2---:R2:W-:Y:S04]  /*10100*/  STL [R1+0x4b8], R50 ;  /* 0x0004b83201007387 */ /* 0x0045e80000100800 */
[----:B--2---:R-:W2:Y:S04]  /*10110*/  LDL R50, [R1+0x12bc] ;  /* 0x0012bc0001327983 */ /* 0x004ea80000100800 */
[----:B------:R-:W2:Y:S04]  /*10120*/  LDL.LU R60, [R1+0x28] ;  /* 0x00002800013c7983 */ /* 0x000ea80000300800 */
[----:B----4-:R4:W-:Y:S02]  /*10130*/  STL [R1+0x4b4], R49 ;  /* 0x0004b43101007387 */ /* 0x0109e40000100800 */
[----:B----4-:R-:W-:-:S04]  /*10140*/  LEA R49, P3, R5, R72, 0x1 ;  /* 0x0000004805317211 */ /* 0x010fc800078608ff */
[----:B------:R-:W-:Y:S01]  /*10150*/  LEA.HI.X.SX32 R55, R5, R69, 0x1, P3 ;  /* 0x0000004505377211 */ /* 0x000fe200018f0eff */
[----:B------:R-:W-:-:S05]  /*10160*/  @P0 IMAD.MOV.U32 R5, RZ, RZ, R59 ;  /* 0x000000ffff050224 */ /* 0x000fca00078e003b */
[----:B------:R4:W2:Y:S02]  /*10170*/  @P0 LDG.E.U16 R58, desc[UR20][R4.64] ;  /* 0x00000014043a0981 */ /* 0x0008a4000c1e1500 */
[----:B----4-:R-:W-:Y:S02]  /*10180*/  @P0 IMAD.MOV.U32 R4, RZ, RZ, R49 ;  /* 0x000000ffff040224 */ /* 0x010fe400078e0031 */
[----:B------:R-:W-:-:S05]  /*10190*/  @P0 IMAD.MOV.U32 R5, RZ, RZ, R55 ;  /* 0x000000ffff050224 */ /* 0x000fca00078e0037 */
[----:B------:R4:W2:Y:S01]  /*101a0*/  @P0 LDG.E.U16 R7, desc[UR20][R4.64] ;  /* 0x0000001404070981 */ /* 0x0008a2000c1e1500 */
[C---:B------:R-:W-:Y:S02]  /*101b0*/  ISETP.GT.U32.AND P4, PT, R68.reuse, R8, PT ;  /* 0x000000084400720c */ /* 0x040fe40003f84070 */
[----:B------:R-:W-:Y:S01]  /*101c0*/  ISETP.GT.U32.AND P5, PT, R68, R67, PT ;  /* 0x000000434400720c */ /* 0x000fe20003fa4070 */
[----:B------:R-:W-:Y:S01]  /*101d0*/  STL [R1+0x8dc], R56 ;  /* 0x0008dc3801007387 */ /* 0x000fe20000100800 */
[----:B-1----:R-:W-:Y:S01]  /*101e0*/  IMAD R6, R6, UR5, RZ ;  /* 0x0000000506067c24 */ /* 0x002fe2000f8e02ff */
[----:B---3--:R-:W-:Y:S01]  /*101f0*/  ISETP.GE.AND P6, PT, R62, RZ, PT ;  /* 0x000000ff3e00720c */ /* 0x008fe20003fc6270 */
[----:B------:R-:W1:Y:S01]  /*10200*/  LDCU UR5, c[0x0][0x3b0] ;  /* 0x00007600ff0577ac */ /* 0x000e620008000800 */
[----:B------:R-:W-:Y:S06]  /*10210*/  STL [R1+0x90c], R49 ;  /* 0x00090c3101007387 */ /* 0x000fec0000100800 */
[----:B------:R-:W-:Y:S01]  /*10220*/  @!P4 IMAD.IADD R8, R8, 0x1, -R68 ;  /* 0x000000010808c824 */ /* 0x000fe200078e0a44 */
[----:B------:R-:W-:-:S02]  /*10230*/  ISETP.GE.AND P4, PT, R45, RZ, PT ;  /* 0x000000ff2d00720c */ /* 0x000fc40003f86270 */
[----:B------:R-:W3:Y:S02]  /*10240*/  LDL.LU R45, [R1+0x24] ;  /* 0x00002400012d7983 */ /* 0x000ee40000300800 */
[----:B------:R-:W-:Y:S02]  /*10250*/  ISETP.GT.U32.AND P3, PT, R68, R8, PT ;  /* 0x000000084400720c */ /* 0x000fe40003f64070 */
[----:B------:R0:W-:Y:S01]  /*10260*/  STL [R1+0x8d8], R59 ;  /* 0x0008d83b01007387 */ /* 0x0001e20000100800 */
[----:B----4-:R-:W-:Y:S02]  /*10270*/  IMAD.MOV.U32 R4, RZ, RZ, R54 ;  /* 0x000000ffff047224 */ /* 0x010fe400078e0036 */
[----:B------:R-:W-:Y:S01]  /*10280*/  @!P5 IMAD.IADD R67, R67, 0x1, -R68 ;  /* 0x000000014343d824 */ /* 0x000fe200078e0a44 */
[----:B0-----:R-:W4:Y:S04]  /*10290*/  LDL.LU R59, [R1+0x1428] ;  /* 0x00142800013b7983 */ /* 0x001f280000300800 */
[----:B------:R-:W3:Y:S01]  /*102a0*/  LDL.LU R56, [R1+0x1424] ;  /* 0x0014240001387983 */ /* 0x000ee20000300800 */
[----:B------:R-:W-:-:S03]  /*102b0*/  @!P4 IMAD.MOV R4, RZ, RZ, -R4 ;  /* 0x000000ffff04c224 */ /* 0x000fc600078e0a04 */
[----:B------:R-:W-:Y:S04]  /*102c0*/  STL [R1+0x908], R55 ;  /* 0x0009083701007387 */ /* 0x000fe80000100800 */
[----:B------:R-:W3:Y:S01]  /*102d0*/  LDL.LU R62, [R1+0x20] ;  /* 0x00002000013e7983 */ /* 0x000ee20000300800 */
[----:B------:R-:W-:Y:S01]  /*102e0*/  @!P3 IMAD.IADD R8, R8, 0x1, -R68 ;  /* 0x000000010808b824 */ /* 0x000fe200078e0a44 */
[----:B------:R-:W-:-:S03]  /*102f0*/  SEL R5, R73, R4, !P1 ;  /* 0x0000000449057207 */ /* 0x000fc60004800000 */
[----:B------:R-:W-:-:S04]  /*10300*/  IMAD.MOV.U32 R4, RZ, RZ, R8 ;  /* 0x000000ffff047224 */ /* 0x000fc800078e0008 */
[----:B------:R-:W-:Y:S01]  /*10310*/  @!P6 IMAD.MOV R4, RZ, RZ, -R4 ;  /* 0x000000ffff04e224 */ /* 0x000fe200078e0a04 */
[----:B--2---:R-:W-:Y:S01]  /*10320*/  ISETP.GE.AND P3, PT, R50, RZ, PT ;  /* 0x000000ff3200720c */ /* 0x004fe20003f66270 */
[----:B------:R0:W-:Y:S02]  /*10330*/  STL [R1+0x4ac], R7 ;  /* 0x0004ac0701007387 */ /* 0x0001e40000100800 */
[----:B0-----:R-:W-:-:S04]  /*10340*/  LEA R7, P5, R6, R72, 0x1 ;  /* 0x0000004806077211 */ /* 0x001fc800078a08ff */
[----:B------:R-:W-:Y:S01]  /*10350*/  LEA.HI.X.SX32 R49, R6, R69, 0x1, P5 ;  /* 0x0000004506317211 */ /* 0x000fe200028f0eff */
[----:B------:R0:W-:Y:S01]  /*10360*/  STL [R1+0x93c], R7 ;  /* 0x00093c0701007387 */ /* 0x0001e20000100800 */
[----:B------:R-:W-:-:S03]  /*10370*/  @P0 IMAD.MOV.U32 R6, RZ, RZ, R7 ;  /* 0x000000ffff060224 */ /* 0x000fc600078e0007 */
[----:B------:R2:W-:Y:S01]  /*10380*/  STL [R1+0x18], R8 ;  /* 0x0000180801007387 */ /* 0x0005e20000100800 */
[----:B0-----:R-:W-:Y:S02]  /*10390*/  @P0 IMAD.MOV.U32 R7, RZ, RZ, R49 ;  /* 0x000000ffff070224 */ /* 0x001fe400078e0031 */
[----:B--2---:R-:W-:-:S03]  /*103a0*/  IMAD R8, R5, UR12, RZ ;  /* 0x0000000c05087c24 */ /* 0x004fc6000f8e02ff */
[----:B------:R0:W2:Y:S04]  /*103b0*/  @P0 LDG.E.U16 R43, desc[UR20][R6.64] ;  /* 0x00000014062b0981 */ /* 0x0000a8000c1e1500 */
[----:B------:R-:W-:Y:S01]  /*103c0*/  STL [R1+0x938], R49 ;  /* 0x0009383101007387 */ /* 0x000fe20000100800 */
[----:B------:R-:W-:Y:S01]  /*103d0*/  ISETP.GT.U32.AND P4, PT, R68, R67, PT ;  /* 0x000000434400720c */ /* 0x000fe20003f84070 */
[----:B------:R-:W1:Y:S01]  /*103e0*/  LDCU UR12, c[0x0][0x3b0] ;  /* 0x00007600ff0c77ac */ /* 0x000e620008000800 */
[----:B0-----:R-:W-:-:S04]  /*103f0*/  LEA R6, P6, R8, R72, 0x1 ;  /* 0x0000004808067211 */ /* 0x001fc800078c08ff */
[----:B------:R-:W-:-:S05]  /*10400*/  LEA.HI.X.SX32 R7, R8, R69, 0x1, P6 ;  /* 0x0000004508077211 */ /* 0x000fca00030f0eff */
[----:B------:R1:W2:Y:S04]  /*10410*/  @P0 LDG.E.U16 R42, desc[UR20][R6.64] ;  /* 0x00000014062a0981 */ /* 0x0002a8000c1e1500 */
[----:B------:R0:W-:Y:S04]  /*10420*/  STL [R1+0x4b0], R58 ;  /* 0x0004b03a01007387 */ /* 0x0001e80000100800 */
[----:B------:R-:W4:Y:S01]  /*10430*/  LDL R50, [R1+0x1200] ;  /* 0x0012000001327983 */ /* 0x000f220000100800 */
[----:B------:R-:W-:Y:S01]  /*10440*/  ISETP.GT.U32.AND P5, PT, R68, R60, PT ;  /* 0x0000003c4400720c */ /* 0x000fe20003fa4070 */
[----:B------:R-:W-:Y:S01]  /*10450*/  @!P4 IMAD.IADD R67, R67, 0x1, -R68 ;  /* 0x000000014343c824 */ /* 0x000fe200078e0a44 */
[----:B------:R-:W-:-:S03]  /*10460*/  SEL R5, R73, R4, !P1 ;  /* 0x0000000449057207 */ /* 0x000fc60004800000 */
[----:B------:R-:W-:Y:S01]  /*10470*/  IMAD.MOV.U32 R4, RZ, RZ, R67 ;  /* 0x000000ffff047224 */ /* 0x000fe200078e0043 */
[----:B0-----:R-:W4:Y:S03]  /*10480*/  LDL R58, [R1+0x1294] ;  /* 0x00129400013a7983 */ /* 0x001f260000100800 */
[----:B------:R-:W-:Y:S01]  /*10490*/  @!P3 IMAD.MOV R4, RZ, RZ, -R4 ;  /* 0x000000ffff04b224 */ /* 0x000fe200078e0a04 */
[----:B------:R-:W4:Y:S03]  /*104a0*/  LDL.LU R49, [R1+0x34] ;  /* 0x0000340001317983 */ /* 0x000f260000300800 */
[----:B------:R-:W-:Y:S01]  /*104b0*/  @!P5 IMAD.IADD R60, R60, 0x1, -R68 ;  /* 0x000000013c3cd824 */ /* 0x000fe200078e0a44 */
[----:B------:R1:W-:Y:S01]  /*104c0*/  STL [R1+0x96c], R6 ;  /* 0x00096c0601007387 */ /* 0x0003e20000100800 */
[----:B------:R-:W-:Y:S01]  /*104d0*/  IMAD R5, R5, UR4, RZ ;  /* 0x0000000405057c24 */ /* 0x000fe2000f8e02ff */
[----:B------:R-:W-:Y:S01]  /*104e0*/  SEL R4, R73, R4, !P1 ;  /* 0x0000000449047207 */ /* 0x000fe20004800000 */
[----:B------:R-:W0:Y:S01]  /*104f0*/  LDCU UR4, c[0x0][0x3b0] ;  /* 0x00007600ff0477ac */ /* 0x000e220008000800 */
[C---:B------:R-:W-:Y:S01]  /*10500*/  ISETP.GT.U32.AND P5, PT, R68.reuse, R60, PT ;  /* 0x0000003c4400720c */ /* 0x040fe20003fa4070 */
[----:B------:R1:W-:Y:S01]  /*10510*/  STL [R1+0x1c], R67 ;  /* 0x00001c4301007387 */ /* 0x0003e20000100800 */
[----:B---3--:R-:W-:-:S03]  /*10520*/  ISETP.GT.U32.AND P3, PT, R68, R62, PT ;  /* 0x0000003e4400720c */ /* 0x008fc60003f64070 */
[----:B------:R3:W-:Y:S01]  /*10530*/  STL [R1+0x968], R7 ;  /* 0x0009680701007387 */ /* 0x0007e20000100800 */
[----:B-1----:R-:W-:Y:S01]  /*10540*/  IMAD R6, R4, UR5, RZ ;  /* 0x0000000504067c24 */ /* 0x002fe2000f8e02ff */
[----:B------:R-:W-:Y:S01]  /*10550*/  PRMT R41, RZ, 0x7610, R41 ;  /* 0x00007610ff297816 */ /* 0x000fe20000000029 */
[----:B------:R-:W1:Y:S01]  /*10560*/  LDCU UR5, c[0x0][0x3b0] ;  /* 0x00007600ff0577ac */ /* 0x000e620008000800 */
[----:B------:R-:W4:Y:S04]  /*10570*/  LDL R67, [R1+0x1148] ;  /* 0x0011480001437983 */ /* 0x000f280000100800 */
[----:B------:R-:W4:Y:S01]  /*10580*/  LDL.LU R54, [R1+0x2c] ;  /* 0x00002c0001367983 */ /* 0x000f220000300800 */
[--C-:B------:R-:W-:Y:S01]  /*10590*/  @!P5 IMAD.IADD R60, R60, 0x1, -R68.reuse ;  /* 0x000000013c3cd824 */ /* 0x100fe200078e0a44 */
[----:B---3--:R-:W-:Y:S01]  /*105a0*/  LEA R7, P5, R6, R72, 0x1 ;  /* 0x0000004806077211 */ /* 0x008fe200078a08ff */
[----:B------:R-:W-:-:S03]  /*105b0*/  @!P3 IMAD.IADD R62, R62, 0x1, -R68 ;  /* 0x000000013e3eb824 */ /* 0x000fc600078e0a44 */
[----:B------:R-:W-:Y:S01]  /*105c0*/  LEA.HI.X.SX32 R6, R6, R69, 0x1, P5 ;  /* 0x0000004506067211 */ /* 0x000fe200028f0eff */
[----:B--2---:R2:W-:Y:S02]  /*105d0*/  STL [R1+0x4a4], R42 ;  /* 0x0004a42a01007387 */ /* 0x0045e40000100800 */
[----:B--2---:R-:W-:-:S05]  /*105e0*/  LEA R42, P6, R5, R72, 0x1 ;  /* 0x00000048052a7211 */ /* 0x004fca00078c08ff */
[----:B------:R-:W-:Y:S04]  /*105f0*/  STL [R1+0x99c], R42 ;  /* 0x00099c2a01007387 */ /* 0x000fe80000100800 */
[----:B------:R2:W-:Y:S01]  /*10600*/  STL [R1+0x4a8], R43 ;  /* 0x0004a82b01007387 */ /* 0x0005e20000100800 */
[----:B----4-:R-:W-:Y:S02]  /*10610*/  ISETP.GE.AND P3, PT, R50, RZ, PT ;  /* 0x000000ff3200720c */ /* 0x010fe40003f66270 */
[----:B--2---:R-:W-:Y:S01]  /*10620*/  LEA.HI.X.SX32 R43, R5, R69, 0x1, P6 ;  /* 0x00000045052b7211 */ /* 0x004fe200030f0eff */
[----:B------:R-:W-:-:S04]  /*10630*/  @P0 IMAD.MOV.U32 R4, RZ, RZ, R42 ;  /* 0x000000ffff040224 */ /* 0x000fc800078e002a */
[----:B------:R-:W-:Y:S01]  /*10640*/  STL [R1+0x998], R43 ;  /* 0x0009982b01007387 */ /* 0x000fe20000100800 */
[----:B------:R-:W-:-:S03]  /*10650*/  @P0 IMAD.MOV.U32 R5, RZ, RZ, R43 ;  /* 0x000000ffff050224 */ /* 0x000fc600078e002b */
[----:B------:R-:W2:Y:S04]  /*10660*/  LDL.LU R50, [R1+0x30] ;  /* 0x0000300001327983 */ /* 0x000ea80000300800 */
[----:B------:R3:W-:Y:S04]  /*10670*/  STL [R1+0x9cc], R7 ;  /* 0x0009cc0701007387 */ /* 0x0007e80000100800 */
[----:B------:R-:W4:Y:S04]  /*10680*/  LDL.LU R55, [R1+0x38] ;  /* 0x0000380001377983 */ /* 0x000f280000300800 */
[----:B------:R0:W2:Y:S01]  /*10690*/  @P0 LDG.E.U16 R41, desc[UR20][R4.64] ;  /* 0x0000001404290981 */ /* 0x0000a2000c1e1500 */
[----:B---3--:R-:W-:-:S03]  /*106a0*/  @P0 LOP3.LUT R7, R7, R6, RZ, 0x3c, !PT ;  /* 0x0000000607070212 */ /* 0x008fc600078e3cff */
[----:B------:R3:W-:Y:S01]  /*106b0*/  STL [R1+0x9c8], R6 ;  /* 0x0009c80601007387 */ /* 0x0007e20000100800 */
[----:B0-----:R-:W-:Y:S02]  /*106c0*/  PRMT R4, RZ, 0x7610, R4 ;  /* 0x00007610ff047816 */ /* 0x001fe40000000004 */
[----:B---3--:R-:W-:-:S04]  /*106d0*/  @P0 LOP3.LUT R6, R7, R6, RZ, 0x3c, !PT ;  /* 0x0000000607060212 */ /* 0x008fc800078e3cff */
[----:B------:R-:W-:-:S05]  /*106e0*/  @P0 LOP3.LUT R7, R7, R6, RZ, 0x3c, !PT ;  /* 0x0000000607070212 */ /* 0x000fca00078e3cff */
[----:B------:R0:W3:Y:S01]  /*106f0*/  @P0 LDG.E.U16 R4, desc[UR20][R6.64] ;  /* 0x0000001406040981 */ /* 0x0000e2000c1e1500 */
[----:B------:R-:W-:Y:S02]  /*10700*/  ISETP.GT.U32.AND P4, PT, R68, R45, PT ;  /* 0x0000002d4400720c */ /* 0x000fe40003f84070 */
[----:B------:R-:W-:-:S11]  /*10710*/  ISETP.GE.AND P6, PT, R58, RZ, PT ;  /* 0x000000ff3a00720c */ /* 0x000fd60003fc6270 */
[----:B------:R-:W-:-:S05]  /*10720*/  @!P4 IMAD.IADD R45, R45, 0x1, -R68 ;  /* 0x000000012d2dc824 */ /* 0x000fca00078e0a44 */
[----:B------:R-:W-:Y:S01]  /*10730*/  ISETP.GT.U32.AND P4, PT, R68, R45, PT ;  /* 0x0000002d4400720c */ /* 0x000fe20003f84070 */
[----:B------:R-:W-:-:S04]  /*10740*/  IMAD.MOV.U32 R5, RZ, RZ, R60 ;  /* 0x000000ffff057224 */ /* 0x000fc800078e003c */
[----:B------:R-:W-:Y:S01]  /*10750*/  @!P6 IMAD.MOV R5, RZ, RZ, -R5 ;  /* 0x000000ffff05e224 */ /* 0x000fe200078e0a05 */
[----:B------:R-:W-:-:S07]  /*10760*/  ISETP.GT.U32.AND P6, PT, R68, R54, PT ;  /* 0x000000364400720c */ /* 0x000fce0003fc4070 */
[----:B------:R-:W-:Y:S01]  /*10770*/  @!P4 IMAD.IADD R45, R45, 0x1, -R68 ;  /* 0x000000012d2dc824 */ /* 0x000fe200078e0a44 */
[----:B------:R-:W-:Y:S02]  /*10780*/  ISETP.GT.U32.AND P4, PT, R68, R62, PT ;  /* 0x0000003e4400720c */ /* 0x000fe40003f84070 */
[----:B0-----:R-:W-:-:S05]  /*10790*/  SEL R6, R73, R5, !P1 ;  /* 0x0000000549067207 */ /* 0x001fca0004800000 */
[----:B------:R-:W-:Y:S01]  /*107a0*/  IMAD R6, R6, UR4, RZ ;  /* 0x0000000406067c24 */ /* 0x000fe2000f8e02ff */
[----:B------:R-:W-:Y:S01]  /*107b0*/  PRMT R63, RZ, 0x7610, R63 ;  /* 0x00007610ff3f7816 */ /* 0x000fe2000000003f */
[--C-:B------:R-:W-:Y:S01]  /*107c0*/  @!P6 IMAD.IADD R54, R54, 0x1, -R68.reuse ;  /* 0x000000013636e824 */ /* 0x100fe200078e0a44 */
[----:B------:R-:W-:Y:S01]  /*107d0*/  PRMT R7, RZ, 0x7610, R7 ;  /* 0x00007610ff077816 */ /* 0x000fe20000000007 */
[----:B------:R-:W0:Y:S02]  /*107e0*/  LDCU UR4, c[0x0][0x3b0] ;  /* 0x00007600ff0477ac */ /* 0x000e240008000800 */
[----:B------:R-:W-:Y:S01]  /*107f0*/  @!P4 IMAD.IADD R62, R62, 0x1, -R68 ;  /* 0x000000013e3ec824 */ /* 0x000fe200078e0a44 */
[----:B------:R-:W-:Y:S01]  /*10800*/  LEA R60, P6, R6, R72, 0x1 ;  /* 0x00000048063c7211 */ /* 0x000fe200078c08ff */
[----:B---3--:R3:W-:Y:S04]  /*10810*/  STL [R1+0x49c], R4 ;  /* 0x00049c0401007387 */ /* 0x0087e80000100800 */
[----:B------:R-:W4:Y:S01]  /*10820*/  LDL R43, [R1+0xf78] ;  /* 0x000f7800012b7983 */ /* 0x000f220000100800 */
[----:B---3--:R-:W-:-:S04]  /*10830*/  IMAD.MOV.U32 R4, RZ, RZ, R45 ;  /* 0x000000ffff047224 */ /* 0x008fc800078e002d */
[----:B------:R-:W-:Y:S01]  /*10840*/  @!P3 IMAD.MOV R4, RZ, RZ, -R4 ;  /* 0x000000ffff04b224 */ /* 0x000fe200078e0a04 */
[----:B------:R-:W-:Y:S02]  /*10850*/  ISETP.GE.AND P3, PT, R67, RZ, PT ;  /* 0x000000ff4300720c */ /* 0x000fe40003f66270 */
[----:B------:R-:W3:Y:S02]  /*10860*/  LDL R67, [R1+0x1010] ;  /* 0x0010100001437983 */ /* 0x000ee40000100800 */
[----:B------:R-:W-:Y:S01]  /*10870*/  SEL R5, R73, R4, !P1 ;  /* 0x0000000449057207 */ /* 0x000fe20004800000 */
[----:B------:R-:W-:Y:S01]  /*10880*/  IMAD.MOV.U32 R4, RZ, RZ, R62 ;  /* 0x000000ffff047224 */ /* 0x000fe200078e003e */
[----:B------:R-:W3:Y:S03]  /*10890*/  LDL.LU R58, [R1+0x3c] ;  /* 0x00003c00013a7983 */ /* 0x000ee60000300800 */
[----:B-1----:R-:W-:Y:S01]  /*108a0*/  IMAD R5, R5, UR5, RZ ;  /* 0x0000000505057c24 */ /* 0x002fe2000f8e02ff */
[----:B--2---:R1:W-:Y:S01]  /*108b0*/  STL [R1+0x4a0], R41 ;  /* 0x0004a02901007387 */ /* 0x0043e20000100800 */
[----:B------:R-:W-:Y:S01]  /*108c0*/  LEA.HI.X.SX32 R45, R6, R69, 0x1, P6 ;  /* 0x00000045062d7211 */ /* 0x000fe200030f0eff */
[----:B------:R-:W2:Y:S01]  /*108d0*/  LDCU UR5, c[0x0][0x3b0] ;  /* 0x00007600ff0577ac */ /* 0x000ea20008000800 */
[----:B------:R-:W-:Y:S01]  /*108e0*/  @!P3 IMAD.MOV R4, RZ, RZ, -R4 ;  /* 0x000000ffff04b224 */ /* 0x000fe200078e0a04 */
[----:B-1----:R-:W-:-:S04]  /*108f0*/  LEA R41, P3, R5, R72, 0x1 ;  /* 0x0000004805297211 */ /* 0x002fc800078608ff */
[----:B------:R-:W-:Y:S01]  /*10900*/  SEL R6, R73, R4, !P1 ;  /* 0x0000000449067207 */ /* 0x000fe20004800000 */
[----:B------:R-:W-:Y:S01]  /*10910*/  @P0 IMAD.MOV.U32 R4, RZ, RZ, R60 ;  /* 0x000000ffff040224 */ /* 0x000fe200078e003c */
[----:B------:R-:W-:Y:S01]  /*10920*/  LEA.HI.X.SX32 R42, R5, R69, 0x1, P3 ;  /* 0x00000045052a7211 */ /* 0x000fe200018f0eff */
[----:B------:R-:W-:-:S05]  /*10930*/  @P0 IMAD.MOV.U32 R5, RZ, RZ, R45 ;  /* 0x000000ffff050224 */ /* 0x000fca00078e002d */
[----:B------:R1:W2:Y:S02]  /*10940*/  @P0 LDG.E.U16 R63, desc[UR20][R4.64] ;  /* 0x00000014043f0981 */ /* 0x0002a4000c1e1500 */
[----:B-1----:R-:W-:Y:S02]  /*10950*/  @P0 IMAD.MOV.U32 R4, RZ, RZ, R41 ;  /* 0x000000ffff040224 */ /* 0x002fe400078e0029 */
[----:B------:R-:W-:-:S05]  /*10960*/  @P0 IMAD.MOV.U32 R5, RZ, RZ, R42 ;  /* 0x000000ffff050224 */ /* 0x000fca00078e002a */
[----:B------:R1:W2:Y:S04]  /*10970*/  @P0 LDG.E.U16 R7, desc[UR20][R4.64] ;  /* 0x0000001404070981 */ /* 0x0002a8000c1e1500 */
[----:B------:R0:W-:Y:S04]  /*10980*/  STL [R1+0x20], R62 ;  /* 0x0000203e01007387 */ /* 0x0001e80000100800 */
[----:B0-----:R-:W2:Y:S01]  /*10990*/  LDL R62, [R1+0xfa0] ;  /* 0x000fa000013e7983 */ /* 0x001ea20000100800 */
[C---:B------:R-:W-:Y:S02]  /*109a0*/  ISETP.GT.U32.AND P5, PT, R68.reuse, R49, PT ;  /* 0x000000314400720c */ /* 0x040fe40003fa4070 */
[----:B------:R-:W-:-:S02]  /*109b0*/  ISETP.GT.U32.AND P4, PT, R68, R50, PT ;  /* 0x000000324400720c */ /* 0x000fc40003f84070 */
[----:B------:R-:W-:-:S09]  /*109c0*/  ISETP.GT.U32.AND P3, PT, R68, R54, PT ;  /* 0x000000364400720c */ /* 0x000fd20003f64070 */
[----:B------:R-:W-:Y:S01]  /*109d0*/  @!P5 IMAD.IADD R49, R49, 0x1, -R68 ;  /* 0x000000013131d824 */ /* 0x000fe200078e0a44 */
[----:B----4-:R-:W-:-:S04]  /*109e0*/  ISETP.GT.U32.AND P6, PT, R68, R55, PT ;  /* 0x000000374400720c */ /* 0x010fc80003fc4070 */
[----:B------:R-:W-:Y:S01]  /*109f0*/  ISETP.GT.U32.AND P5, PT, R68, R49, PT ;  /* 0x000000314400720c */ /* 0x000fe20003fa4070 */
[----:B------:R-:W-:Y:S01]  /*10a00*/  STL [R1+0x9fc], R60 ;  /* 0x0009fc3c01007387 */ /* 0x000fe20000100800 */
[----:B------:R-:W-:-:S03]  /*10a10*/  @!P4 IMAD.IADD R50, R50, 0x1, -R68 ;  /* 0x000000013232c824 */ /* 0x000fc600078e0a44 */
[----:B------:R-:W-:Y:S04]  /*10a20*/  STL [R1+0xa2c], R41 ;  /* 0x000a2c2901007387 */ /* 0x000fe80000100800 */
[----:B------:R0:W-:Y:S01]  /*10a30*/  STL [R1+0x9f8], R45 ;  /* 0x0009f82d01007387 */ /* 0x0001e20000100800 */
[----:B------:R-:W-:Y:S01]  /*10a40*/  IMAD R6, R6, UR7, RZ ;  /* 0x0000000706067c24 */ /* 0x000fe2000f8e02ff */
[----:B------:R-:W-:Y:S01]  /*10a50*/  PRMT R36, RZ, 0x7610, R36 ;  /* 0x00007610ff247816 */ /* 0x000fe20000000024 */
[--C-:B------:R-:W-:Y:S02]  /*10a60*/  @!P3 IMAD.IADD R54, R54, 0x1, -R68.reuse ;  /* 0x000000013636b824 */ /* 0x100fe400078e0a44 */
[--C-:B------:R-:W-:Y:S01]  /*10a70*/  @!P5 IMAD.IADD R49, R49, 0x1, -R68.reuse ;  /* 0x000000013131d824 */ /* 0x100fe200078e0a44 */
[----:B0-----:R-:W4:Y:S01]  /*10a80*/  LDL.LU R45, [R1+0x1420] ;  /* 0x00142000012d7983 */ /* 0x001f220000300800 */
[----:B------:R-:W-:Y:S01]  /*10a90*/  @!P6 IMAD.IADD R55, R55, 0x1, -R68 ;  /* 0x000000013737e824 */ /* 0x000fe200078e0a44 */
[----:B------:R-:W-:Y:S01]  /*10aa0*/  PRMT R18, RZ, 0x7610, R18 ;  /* 0x00007610ff127816 */ /* 0x000fe20000000012 */
[----:B------:R-:W0:Y:S01]  /*10ab0*/  LDCU UR7, c[0x0][0x3b0] ;  /* 0x00007600ff0777ac */ /* 0x000e220008000800 */
[----:B------:R-:W4:Y:S04]  /*10ac0*/  LDL.LU R60, [R1+0x141c] ;  /* 0x00141c00013c7983 */ /* 0x000f280000300800 */
[----:B------:R-:W-:Y:S01]  /*10ad0*/  STL [R1+0xa28], R42 ;  /* 0x000a282a01007387 */ /* 0x000fe20000100800 */
[----:B-1----:R-:W-:Y:S01]  /*10ae0*/  IMAD.MOV.U32 R4, RZ, RZ, R54 ;  /* 0x000000ffff047224 */ /* 0x002fe200078e0036 */
[----:B------:R-:W-:Y:S01]  /*10af0*/  ISETP.GT.U32.AND P3, PT, R68, R50, PT ;  /* 0x000000324400720c */ /* 0x000fe20003f64070 */
[----:B------:R-:W-:-:S12]  /*10b00*/  IMAD.MOV.U32 R5, RZ, RZ, R49 ;  /* 0x000000ffff057224 */ /* 0x000fd800078e0031 */
[----:B------:R-:W-:Y:S01]  /*10b10*/  @!P3 IMAD.IADD R50, R50, 0x1, -R68 ;  /* 0x000000013232b824 */ /* 0x000fe200078e0a44 */
[----:B------:R-:W-:Y:S02]  /*10b20*/  ISETP.GE.AND P5, PT, R43, RZ, PT ;  /* 0x000000ff2b00720c */ /* 0x000fe40003fa6270 */
[----:B---3--:R-:W-:-:S11]  /*10b30*/  ISETP.GE.AND P4, PT, R67, RZ, PT ;  /* 0x000000ff4300720c */ /* 0x008fd60003f86270 */
[----:B------:R-:W-:Y:S02]  /*10b40*/  @!P5 IMAD.MOV R5, RZ, RZ, -R5 ;  /* 0x000000ffff05d224 */ /* 0x000fe400078e0a05 */
[----:B------:R-:W-:Y:S01]  /*10b50*/  @!P4 IMAD.MOV R4, RZ, RZ, -R4 ;  /* 0x000000ffff04c224 */ /* 0x000fe200078e0a04 */
[----:B--2---:R1:W-:Y:S04]  /*10b60*/  STL [R1+0x498], R63 ;  /* 0x0004983f01007387 */ /* 0x0043e80000100800 */
[----:B-1----:R-:W2:Y:S04]  /*10b70*/  LDL.LU R63, [R1+0x1418] ;  /* 0x00141800013f7983 */ /* 0x002ea80000300800 */
[----:B------:R-:W3:Y:S04]  /*10b80*/  LDL R67, [R1+0xfc0] ;  /* 0x000fc00001437983 */ /* 0x000ee80000100800 */
[----:B------:R-:W2:Y:S04]  /*10b90*/  LDL.LU R42, [R1+0x40] ;  /* 0x00004000012a7983 */ /* 0x000ea80000300800 */
[----:B------:R1:W-:Y:S02]  /*10ba0*/  STL [R1+0x494], R7 ;  /* 0x0004940701007387 */ /* 0x0003e40000100800 */
[----:B-1----:R-:W-:-:S04]  /*10bb0*/  LEA R7, P6, R6, R72, 0x1 ;  /* 0x0000004806077211 */ /* 0x002fc800078c08ff */
[----:B------:R-:W-:Y:S02]  /*10bc0*/  LEA.HI.X.SX32 R41, R6, R69, 0x1, P6 ;  /* 0x0000004506297211 */ /* 0x000fe400030f0eff */
[----:B------:R-:W-:Y:S01]  /*10bd0*/  ISETP.GT.U32.AND P6, PT, R68, R58, PT ;  /* 0x0000003a4400720c */ /* 0x000fe20003fc4070 */
[----:B------:R1:W-:Y:S01]  /*10be0*/  STL [R1+0xa5c], R7 ;  /* 0x000a5c0701007387 */ /* 0x0003e20000100800 */
[----:B------:R-:W-:Y:S01]  /*10bf0*/  @P0 IMAD.MOV.U32 R6, RZ, RZ, R7 ;  /* 0x000000ffff060224 */ /* 0x000fe200078e0007 */
[----:B------:R-:W-:Y:S02]  /*10c00*/  ISETP.GE.AND P4, PT, R62, RZ, PT ;  /* 0x000000ff3e00720c */ /* 0x000fe40003f86270 */
[C---:B------:R-:W-:Y:S01]  /*10c10*/  SEL R4, R73.reuse, R4, !P1 ;  /* 0x0000000449047207 */ /* 0x040fe20004800000 */
[----:B-1----:R-:W-:Y:S01]  /*10c20*/  @P0 IMAD.MOV.U32 R7, RZ, RZ, R41 ;  /* 0x000000ffff070224 */ /* 0x002fe200078e0029 */
[----:B------:R-:W-:-:S04]  /*10c30*/  SEL R5, R73, R5, !P1 ;  /* 0x0000000549057207 */ /* 0x000fc80004800000 */
[----:B------:R1:W2:Y:S02]  /*10c40*/  @P0 LDG.E.U16 R36, desc[UR20][R6.64] ;  /* 0x0000001406240981 */ /* 0x0002a4000c1e1500 */
[----:B------:R-:W-:Y:S02]  /*10c50*/  @!P6 IMAD.IADD R58, R58, 0x1, -R68 ;  /* 0x000000013a3ae824 */ /* 0x000fe400078e0a44 */
[----:B------:R-:W-:Y:S02]  /*10c60*/  IMAD R5, R5, UR11, RZ ;  /* 0x0000000b05057c24 */ /* 0x000fe4000f8e02ff */
[----:B-1----:R-:W-:Y:S01]  /*10c70*/  IMAD R6, R4, UR5, RZ ;  /* 0x0000000504067c24 */ /* 0x002fe2000f8e02ff */
[----:B------:R1:W-:Y:S01]  /*10c80*/  STL [R1+0xa58], R41 ;  /* 0x000a582901007387 */ /* 0x0003e20000100800 */
[----:B------:R-:W-:Y:S01]  /*10c90*/  IMAD.MOV.U32 R4, RZ, RZ, R50 ;  /* 0x000000ffff047224 */ /* 0x000fe200078e0032 */
[----:B------:R-:W-:Y:S01]  /*10ca0*/  PRMT R7, RZ, 0x7610, R7 ;  /* 0x00007610ff077816 */ /* 0x000fe20000000007 */
[----:B------:R-:W0:Y:S01]  /*10cb0*/  LDCU UR5, c[0x0][0x3b0] ;  /* 0x00007600ff0577ac */ /* 0x000e220008000800 */
[C---:B------:R-:W-:Y:S01]  /*10cc0*/  LEA R54, P6, R6.reuse, R72, 0x1 ;  /* 0x0000004806367211 */ /* 0x040fe200078c08ff */
[----:B------:R-:W-:Y:S01]  /*10cd0*/  @!P4 IMAD.MOV R4, RZ, RZ, -R4 ;  /* 0x000000ffff04c224 */ /* 0x000fe200078e0a04 */
[----:B------:R-:W4:Y:S02]  /*10ce0*/  LDL R62, [R1+0xfe0] ;  /* 0x000fe000013e7983 */ /* 0x000f240000100800 */
[----:B------:R-:W-:-:S02]  /*10cf0*/  LEA.HI.X.SX32 R50, R6, R69, 0x1, P6 ;  /* 0x0000004506327211 */ /* 0x000fc400030f0eff */
[----:B-1----:R-:W-:Y:S01]  /*10d00*/  LEA R41, P4, R5, R72, 0x1 ;  /* 0x0000004805297211 */ /* 0x002fe200078808ff */
[----:B------:R-:W4:Y:S01]  /*10d10*/  LDL.LU R43, [R1+0x44] ;  /* 0x00004400012b7983 */ /* 0x000f220000300800 */
[----:B------:R-:W-:Y:S01]  /*10d20*/  SEL R6, R73, R4, !P1 ;  /* 0x0000000449067207 */ /* 0x000fe20004800000 */
[----:B------:R-:W-:Y:S01]  /*10d30*/  @P0 IMAD.MOV.U32 R4, RZ, RZ, R54 ;  /* 0x000000ffff040224 */ /* 0x000fe200078e0036 */
[----:B------:R-:W-:Y:S01]  /*10d40*/  LEA.HI.X.SX32 R49, R5, R69, 0x1, P4 ;  /* 0x0000004505317211 */ /* 0x000fe200020f0eff */
[----:B------:R-:W-:-:S05]  /*10d50*/  @P0 IMAD.MOV.U32 R5, RZ, RZ, R50 ;  /* 0x000000ffff050224 */ /* 0x000fca00078e0032 */
[----:B------:R1:W4:Y:S02]  /*10d60*/  @P0 LDG.E.U16 R18, desc[UR20][R4.64] ;  /* 0x0000001404120981 */ /* 0x000324000c1e1500 */
[----:B-1----:R-:W-:Y:S02]  /*10d70*/  @P0 IMAD.MOV.U32 R4, RZ, RZ, R41 ;  /* 0x000000ffff040224 */ /* 0x002fe400078e0029 */
[----:B------:R-:W-:-:S05]  /*10d80*/  @P0 IMAD.MOV.U32 R5, RZ, RZ, R49 ;  /* 0x000000ffff050224 */ /* 0x000fca00078e0031 */
[----:B------:R1:W4:Y:S01]  /*10d90*/  @P0 LDG.E.U16 R7, desc[UR20][R4.64] ;  /* 0x0000001404070981 */ /* 0x000322000c1e1500 */
[----:B------:R-:W-:Y:S01]  /*10da0*/  ISETP.GT.U32.AND P5, PT, R68, R55, PT ;  /* 0x000000374400720c */ /* 0x000fe20003fa4070 */
[----:B------:R-:W-:-:S12]  /*10db0*/  IMAD R6, R6, UR11, RZ ;  /* 0x0000000b06067c24 */ /* 0x000fd8000f8e02ff */
[----:B------:R-:W-:-:S04]  /*10dc0*/  @!P5 IMAD.IADD R55, R55, 0x1, -R68 ;  /* 0x000000013737d824 */ /* 0x000fc800078e0a44 */
[----:B-1----:R-:W-:Y:S01]  /*10dd0*/  IMAD.MOV.U32 R4, RZ, RZ, R55 ;  /* 0x000000ffff047224 */ /* 0x002fe200078e0037 */
[----:B------:R-:W-:Y:S02]  /*10de0*/  PRMT R44, RZ, 0x7610, R44 ;  /* 0x00007610ff2c7816 */ /* 0x000fe4000000002c */
[----:B---3--:R-:W-:-:S13]  /*10df0*/  ISETP.GE.AND P5, PT, R67, RZ, PT ;  /* 0x000000ff4300720c */ /* 0x008fda0003fa6270 */
[----:B------:R-:W-:Y:S01]  /*10e00*/  @!P5 IMAD.MOV R4, RZ, RZ, -R4 ;  /* 0x000000ffff04d224 */ /* 0x000fe200078e0a04 */
[----:B--2---:R1:W-:Y:S04]  /*10e10*/  STL [R1+0x490], R36 ;  /* 0x0004902401007387 */ /* 0x0043e80000100800 */
[----:B-1----:R-:W2:Y:S04]  /*10e20*/  LDL.LU R36, [R1+0x48] ;  /* 0x0000480001247983 */ /* 0x002ea80000300800 */
[----:B------:R-:W-:Y:S04]  /*10e30*/  STL [R1+0xa8c], R54 ;  /* 0x000a8c3601007387 */ /* 0x000fe80000100800 */
[----:B------:R-:W-:Y:S04]  /*10e40*/  STL [R1+0x2c4], R41 ;  /* 0x0002c42901007387 */ /* 0x000fe80000100800 */
[----:B------:R-:W3:Y:S04]  /*10e50*/  LDL R67, [R1+0x1004] ;  /* 0x0010040001437983 */ /* 0x000ee80000100800 */
[----:B------:R1:W-:Y:S01]  /*10e60*/  STL [R1+0xa88], R50 ;  /* 0x000a883201007387 */ /* 0x0003e20000100800 */
[----:B----4-:R-:W-:-:S03]  /*10e70*/  ISETP.GE.AND P6, PT, R62, RZ, PT ;  /* 0x000000ff3e00720c */ /* 0x010fc60003fc6270 */
[----:B-1----:R-:W4:Y:S04]  /*10e80*/  LDL.LU R50, [R1+0x1414] ;  /* 0x0014140001327983 */ /* 0x002f280000300800 */
[----:B------:R-:W4:Y:S04]  /*10e90*/  LDL.LU R54, [R1+0x1410] ;  /* 0x0014100001367983 */ /* 0x000f280000300800 */
[----:B------:R-:W-:Y:S04]  /*10ea0*/  STL [R1+0x2c0], R49 ;  /* 0x0002c03101007387 */ /* 0x000fe80000100800 */
[----:B------:R1:W-:Y:S04]  /*10eb0*/  STL [R1+0x48c], R18 ;  /* 0x00048c1201007387 */ /* 0x0003e80000100800 */
[----:B-1----:R-:W4:Y:S04]  /*10ec0*/  LDL.LU R18, [R1+0x140c] ;  /* 0x00140c0001127983 */ /* 0x002f280000300800 */
[----:B------:R-:W4:Y:S04]  /*10ed0*/  LDL.LU R49, [R1+0x1408] ;  /* 0x0014080001317983 */ /* 0x000f280000300800 */
[----:B------:R-:W4:Y:S04]  /*10ee0*/  LDL R62, [R1+0x10f0] ;  /* 0x0010f000013e7983 */ /* 0x000f280000100800 */
[----:B------:R-:W4:Y:S04]  /*10ef0*/  LDL.LU R41, [R1+0x4c] ;  /* 0x00004c0001297983 */ /* 0x000f280000300800 */
[----:B------:R1:W-:Y:S02]  /*10f00*/  STL [R1+0x488], R7 ;  /* 0x0004880701007387 */ /* 0x0003e40000100800 */
[----:B-1----:R-:W-:-:S04]  /*10f10*/  LEA R7, P5, R6, R72, 0x1 ;  /* 0x0000004806077211 */ /* 0x002fc800078a08ff */
[----:B------:R-:W-:Y:S01]  /*10f20*/  LEA.HI.X.SX32 R55, R6, R69, 0x1, P5 ;  /* 0x0000004506377211 */ /* 0x000fe200028f0eff */
[----:B------:R1:W-:Y:S01]  /*10f30*/  STL [R1+0x304], R7 ;  /* 0x0003040701007387 */ /* 0x0003e20000100800 */
[----:B------:R-:W-:-:S03]  /*10f40*/  @P0 IMAD.MOV.U32 R6, RZ, RZ, R7 ;  /* 0x000000ffff060224 */ /* 0x000fc600078e0007 */
[----:B-1----:R-:W-:-:S05]  /*10f50*/  @P0 IMAD.MOV.U32 R7, RZ, RZ, R55 ;  /* 0x000000ffff070224 */ /* 0x002fca00078e0037 */
[----:B------:R0:W4:Y:S01]  /*10f60*/  @P0 LDG.E.U16 R44, desc[UR20][R6.64] ;  /* 0x00000014062c0981 */ /* 0x000122000c1e1500 */
[C---:B------:R-:W-:Y:S02]  /*10f70*/  ISETP.GT.U32.AND P3, PT, R68.reuse, R58, PT ;  /* 0x0000003a4400720c */ /* 0x040fe40003f64070 */
[----:B------:R-:W-:Y:S02]  /*10f80*/  ISETP.GT.U32.AND P4, PT, R68, R42, PT ;  /* 0x0000002a4400720c */ /* 0x000fe40003f84070 */
[----:B------:R-:W-:-:S09]  /*10f90*/  SEL R5, R73, R4, !P1 ;  /* 0x0000000449057207 */ /* 0x000fd20004800000 */
[--C-:B------:R-:W-:Y:S01]  /*10fa0*/  @!P3 IMAD.IADD R58, R58, 0x1, -R68.reuse ;  /* 0x000000013a3ab824 */ /* 0x100fe200078e0a44 */
[----:B------:R-:W-:Y:S01]  /*10fb0*/  ISETP.GT.U32.AND P3, PT, R68, R43, PT ;  /* 0x0000002b4400720c */ /* 0x000fe20003f64070 */
[----:B------:R-:W-:Y:S02]  /*10fc0*/  @!P4 IMAD.IADD R42, R42, 0x1, -R68 ;  /* 0x000000012a2ac824 */ /* 0x000fe400078e0a44 */
[----:B------:R-:W-:Y:S02]  /*10fd0*/  IMAD.MOV.U32 R4, RZ, RZ, R58 ;  /* 0x000000ffff047224 */ /* 0x000fe400078e003a */
[----:B------:R-:W-:Y:S01]  /*10fe0*/  IMAD R5, R5, UR4, RZ ;  /* 0x0000000405057c24 */ /* 0x000fe2000f8e02ff */
[----:B------:R-:W-:Y:S01]  /*10ff0*/  ISETP.GT.U32.AND P5, PT, R68, R42, PT ;  /* 0x0000002a4400720c */ /* 0x000fe20003fa4070 */
[----:B------:R-:W-:Y:S01]  /*11000*/  @!P6 IMAD.MOV R4, RZ, RZ, -R4 ;  /* 0x000000ffff04e224 */ /* 0x000fe200078e0a04 */
[----:B------:R-:W-:Y:S01]  /*11010*/  PRMT R71, RZ, 0x7610, R71 ;  /* 0x00007610ff477816 */ /* 0x000fe20000000047 */
[----:B------:R1:W-:Y:S01]  /*11020*/  STL [R1+0x300], R55 ;  /* 0x0003003701007387 */ /* 0x0003e20000100800 */
[----:B------:R-:W-:Y:S01]  /*11030*/  LEA R58, P6, R5, R72, 0x1 ;  /* 0x00000048053a7211 */ /* 0x000fe200078c08ff */
[----:B------:R-:W2:Y:S01]  /*11040*/  LDCU UR4, c[0x0][0x3b0] ;  /* 0x00007600ff0477ac */ /* 0x000ea20008000800 */
[----:B------:R-:W-:Y:S01]  /*11050*/  SEL R4, R73, R4, !P1 ;  /* 0x0000000449047207 */ /* 0x000fe20004800000 */
[----:B------:R-:W-:Y:S01]  /*11060*/  @!P3 IMAD.IADD R43, R43, 0x1, -R68 ;  /* 0x000000012b2bb824 */ /* 0x000fe200078e0a44 */
[----:B------:R-:W-:-:S03]  /*11070*/  LEA.HI.X.SX32 R5, R5, R69, 0x1, P6 ;  /* 0x0000004505057211 */ /* 0x000fc600030f0eff */
[----:B0-----:R-:W-:Y:S01]  /*11080*/  IMAD R6, R4, UR5, RZ ;  /* 0x0000000504067c24 */ /* 0x001fe2000f8e02ff */
[----:B------:R-:W-:Y:S01]  /*11090*/  PRMT R7, RZ, 0x7610, R7 ;  /* 0x00007610ff077816 */ /* 0x000fe20000000007 */
[----:B------:R-:W-:Y:S01]  /*110a0*/  @P0 IMAD.MOV.U32 R4, RZ, RZ, R58 ;  /* 0x000000ffff040224 */ /* 0x000fe200078e003a */
[----:B-1----:R-:W4:Y:S01]  /*110b0*/  LDL R55, [R1+0x111c] ;  /* 0x00111c0001377983 */ /* 0x002f220000100800 */
[----:B------:R-:W-:Y:S01]  /*110c0*/  @!P5 IMAD.IADD R42, R42, 0x1, -R68 ;  /* 0x000000012a2ad824 */ /* 0x000fe200078e0a44 */
[----:B------:R-:W0:Y:S02]  /*110d0*/  LDCU UR5, c[0x0][0x3b0] ;  /* 0x00007600ff0577ac */ /* 0x000e240008000800 */
[----:B------:R1:W4:Y:S02]  /*110e0*/  @P0 LDG.E.U16 R71, desc[UR20][R4.64] ;  /* 0x0000001404470981 */ /* 0x000324000c1e1500 */
[----:B-1----:R-:W-:Y:S01]  /*110f0*/  IMAD.MOV.U32 R4, RZ, RZ, R42 ;  /* 0x000000ffff047224 */ /* 0x002fe200078e002a */
[----:B--2---:R-:W-:-:S02]  /*11100*/  ISETP.GT.U32.AND P4, PT, R68, R36, PT ;  /* 0x000000244400720c */ /* 0x004fc40003f84070 */
[----:B---3--:R-:W-:-:S11]  /*11110*/  ISETP.GE.AND P3, PT, R67, RZ, PT ;  /* 0x000000ff4300720c */ /* 0x008fd60003f66270 */
[----:B------:R-:W-:Y:S02]  /*11120*/  @!P4 IMAD.IADD R36, R36, 0x1, -R68 ;  /* 0x000000012424c824 */ /* 0x000fe400078e0a44 */
[----:B------:R-:W-:Y:S01]  /*11130*/  @!P3 IMAD.MOV R4, RZ, RZ, -R4 ;  /* 0x000000ffff04b224 */ /* 0x000fe200078e0a04 */
[----:B----4-:R-:W-:Y:S01]  /*11140*/  ISETP.GE.AND P4, PT, R62, RZ, PT ;  /* 0x000000ff3e00720c */ /* 0x010fe20003f86270 */
[----:B------:R1:W-:Y:S04]  /*11150*/  STL [R1+0x484], R44 ;  /* 0x0004842c01007387 */ /* 0x0003e80000100800 */
[----:B-1----:R-:W2:Y:S04]  /*11160*/  LDL.LU R44, [R1+0x50] ;  /* 0x00005000012c7983 */ /* 0x002ea80000300800 */
[----:B------:R1:W-:Y:S04]  /*11170*/  STL [R1+0x524], R58 ;  /* 0x0005243a01007387 */ /* 0x0003e80000100800 */
[----:B------:R-:W3:Y:S04]  /*11180*/  LDL.LU R67, [R1+0x54] ;  /* 0x0000540001437983 */ /* 0x000ee80000300800 */
[----:B------:R4:W-:Y:S04]  /*11190*/  STL [R1+0x520], R5 ;  /* 0x0005200501007387 */ /* 0x0009e80000100800 */
[----:B-1----:R-:W2:Y:S04]  /*111a0*/  LDL.LU R58, [R1+0x1404] ;  /* 0x00140400013a7983 */ /* 0x002ea80000300800 */
[----:B------:R-:W2:Y:S01]  /*111b0*/  LDL R62, [R1+0x104c] ;  /* 0x00104c00013e7983 */ /* 0x000ea20000100800 */
[----:B----4-:R-:W-:-:S04]  /*111c0*/  LEA R5, P6, R6, R72, 0x1 ;  /* 0x0000004806057211 */ /* 0x010fc800078c08ff */
[----:B------:R-:W-:Y:S01]  /*111d0*/  LEA.HI.X.SX32 R42, R6, R69, 0x1, P6 ;  /* 0x00000045062a7211 */ /* 0x000fe200030f0eff */
[----:B------:R1:W-:Y:S01]  /*111e0*/  STL [R1+0x554], R5 ;  /* 0x0005540501007387 */ /* 0x0003e20000100800 */
[----:B------:R-:W-:Y:S01]  /*111f0*/  SEL R6, R73, R4, !P1 ;  /* 0x0000000449067207 */ /* 0x000fe20004800000 */
[----:B------:R-:W-:Y:S02]  /*11200*/  @P0 IMAD.MOV.U32 R4, RZ, RZ, R5 ;  /* 0x000000ffff040224 */ /* 0x000fe400078e0005 */
[----:B-1----:R-:W-:-:S05]  /*11210*/  @P0 IMAD.MOV.U32 R5, RZ, RZ, R42 ;  /* 0x000000ffff050224 */ /* 0x002fca00078e002a */
[----:B------:R1:W4:Y:S01]  /*11220*/  @P0 LDG.E.U16 R7, desc[UR20][R4.64] ;  /* 0x0000001404070981 */ /* 0x000322000c1e1500 */
[C---:B------:R-:W-:Y:S02]  /*11230*/  ISETP.GT.U32.AND P5, PT, R68.reuse, R43, PT ;  /* 0x0000002b4400720c */ /* 0x040fe40003fa4070 */
[----:B------:R-:W-:Y:S01]  /*11240*/  ISETP.GT.U32.AND P3, PT, R68, R36, PT ;  /* 0x000000244400720c */ /* 0x000fe20003f64070 */
[----:B------:R-:W-:Y:S01]  /*11250*/  STL [R1+0x550], R42 ;  /* 0x0005502a01007387 */ /* 0x000fe20000100800 */
[----:B------:R-:W-:Y:S01]  /*11260*/  IMAD R6, R6, UR4, RZ ;  /* 0x0000000406067c24 */ /* 0x000fe2000f8e02ff */
[----:B------:R-:W-:Y:S01]  /*11270*/  ISETP.GE.AND P6, PT, R55, RZ, PT ;  /* 0x000000ff3700720c */ /* 0x000fe20003fc6270 */
[----:B------:R-:W0:Y:S01]  /*11280*/  LDCU UR4, c[0x0][0x3b0] ;  /* 0x00007600ff0477ac */ /* 0x000e220008000800 */
[----:B------:R1:W-:Y:S06]  /*11290*/  STL [R1+0x480], R71 ;  /* 0x0004804701007387 */ /* 0x0003ec0000100800 */
[----:B------:R-:W-:-:S04]  /*112a0*/  @!P5 IMAD.IADD R43, R43, 0x1, -R68 ;  /* 0x000000012b2bd824 */ /* 0x000fc800078e0a44 */
[----:B-1----:R-:W-:Y:S01]  /*112b0*/  IMAD.MOV.U32 R4, RZ, RZ, R43 ;  /* 0x000000ffff047224 */ /* 0x002fe200078e002b */
[----:B------:R-:W2:Y:S01]  /*112c0*/  LDL R71, [R1+0x1080] ;  /* 0x0010800001477983 */ /* 0x000ea20000100800 */
[----:B------:R-:W-:-:S03]  /*112d0*/  @!P3 IMAD.IADD R36, R36, 0x1, -R68 ;  /* 0x000000012424b824 */ /* 0x000fc600078e0a44 */
[----:B------:R-:W2:Y:S01]  /*112e0*/  LDL.LU R42, [R1+0x60] ;  /* 0x00006000012a7983 */ /* 0x000ea20000300800 */
[----:B------:R-:W-:-:S03]  /*112f0*/  @!P4 IMAD.MOV R4, RZ, RZ, -R4 ;  /* 0x000000ffff04c224 */ /* 0x000fc600078e0a04 */
[----:B------:R-:W2:Y:S02]  /*11300*/  LDL.LU R43, [R1+0x5c] ;  /* 0x00005c00012b7983 */ /* 0x000ea40000300800 */
[----:B------:R-:W-:Y:S01]  /*11310*/  SEL R5, R73, R4, !P1 ;  /* 0x0000000449057207 */ /* 0x000fe20004800000 */
[----:B------:R-:W-:Y:S01]  /*11320*/  IMAD.MOV.U32 R4, RZ, RZ, R36 ;  /* 0x000000ffff047224 */ /* 0x000fe200078e0024 */
[----:B------:R-:W-:-:S03]  /*11330*/  PRMT R53, RZ, 0x7610, R53 ;  /* 0x00007610ff357816 */ /* 0x000fc60000000035 */
[----:B------:R-:W-:Y:S02]  /*11340*/  @!P6 IMAD.MOV R4, RZ, RZ, -R4 ;  /* 0x000000ffff04e224 */ /* 0x000fe400078e0a04 */
[----:B0-----:R-:W-:Y:S01]  /*11350*/  IMAD R5, R5, UR5, RZ ;  /* 0x0000000505057c24 */ /* 0x001fe2000f8e02ff */
[----:B------:R-:W-:Y:S01]  /*11360*/  PRMT R40, RZ, 0x7610, R40 ;  /* 0x00007610ff287816 */ /* 0x000fe20000000028 */
[----:B------:R-:W0:Y:S01]  /*11370*/  LDCU UR5, c[0x0][0x3b0] ;  /* 0x00007600ff0577ac */ /* 0x000e220008000800 */
[----:B------:R-:W-:Y:S01]  /*11380*/  SEL R4, R73, R4, !P1 ;  /* 0x0000000449047207 */ /* 0x000fe20004800000 */
[----:B----4-:R1:W-:Y:S02]  /*11390*/  STL [R1+0x47c], R7 ;  /* 0x00047c0701007387 */ /* 0x0103e40000100800 */
[----:B-1----:R-:W-:-:S04]  /*113a0*/  LEA R7, P3, R6, R72, 0x1 ;  /* 0x0000004806077211 */ /* 0x002fc800078608ff */
[----:B------:R-:W-:Y:S01]  /*113b0*/  LEA.HI.X.SX32 R55, R6, R69, 0x1, P3 ;  /* 0x0000004506377211 */ /* 0x000fe200018f0eff */
[----:B------:R1:W-:Y:S01]  /*113c0*/  STL [R1+0x584], R7 ;  /* 0x0005840701007387 */ /* 0x0003e20000100800 */
[----:B------:R-:W-:-:S03]  /*113d0*/  @P0 IMAD.MOV.U32 R6, RZ, RZ, R7 ;  /* 0x000000ffff060224 */ /* 0x000fc600078e0007 */
[----:B------:R-:W4:Y:S01]  /*113e0*/  LDL.LU R36, [R1+0x1400] ;  /* 0x0014000001247983 */ /* 0x000f220000300800 */
[----:B-1----:R-:W-:-:S03]  /*113f0*/  @P0 IMAD.MOV.U32 R7, RZ, RZ, R55 ;  /* 0x000000ffff070224 */ /* 0x002fc600078e0037 */
[----:B------:R1:W-:Y:S04]  /*11400*/  STL [R1+0x580], R55 ;  /* 0x0005803701007387 */ /* 0x0003e80000100800 */
[----:B------:R0:W3:Y:S01]  /*11410*/  @P0 LDG.E.U16 R53, desc[UR20][R6.64] ;  /* 0x0000001406350981 */ /* 0x0000e2000c1e1500 */
[----:B-1----:R-:W-:Y:S01]  /*11420*/  LEA R55, P6, R5, R72, 0x1 ;  /* 0x0000004805377211 */ /* 0x002fe200078c08ff */
[----:B0-----:R-:W-:-:S03]  /*11430*/  IMAD R6, R4, UR7, RZ ;  /* 0x0000000704067c24 */ /* 0x001fc6000f8e02ff */
[----:B------:R-:W-:Y:S01]  /*11440*/  LEA.HI.X.SX32 R5, R5, R69, 0x1, P6 ;  /* 0x0000004505057211 */ /* 0x000fe200030f0eff */
[----:B------:R-:W-:Y:S01]  /*11450*/  @P0 IMAD.MOV.U32 R4, RZ, RZ, R55 ;  /* 0x000000ffff040224 */ /* 0x000fe200078e0037 */
[C---:B------:R-:W-:Y:S01]  /*11460*/  ISETP.GT.U32.AND P5, PT, R68.reuse, R41, PT ;  /* 0x000000294400720c */ /* 0x040fe20003fa4070 */
[----:B------:R-:W0:Y:S03]  /*11470*/  LDCU UR7, c[0x0][0x3b0] ;  /* 0x00007600ff0777ac */ /* 0x000e260008000800 */
[----:B------:R1:W4:Y:S01]  /*11480*/  @P0 LDG.E.U16 R40, desc[UR20][R4.64] ;  /* 0x0000001404280981 */ /* 0x000322000c1e1500 */
[----:B--2---:R-:W-:-:S08]  /*11490*/  ISETP.GT.U32.AND P4, PT, R68, R44, PT ;  /* 0x0000002c4400720c */ /* 0x004fd00003f84070 */
[----:B------:R-:W-:-:S05]  /*114a0*/  @!P5 IMAD.IADD R41, R41, 0x1, -R68 ;  /* 0x000000012929d824 */ /* 0x000fca00078e0a44 */
[----:B------:R-:W-:Y:S01]  /*114b0*/  ISETP.GT.U32.AND P3, PT, R68, R41, PT ;  /* 0x000000294400720c */ /* 0x000fe20003f64070 */
[----:B------:R-:W-:Y:S01]  /*114c0*/  @!P4 IMAD.IADD R44, R44, 0x1, -R68 ;  /* 0x000000012c2cc824 */ /* 0x000fe200078e0a44 */
[----:B------:R-:W-:-:S11]  /*114d0*/  ISETP.GE.AND P4, PT, R62, RZ, PT ;  /* 0x000000ff3e00720c */ /* 0x000fd60003f86270 */
[----:B------:R-:W-:-:S04]  /*114e0*/  @!P3 IMAD.IADD R41, R41, 0x1, -R68 ;  /* 0x000000012929b824 */ /* 0x000fc800078e0a44 */
[----:B-1----:R-:W-:-:S04]  /*114f0*/  IMAD.MOV.U32 R4, RZ, RZ, R41 ;  /* 0x000000ffff047224 */ /* 0x002fc800078e0029 */
[----:B------:R-:W-:Y:S01]  /*11500*/  @!P4 IMAD.MOV R4, RZ, RZ, -R4 ;  /* 0x000000ffff04c224 */ /* 0x000fe200078e0a04 */
[----:B------:R-:W-:Y:S01]  /*11510*/  PRMT R7, RZ, 0x7610, R7 ;  /* 0x00007610ff077816 */ /* 0x000fe20000000007 */
[----:B---3--:R1:W-:Y:S04]  /*11520*/  STL [R1+0x478], R53 ;  /* 0x0004783501007387 */ /* 0x0083e80000100800 */
[----:B-1----:R-:W2:Y:S04]  /*11530*/  LDL R53, [R1+0x10bc] ;  /* 0x0010bc0001357983 */ /* 0x002ea80000100800 */
[----:B------:R-:W3:Y:S04]  /*11540*/  LDL.LU R62, [R1+0x58] ;  /* 0x00005800013e7983 */ /* 0x000ee80000300800 */
[----:B------:R1:W-:Y:S04]  /*11550*/  STL [R1+0x5b4], R55 ;  /* 0x0005b43701007387 */ /* 0x0003e80000100800 */
[----:B------:R0:W-:Y:S04]  /*11560*/  STL [R1+0x5b0], R5 ;  /* 0x0005b00501007387 */ /* 0x0001e80000100800 */
[----:B-1----:R-:W2:Y:S01]  /*11570*/  LDL.LU R55, [R1+0x13fc] ;  /* 0x0013fc0001377983 */ /* 0x002ea20000300800 */
[----:B0-----:R-:W-:-:S03]  /*11580*/  LEA R5, P6, R6, R72, 0x1 ;  /* 0x0000004806057211 */ /* 0x001fc600078c08ff */
[----:B----4-:R0:W-:Y:S01]  /*11590*/  STL [R1+0x474], R40 ;  /* 0x0004742801007387 */ /* 0x0101e20000100800 */
[----:B------:R-:W-:Y:S02]  /*115a0*/  LEA.HI.X.SX32 R41, R6, R69, 0x1, P6 ;  /* 0x0000004506297211 */ /* 0x000fe400030f0eff */
[----:B------:R-:W-:Y:S01]  /*115b0*/  SEL R6, R73, R4, !P1 ;  /* 0x0000000449067207 */ /* 0x000fe20004800000 */
[----:B------:R-:W-:Y:S01]  /*115c0*/  @P0 IMAD.MOV.U32 R4, RZ, RZ, R5 ;  /* 0x000000ffff040224 */ /* 0x000fe200078e0005 */
[----:B0-----:R-:W4:Y:S04]  /*115d0*/  LDL.LU R40, [R1+0x13f8] ;  /* 0x0013f80001287983 */ /* 0x001f280000300800 */
[----:B------:R0:W-:Y:S02]  /*115e0*/  STL [R1+0x5e4], R5 ;  /* 0x0005e40501007387 */ /* 0x0001e40000100800 */
[----:B0-----:R-:W-:-:S05]  /*115f0*/  @P0 IMAD.MOV.U32 R5, RZ, RZ, R41 ;  /* 0x000000ffff050224 */ /* 0x001fca00078e0029 */
[----:B------:R0:W2:Y:S01]  /*11600*/  @P0 LDG.E.U16 R7, desc[UR20][R4.64] ;  /* 0x0000001404070981 */ /* 0x0000a2000c1e1500 */
[----:B------:R-:W-:-:S13]  /*11610*/  ISETP.GT.U32.AND P5, PT, R68, R67, PT ;  /* 0x000000434400720c */ /* 0x000fda0003fa4070 */
[----:B------:R-:W-:Y:S01]  /*11620*/  @!P5 IMAD.IADD R67, R67, 0x1, -R68 ;  /* 0x000000014343d824 */ /* 0x000fe200078e0a44 */
[----:B------:R-:W-:-:S04]  /*11630*/  ISETP.GT.U32.AND P5, PT, R68, R44, PT ;  /* 0x0000002c4400720c */ /* 0x000fc80003fa4070 */
[C---:B------:R-:W-:Y:S02]  /*11640*/  ISETP.GT.U32.AND P3, PT, R68.reuse, R67, PT ;  /* 0x000000434400720c */ /* 0x040fe40003f64070 */
[----:B------:R-:W-:Y:S01]  /*11650*/  ISETP.GT.U32.AND P4, PT, R68, R42, PT ;  /* 0x0000002a4400720c */ /* 0x000fe20003f84070 */
[----:B------:R-:W-:Y:S01]  /*11660*/  IMAD R6, R6, UR4, RZ ;  /* 0x0000000406067c24 */ /* 0x000fe2000f8e02ff */
[----:B------:R-:W-:Y:S01]  /*11670*/  STL [R1+0x5e0], R41 ;  /* 0x0005e02901007387 */ /* 0x000fe20000100800 */
[----:B------:R-:W-:Y:S01]  /*11680*/  PRMT R32, RZ, 0x7610, R32 ;  /* 0x00007610ff207816 */ /* 0x000fe20000000020 */
[----:B------:R-:W1:Y:S03]  /*11690*/  LDCU UR4, c[0x0][0x3b0] ;  /* 0x00007600ff0477ac */ /* 0x000e660008000800 */
[----:B------:R-:W-:-:S04]  /*116a0*/  @!P5 IMAD.IADD R44, R44, 0x1, -R68 ;  /* 0x000000012c2cd824 */ /* 0x000fc800078e0a44 */
[----:B------:R-:W-:Y:S02]  /*116b0*/  @!P3 IMAD.IADD R67, R67, 0x1, -R68 ;  /* 0x000000014343b824 */ /* 0x000fe400078e0a44 */
[----:B0-----:R-:W-:-:S03]  /*116c0*/  IMAD.MOV.U32 R5, RZ, RZ, R44 ;  /* 0x000000ffff057224 */ /* 0x001fc600078e002c */
[----:B------:R-:W-:Y:S01]  /*116d0*/  STL [R1+0x54], R67 ;  /* 0x0000544301007387 */ /* 0x000fe20000100800 */
[----:B------:R-:W-:-:S03]  /*116e0*/  @!P4 IMAD.IADD R42, R42, 0x1, -R68 ;  /* 0x000000012a2ac824 */ /* 0x000fc600078e0a44 */
[----:B------:R-:W3:Y:S04]  /*116f0*/  LDL R44, [R1+0x10b4] ;  /* 0x0010b400012c7983 */ /* 0x000ee80000100800 */
[----:B--2---:R0:W-:Y:S02]  /*11700*/  STL [R1+0x470], R7 ;  /* 0x0004700701007387 */ /* 0x0041e40000100800 */
[----:B0-----:R-:W-:-:S04]  /*11710*/  LEA R7, P4, R6, R72, 0x1 ;  /* 0x0000004806077211 */ /* 0x001fc800078808ff */
[----:B------:R-:W-:Y:S01]  /*11720*/  LEA.HI.X.SX32 R6, R6, R69, 0x1, P4 ;  /* 0x0000004506067211 */ /* 0x000fe200020f0eff */
[----:B------:R0:W-:Y:S04]  /*11730*/  STL [R1+0x614], R7 ;  /* 0x0006140701007387 */ /* 0x0001e80000100800 */
[----:B------:R2:W-:Y:S01]  /*11740*/  STL [R1+0x610], R6 ;  /* 0x0006100601007387 */ /* 0x0005e20000100800 */
[----:B0-----:R-:W-:-:S04]  /*11750*/  @P0 LOP3.LUT R7, R7, R6, RZ, 0x3c, !PT ;  /* 0x0000000607070212 */ /* 0x001fc800078e3cff */
[----:B--2---:R-:W-:-:S04]  /*11760*/  @P0 LOP3.LUT R6, R7, R6, RZ, 0x3c, !PT ;  /* 0x0000000607060212 */ /* 0x004fc800078e3cff */
[----:B------:R-:W-:-:S05]  /*11770*/  @P0 LOP3.LUT R7, R7, R6, RZ, 0x3c, !PT ;  /* 0x0000000607070212 */ /* 0x000fca00078e3cff */
[----:B------:R-:W2:Y:S04]  /*11780*/  @P0 LDG.E.U16 R32, desc[UR20][R6.64] ;  /* 0x0000001406200981 */ /* 0x000ea8000c1e1500 */
[----:B------:R-:W4:Y:S01]  /*11790*/  LDL R6, [R1+0x10a0] ;  /* 0x0010a00001067983 */ /* 0x000f220000100800 */
[C---:B------:R-:W-:Y:S02]  /*117a0*/  ISETP.GT.U32.AND P6, PT, R68.reuse, R43, PT ;  /* 0x0000002b4400720c */ /* 0x040fe40003fc4070 */
[----:B------:R-:W-:Y:S02]  /*117b0*/  ISETP.GE.AND P5, PT, R71, RZ, PT ;  /* 0x000000ff4700720c */ /* 0x000fe40003fa6270 */
[----:B------:R-:W-:Y:S01]  /*117c0*/  ISETP.GE.AND P3, PT, R53, RZ, PT ;  /* 0x000000ff3500720c */ /* 0x000fe20003f66270 */
[----:B------:R-:W-:Y:S01]  /*117d0*/  IMAD.MOV.U32 R4, RZ, RZ, R67 ;  /* 0x000000ffff047224 */ /* 0x000fe200078e0043 */
[----:B---3--:R-:W-:Y:S01]  /*117e0*/  ISETP.GT.U32.AND P4, PT, R68, R62, PT ;  /* 0x0000003e4400720c */ /* 0x008fe20003f84070 */
[----:B------:R-:W3:Y:S01]  /*117f0*/  LDL R53, [R1+0x1130] ;  /* 0x0011300001357983 */ /* 0x000ee20000100800 */
[----:B------:R-:W-:-:S03]  /*11800*/  PRMT R51, RZ, 0x7610, R51 ;  /* 0x00007610ff337816 */ /* 0x000fc60000000033 */
[----:B------:R-:W3:Y:S02]  /*11810*/  LDL.LU R7, [R1+0x64] ;  /* 0x0000640001077983 */ /* 0x000ee40000300800 */
[----:B------:R-:W-:Y:S02]  /*11820*/  @!P6 IMAD.IADD R43, R43, 0x1, -R68 ;  /* 0x000000012b2be824 */ /* 0x000fe400078e0a44 */
[----:B------:R-:W-:Y:S02]  /*11830*/  @!P5 IMAD.MOV R5, RZ, RZ, -R5 ;  /* 0x000000ffff05d224 */ /* 0x000fe400078e0a05 */
[----:B------:R-:W-:Y:S01]  /*11840*/  @!P3 IMAD.MOV R4, RZ, RZ, -R4 ;  /* 0x000000ffff04b224 */ /* 0x000fe200078e0a04 */
[----:B------:R-:W-:Y:S02]  /*11850*/  ISETP.GT.U32.AND P3, PT, R68, R43, PT ;  /* 0x0000002b4400720c */ /* 0x000fe40003f64070 */
[C---:B------:R-:W-:Y:S02]  /*11860*/  SEL R5, R73.reuse, R5, !P1 ;  /* 0x0000000549057207 */ /* 0x040fe40004800000 */
[----:B------:R-:W-:-:S03]  /*11870*/  SEL R4, R73, R4, !P1 ;  /* 0x0000000449047207 */ /* 0x000fc60004800000 */
[----:B------:R-:W-:Y:S02]  /*11880*/  IMAD R5, R5, UR5, RZ ;  /* 0x0000000505057c24 */ /* 0x000fe4000f8e02ff */
[----:B------:R-:W-:Y:S01]  /*11890*/  @!P4 IMAD.IADD R62, R62, 0x1, -R68 ;  /* 0x000000013e3ec824 */ /* 0x000fe200078e0a44 */
[----:B------:R-:W-:Y:S01]  /*118a0*/  PRMT R26, RZ, 0x7610, R26 ;  /* 0x00007610ff1a7816 */ /* 0x000fe2000000001a */
[----:B-1----:R-:W-:Y:S01]  /*118b0*/  IMAD R4, R4, UR4, RZ ;  /* 0x0000000404047c24 */ /* 0x002fe2000f8e02ff */
[-C--:B------:R-:W-:Y:S01]  /*118c0*/  LEA R71, P6, R5, R72.reuse, 0x1 ;  /* 0x0000004805477211 */ /* 0x080fe200078c08ff */
[----:B------:R-:W-:Y:S01]  /*118d0*/  @!P3 IMAD.IADD R43, R43, 0x1, -R68 ;  /* 0x000000012b2bb824 */ /* 0x000fe200078e0a44 */
[----:B--2---:R0:W-:Y:S02]  /*118e0*/  STL [R1+0x46c], R32 ;  /* 0x00046c2001007387 */ /* 0x0041e40000100800 */
[----:B------:R-:W-:Y:S01]  /*118f0*/  LEA R41, P4, R4, R72, 0x1 ;  /* 0x0000004804297211 */ /* 0x000fe200078808ff */
[----:B------:R-:W1:Y:S01]  /*11900*/  LDCU UR4, c[0x0][0x3b0] ;  /* 0x00007600ff0477ac */ /* 0x000e620008000800 */
[----:B------:R-:W-:-:S02]  /*11910*/  LEA.HI.X.SX32 R5, R5, R69, 0x1, P6 ;  /* 0x0000004505057211 */ /* 0x000fc400030f0eff */
[----:B------:R-:W-:Y:S01]  /*11920*/  ISETP.GT.U32.AND P5, PT, R68, R42, PT ;  /* 0x0000002a4400720c */ /* 0x000fe20003fa4070 */
[----:B------:R-:W2:Y:S01]  /*11930*/  LDCU UR5, c[0x0][0x3b0] ;  /* 0x00007600ff0577ac */ /* 0x000ea20008000800 */
[----:B----4-:R-:W-:Y:S01]  /*11940*/  ISETP.GE.AND P3, PT, R6, RZ, PT ;  /* 0x000000ff0600720c */ /* 0x010fe20003f66270 */
[----:B0-----:R-:W4:Y:S01]  /*11950*/  LDL.LU R32, [R1+0x68] ;  /* 0x0000680001207983 */ /* 0x001f220000300800 */
[----:B------:R-:W-:Y:S01]  /*11960*/  LEA.HI.X.SX32 R6, R4, R69, 0x1, P4 ;  /* 0x0000004504067211 */ /* 0x000fe200020f0eff */
[----:B------:R-:W-:Y:S01]  /*11970*/  @P0 IMAD.MOV.U32 R4, RZ, RZ, R71 ;  /* 0x000000ffff040224 */ /* 0x000fe200078e0047 */
[----:B------:R-:W-:Y:S01]  /*11980*/  ISETP.GE.AND P6, PT, R44, RZ, PT ;  /* 0x000000ff2c00720c */ /* 0x000fe20003fc6270 */
[----:B------:R-:W2:Y:S04]  /*11990*/  LDL.LU R67, [R1+0x6c] ;  /* 0x00006c0001437983 */ /* 0x000ea80000300800 */
[----:B------:R0:W2:Y:S04]  /*119a0*/  @P0 LDG.E.U16 R51, desc[UR20][R4.64] ;  /* 0x0000001404330981 */ /* 0x0000a8000c1e1500 */
[----:B------:R-:W-:Y:S04]  /*119b0*/  STL [R1+0x644], R71 ;  /* 0x0006444701007387 */ /* 0x000fe80000100800 */
[----:B------:R-:W3:Y:S01]  /*119c0*/  LDL.LU R44, [R1+0x13f4] ;  /* 0x0013f400012c7983 */ /* 0x000ee20000300800 */
[----:B0-----:R-:W-:-:S03]  /*119d0*/  @P0 IMAD.MOV.U32 R4, RZ, RZ, R41 ;  /* 0x000000ffff040224 */ /* 0x001fc600078e0029 */
[----:B------:R-:W-:Y:S04]  /*119e0*/  STL [R1+0x674], R41 ;  /* 0x0006742901007387 */ /* 0x000fe80000100800 */
[----:B------:R0:W-:Y:S02]  /*119f0*/  STL [R1+0x640], R5 ;  /* 0x0006400501007387 */ /* 0x0001e40000100800 */
[----:B0-----:R-:W-:-:S05]  /*11a00*/  @P0 IMAD.MOV.U32 R5, RZ, RZ, R6 ;  /* 0x000000ffff050224 */ /* 0x001fca00078e0006 */
[----:B------:R0:W4:Y:S04]  /*11a10*/  @P0 LDG.E.U16 R26, desc[UR20][R4.64] ;  /* 0x00000014041a0981 */ /* 0x000128000c1e1500 */
[----:B------:R-:W-:Y:S04]  /*11a20*/  STL [R1+0x670], R6 ;  /* 0x0006700601007387 */ /* 0x000fe80000100800 */
[----:B--2---:R2:W-:Y:S04]  /*11a30*/  STL [R1+0x468], R51 ;  /* 0x0004683301007387 */ /* 0x0045e80000100800 */
[----:B--2---:R-:W2:Y:S01]  /*11a40*/  LDL R51, [R1+0x1128] ;  /* 0x0011280001337983 */ /* 0x004ea20000100800 */
[----:B------:R-:W-:Y:S01]  /*11a50*/  @!P5 IMAD.IADD R42, R42, 0x1, -R68 ;  /* 0x000000012a2ad824 */ /* 0x000fe200078e0a44 */
[----:B---3--:R-:W-:-:S02]  /*11a60*/  ISETP.GT.U32.AND P5, PT, R68, R7, PT ;  /* 0x000000074400720c */ /* 0x008fc40003fa4070 */
[----:B------:R-:W-:Y:S01]  /*11a70*/  ISETP.GT.U32.AND P4, PT, R68, R62, PT ;  /* 0x0000003e4400720c */ /* 0x000fe20003f84070 */
[----:B0-----:R-:W-:Y:S02]  /*11a80*/  IMAD.MOV.U32 R5, RZ, RZ, R42 ;  /* 0x000000ffff057224 */ /* 0x001fe400078e002a */
[----:B------:R-:W-:Y:S01]  /*11a90*/  IMAD.MOV.U32 R4, RZ, RZ, R43 ;  /* 0x000000ffff047224 */ /* 0x000fe200078e002b */
[----:B------:R-:W3:Y:S01]  /*11aa0*/  LDL R42, [R1+0x1154] ;  /* 0x00115400012a7983 */ /* 0x000ee20000100800 */
[----:B------:R-:W-:Y:S01]  /*11ab0*/  @!P6 IMAD.MOV R5, RZ, RZ, -R5 ;  /* 0x000000ffff05e224 */ /* 0x000fe200078e0a05 */
[----:B------:R-:W-:Y:S01]  /*11ac0*/  ISETP.GE.AND P6, PT, R53, RZ, PT ;  /* 0x000000ff3500720c */ /* 0x000fe20003fc6270 */
[----:B------:R-:W-:-:S04]  /*11ad0*/  @!P3 IMAD.MOV R4, RZ, RZ, -R4 ;  /* 0x000000ffff04b224 */ /* 0x000fc800078e0a04 */
[--C-:B------:R-:W-:Y:S01]  /*11ae0*/  @!P5 IMAD.IADD R7, R7, 0x1, -R68.reuse ;  /* 0x000000010707d824 */ /* 0x100fe200078e0a44 */
[----:B------:R-:W-:Y:S01]  /*11af0*/  SEL R6, R73, R5, !P1 ;  /* 0x0000000549067207 */ /* 0x000fe20004800000 */
[----:B------:R-:W-:-:S03]  /*11b00*/  @!P4 IMAD.IADD R62, R62, 0x1, -R68 ;  /* 0x000000013e3ec824 */ /* 0x000fc600078e0a44 */
[C---:B------:R-:W-:Y:S02]  /*11b10*/  ISETP.GT.U32.AND P3, PT, R68.reuse, R7, PT ;  /* 0x000000074400720c */ /* 0x040fe40003f64070 */
[----:B----4-:R-:W-:Y:S01]  /*11b20*/  ISETP.GT.U32.AND P5, PT, R68, R32, PT ;  /* 0x000000204400720c */ /* 0x010fe20003fa4070 */
[----:B------:R-:W-:Y:S01]  /*11b30*/  IMAD R6, R6, UR7, RZ ;  /* 0x0000000706067c24 */ /* 0x000fe2000f8e02ff */
[----:B------:R-:W-:Y:S01]  /*11b40*/  SEL R5, R73, R4, !P1 ;  /* 0x0000000449057207 */ /* 0x000fe20004800000 */
[----:B------:R-:W-:Y:S01]  /*11b50*/  IMAD.MOV.U32 R4, RZ, RZ, R62 ;  /* 0x000000ffff047224 */ /* 0x000fe200078e003e */
[----:B------:R0:W-:Y:S01]  /*11b60*/  STL [R1+0x58], R62 ;  /* 0x0000583e01007387 */ /* 0x0001e20000100800 */
[----:B------:R-:W-:Y:S01]  /*11b70*/  PRMT R48, RZ, 0x7610, R48 ;  /* 0x00007610ff307816 */ /* 0x000fe20000000030 */
[----:B------:R-:W4:Y:S02]  /*11b80*/  LDCU UR7, c[0x0][0x3b0] ;  /* 0x00007600ff0777ac */ /* 0x000f240008000800 */
[----:B------:R-:W3:Y:S01]  /*11b90*/  LDL R71, [R1+0x1184] ;  /* 0x0011840001477983 */ /* 0x000ee20000100800 */
[----:B-1----:R-:W-:Y:S01]  /*11ba0*/  IMAD R5, R5, UR4, RZ ;  /* 0x0000000405057c24 */ /* 0x002fe2000f8e02ff */
[----:B------:R-:W-:Y:S01]  /*11bb0*/  PRMT R35, RZ, 0x7610, R35 ;  /* 0x00007610ff237816 */ /* 0x000fe20000000023 */
[----:B------:R-:W-:Y:S01]  /*11bc0*/  @!P6 IMAD.MOV R4, RZ, RZ, -R4 ;  /* 0x000000ffff04e224 */ /* 0x000fe200078e0a04 */
[----:B------:R-:W-:Y:S01]  /*11bd0*/  ISETP.GT.U32.AND P4, PT, R68, R67, PT ;  /* 0x000000434400720c */ /* 0x000fe20003f84070 */
[--C-:B------:R-:W-:Y:S01]  /*11be0*/  @!P3 IMAD.IADD R7, R7, 0x1, -R68.reuse ;  /* 0x000000010707b824 */ /* 0x100fe200078e0a44 */
[----:B0-----:R-:W3:Y:S01]  /*11bf0*/  LDL.LU R62, [R1+0x78] ;  /* 0x00007800013e7983 */ /* 0x001ee20000300800 */
[----:B------:R-:W-:Y:S01]  /*11c00*/  @!P5 IMAD.IADD R32, R32, 0x1, -R68 ;  /* 0x000000012020d824 */ /* 0x000fe200078e0a44 */
[----:B------:R-:W-:Y:S01]  /*11c10*/  PRMT R25, RZ, 0x7610, R25 ;  /* 0x00007610ff197816 */ /* 0x000fe20000000019 */
[----:B------:R-:W0:Y:S01]  /*11c20*/  LDCU UR4, c[0x0][0x3b0] ;  /* 0x00007600ff0477ac */ /* 0x000e220008000800 */
[----:B------:R1:W-:Y:S01]  /*11c30*/  STL [R1+0x464], R26 ;  /* 0x0004641a01007387 */ /* 0x0003e20000100800 */
[----:B------:R-:W-:-:S02]  /*11c40*/  LEA R43, P3, R5, R72, 0x1 ;  /* 0x00000048052b7211 */ /* 0x000fc400078608ff */
[----:B-1----:R-:W-:-:S04]  /*11c50*/  LEA R26, P6, R6, R72, 0x1 ;  /* 0x00000048061a7211 */ /* 0x002fc800078c08ff */
[-C--:B------:R-:W-:Y:S02]  /*11c60*/  LEA.HI.X.SX32 R53, R6, R69.reuse, 0x1, P6 ;  /* 0x0000004506357211 */ /* 0x080fe400030f0eff */
[----:B------:R-:W-:Y:S01]  /*11c70*/  SEL R6, R73, R4, !P1 ;  /* 0x0000000449067207 */ /* 0x000fe20004800000 */
[----:B------:R-:W-:Y:S01]  /*11c80*/  @P0 IMAD.MOV.U32 R4, RZ, RZ, R26 ;  /* 0x000000ffff040224 */ /* 0x000fe200078e001a */
[----:B--2---:R-:W-:Y:S02]  /*11c90*/  ISETP.GE.AND P5, PT, R51, RZ, PT ;  /* 0x000000ff3300720c */ /* 0x004fe40003fa6270 */
[----:B------:R-:W-:Y:S01]  /*11ca0*/  LEA.HI.X.SX32 R51, R5, R69, 0x1, P3 ;  /* 0x0000004505337211 */ /* 0x000fe200018f0eff */
[----:B------:R-:W-:-:S05]  /*11cb0*/  @P0 IMAD.MOV.U32 R5, RZ, RZ, R53 ;  /* 0x000000ffff050224 */ /* 0x000fca00078e0035 */
[----:B------:R1:W2:Y:S02]  /*11cc0*/  @P0 LDG.E.U16 R48, desc[UR20][R4.64] ;  /* 0x0000001404300981 */ /* 0x0002a4000c1e1500 */
[----:B-1----:R-:W-:Y:S02]  /*11cd0*/  @P0 IMAD.MOV.U32 R4, RZ, RZ, R43 ;  /* 0x000000ffff040224 */ /* 0x002fe400078e002b */
[----:B------:R-:W-:-:S05]  /*11ce0*/  @P0 IMAD.MOV.U32 R5, RZ, RZ, R51 ;  /* 0x000000ffff050224 */ /* 0x000fca00078e0033 */
[----:B------:R1:W4:Y:S01]  /*11cf0*/  @P0 LDG.E.U16 R35, desc[UR20][R4.64] ;  /* 0x0000001404230981 */ /* 0x000322000c1e1500 */
[----:B------:R-:W-:Y:S01]  /*11d00*/  ISETP.GT.U32.AND P3, PT, R68, R32, PT ;  /* 0x000000204400720c */ /* 0x000fe20003f64070 */
[----:B------:R-:W-:Y:S01]  /*11d10*/  IMAD R6, R6, UR5, RZ ;  /* 0x0000000506067c24 */ /* 0x000fe2000f8e02ff */
[----:B------:R-:W-:Y:S01]  /*11d20*/  PRMT R46, RZ, 0x7610, R46 ;  /* 0x00007610ff2e7816 */ /* 0x000fe2000000002e */
[----:B------:R-:W-:Y:S01]  /*11d30*/  STL [R1+0x6a4], R26 ;  /* 0x0006a41a01007387 */ /* 0x000fe20000100800 */
[----:B------:R-:W-:Y:S01]  /*11d40*/  @!P4 IMAD.IADD R67, R67, 0x1, -R68 ;  /* 0x000000014343c824 */ /* 0x000fe200078e0a44 */
[----:B------:R-:W0:Y:S02]  /*11d50*/  LDCU UR5, c[0x0][0x3b0] ;  /* 0x00007600ff0577ac */ /* 0x000e240008000800 */
[----:B------:R-:W-:Y:S01]  /*11d60*/  STL [R1+0x6d4], R43 ;  /* 0x0006d42b01007387 */ /* 0x000fe20000100800 */
[----:B-1----:R-:W-:-:S03]  /*11d70*/  IMAD.MOV.U32 R4, RZ, RZ, R7 ;  /* 0x000000ffff047224 */ /* 0x002fc600078e0007 */
[----:B------:R-:W4:Y:S01]  /*11d80*/  LDL.LU R41, [R1+0x74] ;  /* 0x0000740001297983 */ /* 0x000f220000300800 */
[----:B------:R-:W-:-:S03]  /*11d90*/  @!P5 IMAD.MOV R4, RZ, RZ, -R4 ;  /* 0x000000ffff04d224 */ /* 0x000fc600078e0a04 */
[----:B------:R1:W-:Y:S01]  /*11da0*/  STL [R1+0x6a0], R53 ;  /* 0x0006a03501007387 */ /* 0x0003e20000100800 */
[----:B------:R-:W-:Y:S02]  /*11db0*/  LEA R7, P5, R6, R72, 0x1 ;  /* 0x0000004806077211 */ /* 0x000fe400078a08ff */
[----:B---3--:R-:W-:Y:S02]  /*11dc0*/  ISETP.GE.AND P4, PT, R42, RZ, PT ;  /* 0x000000ff2a00720c */ /* 0x008fe40003f86270 */
[----:B------:R-:W-:Y:S01]  /*11dd0*/  LEA.HI.X.SX32 R42, R6, R69, 0x1, P5 ;  /* 0x00000045062a7211 */ /* 0x000fe200028f0eff */
[----:B-1----:R-:W3:Y:S04]  /*11de0*/  LDL.LU R53, [R1+0x13f0] ;  /* 0x0013f00001357983 */ /* 0x002ee80000300800 */
[----:B------:R-:W-:Y:S04]  /*11df0*/  STL [R1+0x6d0], R51 ;  /* 0x0006d03301007387 */ /* 0x000fe80000100800 */
[----:B------:R-:W3:Y:S01]  /*11e00*/  LDL.LU R26, [R1+0x70] ;  /* 0x00007000011a7983 */ /* 0x000ee20000300800 */
[----:B------:R-:W-:Y:S01]  /*11e10*/  SEL R4, R73, R4, !P1 ;  /* 0x0000000449047207 */ /* 0x000fe20004800000 */
[----:B------:R-:W-:-:S02]  /*11e20*/  @!P3 IMAD.IADD R32, R32, 0x1, -R68 ;  /* 0x000000012020b824 */ /* 0x000fc400078e0a44 */
[----:B------:R-:W-:Y:S02]  /*11e30*/  @P0 IMAD.MOV.U32 R6, RZ, RZ, R7 ;  /* 0x000000ffff060224 */ /* 0x000fe400078e0007 */
[----:B------:R-:W-:Y:S02]  /*11e40*/  IMAD.MOV.U32 R5, RZ, RZ, R32 ;  /* 0x000000ffff057224 */ /* 0x000fe400078e0020 */
[----:B------:R-:W-:Y:S01]  /*11e50*/  IMAD R4, R4, UR12, RZ ;  /* 0x0000000c04047c24 */ /* 0x000fe2000f8e02ff */
[----:B--2---:R1:W-:Y:S01]  /*11e60*/  STL [R1+0x460], R48 ;  /* 0x0004603001007387 */ /* 0x0043e20000100800 */
[----:B------:R-:W-:Y:S01]  /*11e70*/  @!P4 IMAD.MOV R5, RZ, RZ, -R5 ;  /* 0x000000ffff05c224 */ /* 0x000fe200078e0a05 */
[----:B------:R-:W-:Y:S01]  /*11e80*/  ISETP.GT.U32.AND P6, PT, R68, R67, PT ;  /* 0x000000434400720c */ /* 0x000fe20003fc4070 */
[----:B------:R-:W2:Y:S01]  /*11e90*/  LDCU UR12, c[0x0][0x3b0] ;  /* 0x00007600ff0c77ac */ /* 0x000ea20008000800 */
[----:B-1----:R-:W2:Y:S04]  /*11ea0*/  LDL.LU R48, [R1+0x13ec] ;  /* 0x0013ec0001307983 */ /* 0x002ea80000300800 */
[----:B------:R-:W2:Y:S04]  /*11eb0*/  LDL.LU R51, [R1+0x13e8] ;  /* 0x0013e80001337983 */ /* 0x000ea80000300800 */
[----:B------:R-:W2:Y:S04]  /*11ec0*/  LDL.LU R43, [R1+0x13e4] ;  /* 0x0013e400012b7983 */ /* 0x000ea80000300800 */
[----:B----4-:R1:W-:Y:S04]  /*11ed0*/  STL [R1+0x45c], R35 ;  /* 0x00045c2301007387 */ /* 0x0103e80000100800 */
[----:B-1----:R-:W4:Y:S04]  /*11ee0*/  LDL.LU R35, [R1+0x13e0] ;  /* 0x0013e00001237983 */ /* 0x002f280000300800 */
[----:B------:R1:W-:Y:S01]  /*11ef0*/  STL [R1+0x704], R7 ;  /* 0x0007040701007387 */ /* 0x0003e20000100800 */
[----:B------:R-:W-:Y:S01]  /*11f00*/  ISETP.GE.AND P5, PT, R71, RZ, PT ;  /* 0x000000ff4700720c */ /* 0x000fe20003fa6270 */
[----:B------:R-:W-:-:S02]  /*11f10*/  @!P6 IMAD.IADD R67, R67, 0x1, -R68 ;  /* 0x000000014343e824 */ /* 0x000fc400078e0a44 */
[----:B-1----:R-:W-:Y:S01]  /*11f20*/  @P0 IMAD.MOV.U32 R7, RZ, RZ, R42 ;  /* 0x000000ffff070224 */ /* 0x002fe200078e002a */
[----:B------:R-:W2:Y:S04]  /*11f30*/  LDL.LU R32, [R1+0x13dc] ;  /* 0x0013dc0001207983 */ /* 0x000ea80000300800 */
[----:B------:R1:W2:Y:S02]  /*11f40*/  @P0 LDG.E.U16 R25, desc[UR20][R6.64] ;  /* 0x0000001406190981 */ /* 0x0002a4000c1e1500 */
[----:B-1----:R-:W-:-:S04]  /*11f50*/  LEA R6, P4, R4, R72, 0x1 ;  /* 0x0000004804067211 */ /* 0x002fc800078808ff */
[----:B------:R-:W-:-:S05]  /*11f60*/  LEA.HI.X.SX32 R7, R4, R69, 0x1, P4 ;  /* 0x0000004504077211 */ /* 0x000fca00020f0eff */
[----:B------:R-:W3:Y:S01]  /*11f70*/  @P0 LDG.E.U16 R46, desc[UR20][R6.64] ;  /* 0x00000014062e0981 */ /* 0x000ee2000c1e1500 */
[----:B------:R-:W-:Y:S01]  /*11f80*/  ISETP.GT.U32.AND P6, PT, R68, R41, PT ;  /* 0x000000294400720c */ /* 0x000fe20003fc4070 */
[----:B------:R-:W-:Y:S01]  /*11f90*/  IMAD.MOV.U32 R4, RZ, RZ, R67 ;  /* 0x000000ffff047224 */ /* 0x000fe200078e0043 */
[----:B------:R-:W-:Y:S01]  /*11fa0*/  SEL R5, R73, R5, !P1 ;  /* 0x0000000549057207 */ /* 0x000fe20004800000 */
[----:B------:R1:W-:Y:S02]  /*11fb0*/  STL [R1+0x700], R42 ;  /* 0x0007002a01007387 */ /* 0x0003e40000100800 */
[----:B------:R-:W-:Y:S02]  /*11fc0*/  @!P5 IMAD.MOV R4, RZ, RZ, -R4 ;  /* 0x000000ffff04d224 */ /* 0x000fe400078e0a04 */
[----:B0-----:R-:W-:Y:S01]  /*11fd0*/  IMAD R5, R5, UR4, RZ ;  /* 0x0000000405057c24 */ /* 0x001fe2000f8e02ff */
[----:B------:R-:W-:Y:S01]  /*11fe0*/  PRMT R47, RZ, 0x7610, R47 ;  /* 0x00007610ff2f7816 */ /* 0x000fe2000000002f */
[----:B------:R-:W0:Y:S01]  /*11ff0*/  LDCU UR4, c[0x0][0x3b0] ;  /* 0x00007600ff0477ac */ /* 0x000e220008000800 */
[----:B-1----:R-:W3:Y:S03]  /*12000*/  LDL.LU R42, [R1+0x7c] ;  /* 0x00007c00012a7983 */ /* 0x002ee60000300800 */
[----:B------:R-:W-:Y:S01]  /*12010*/  @!P6 IMAD.IADD R41, R41, 0x1, -R68 ;  /* 0x000000012929e824 */ /* 0x000fe200078e0a44 */
[----:B------:R-:W-:-:S02]  /*12020*/  SEL R4, R73, R4, !P1 ;  /* 0x0000000449047207 */ /* 0x000fc40004800000 */
[----:B------:R-:W-:Y:S01]  /*12030*/  ISETP.GT.U32.AND P3, PT, R68, R62, PT ;  /* 0x0000003e4400720c */ /* 0x000fe20003f64070 */
[----:B--2---:R1:W-:Y:S04]  /*12040*/  STL [R1+0x458], R25 ;  /* 0x0004581901007387 */ /* 0x0043e80000100800 */
[----:B-1----:R-:W2:Y:S04]  /*12050*/  LDL.LU R25, [R1+0x13d8] ;  /* 0x0013d80001197983 */ /* 0x002ea80000300800 */
[----:B------:R-:W-:Y:S04]  /*12060*/  STL [R1+0x734], R6 ;  /* 0x0007340601007387 */ /* 0x000fe80000100800 */
[----:B------:R-:W-:Y:S04]  /*12070*/  STL [R1+0x6c], R67 ;  /* 0x00006c4301007387 */ /* 0x000fe80000100800 */
[----:B------:R1:W-:Y:S04]  /*12080*/  STL [R1+0x730], R7 ;  /* 0x0007300701007387 */ /* 0x0003e80000100800 */
[----:B------:R-:W2:Y:S04]  /*12090*/  LDL R71, [R1+0x11e0] ;  /* 0x0011e00001477983 */ /* 0x000ea80000100800 */
[----:B-1----:R-:W2:Y:S04]  /*120a0*/  LDL R7, [R1+0x118c] ;  /* 0x00118c0001077983 */ /* 0x002ea80000100800 */
[----:B------:R-:W4:Y:S04]  /*120b0*/  LDL.LU R67, [R1+0x84] ;  /* 0x0000840001437983 */ /* 0x000f280000300800 */
[----:B---3--:R1:W-:Y:S01]  /*120c0*/  STL [R1+0x454], R46 ;  /* 0x0004542e01007387 */ /* 0x0083e20000100800 */
[----:B------:R-:W-:Y:S01]  /*120d0*/  IMAD R6, R4, UR5, RZ ;  /* 0x0000000504067c24 */ /* 0x000fe2000f8e02ff */
[----:B------:R-:W-:Y:S01]  /*120e0*/  PRMT R22, RZ, 0x7610, R22 ;  /* 0x00007610ff167816 */ /* 0x000fe20000000016 */
[----:B------:R-:W-:Y:S01]  /*120f0*/  @!P3 IMAD.IADD R62, R62, 0x1, -R68 ;  /* 0x000000013e3eb824 */ /* 0x000fe200078e0a44 */
[----:B------:R-:W-:Y:S01]  /*12100*/  ISETP.GT.U32.AND P5, PT, R68, R41, PT ;  /* 0x000000294400720c */ /* 0x000fe20003fa4070 */
[----:B------:R-:W3:Y:S01]  /*12110*/  LDCU UR5, c[0x0][0x3b0] ;  /* 0x00007600ff0577ac */ /* 0x000ee20008000800 */
[----:B-1----:R-:W-:-:S04]  /*12120*/  LEA R46, P6, R5, R72, 0x1 ;  /* 0x00000048052e7211 */ /* 0x002fc800078c08ff */
[----:B------:R-:W-:Y:S01]  /*12130*/  LEA.HI.X.SX32 R5, R5, R69, 0x1, P6 ;  /* 0x0000004505057211 */ /* 0x000fe200030f0eff */
[----:B------:R-:W-:-:S05]  /*12140*/  @P0 IMAD.MOV.U32 R4, RZ, RZ, R46 ;  /* 0x000000ffff040224 */ /* 0x000fca00078e002e */
[----:B------:R-:W3:Y:S01]  /*12150*/  @P0 LDG.E.U16 R47, desc[UR20][R4.64] ;  /* 0x00000014042f0981 */ /* 0x000ee2000c1e1500 */
[C---:B------:R-:W-:Y:S02]  /*12160*/  ISETP.GT.U32.AND P4, PT, R68.reuse, R62, PT ;  /* 0x0000003e4400720c */ /* 0x040fe40003f84070 */
[----:B------:R-:W-:Y:S01]  /*12170*/  ISETP.GT.U32.AND P3, PT, R68, R26, PT ;  /* 0x0000001a4400720c */ /* 0x000fe20003f64070 */
[----:B------:R1:W-:Y:S04]  /*12180*/  STL [R1+0x764], R46 ;  /* 0x0007642e01007387 */ /* 0x0003e80000100800 */
[----:B------:R0:W-:Y:S06]  /*12190*/  STL [R1+0x760], R5 ;  /* 0x0007600501007387 */ /* 0x0001ec0000100800 */
[--C-:B------:R-:W-:Y:S01]  /*121a0*/  @!P4 IMAD.IADD R62, R62, 0x1, -R68.reuse ;  /* 0x000000013e3ec824 */ /* 0x100fe200078e0a44 */
[----:B-1----:R-:W4:Y:S04]  /*121b0*/  LDL.LU R46, [R1+0x13d4] ;  /* 0x0013d400012e7983 */ /* 0x002f280000300800 */
[----:B------:R-:W-:Y:S04]  /*121c0*/  STL [R1+0x78], R62 ;  /* 0x0000783e01007387 */ /* 0x000fe80000100800 */
[----:B0-----:R-:W4:Y:S01]  /*121d0*/  LDL R5, [R1+0x11b0] ;  /* 0x0011b00001057983 */ /* 0x001f220000100800 */
[----:B------:R-:W-:-:S03]  /*121e0*/  @!P3 IMAD.IADD R26, R26, 0x1, -R68 ;  /* 0x000000011a1ab824 */ /* 0x000fc600078e0a44 */
[----:B------:R-:W4:Y:S01]  /*121f0*/  LDL R4, [R1+0x11bc] ;  /* 0x0011bc0001047983 */ /* 0x000f220000100800 */
[----:B--2---:R-:W-:Y:S02]  /*12200*/  ISETP.GE.AND P3, PT, R7, RZ, PT ;  /* 0x000000ff0700720c */ /* 0x004fe40003f66270 */
[----:B------:R-:W-:-:S04]  /*12210*/  LEA R7, P6, R6, R72, 0x1 ;  /* 0x0000004806077211 */ /* 0x000fc800078c08ff */
[----:B------:R-:W-:Y:S01]  /*12220*/  LEA.HI.X.SX32 R6, R6, R69, 0x1, P6 ;  /* 0x0000004506067211 */ /* 0x000fe200030f0eff */
[----:B------:R0:W-:Y:S03]  /*12230*/  STL [R1+0x794], R7 ;  /* 0x0007940701007387 */ /* 0x0001e60000100800 */
[-C--:B0-----:R-:W-:Y:S01]  /*12240*/  @P0 LOP3.LUT R7, R7, R6.reuse, RZ, 0x3c, !PT ;  /* 0x0000000607070212 */ /* 0x081fe200078e3cff */
[----:B---3--:R0:W-:Y:S04]  /*12250*/  STL [R1+0x450], R47 ;  /* 0x0004502f01007387 */ /* 0x0081e80000100800 */
[----:B0-----:R-:W2:Y:S04]  /*12260*/  LDL.LU R47, [R1+0x80] ;  /* 0x00008000012f7983 */ /* 0x001ea80000300800 */
[----:B------:R0:W-:Y:S02]  /*12270*/  STL [R1+0x790], R6 ;  /* 0x0007900601007387 */ /* 0x0001e40000100800 */
[----:B0-----:R-:W-:-:S04]  /*12280*/  @P0 LOP3.LUT R6, R7, R6, RZ, 0x3c, !PT ;  /* 0x0000000607060212 */ /* 0x001fc800078e3cff */
[----:B------:R-:W-:-:S05]  /*12290*/  @P0 LOP3.LUT R7, R7, R6, RZ, 0x3c, !PT ;  /* 0x0000000607070212 */ /* 0x000fca00078e3cff */
[----:B------:R0:W3:Y:S01]  /*122a0*/  @P0 LDG.E.U16 R22, desc[UR20][R6.64] ;  /* 0x0000001406160981 */ /* 0x0000e2000c1e1500 */
[C---:B------:R-:W-:Y:S01]  /*122b0*/  ISETP.GT.U32.AND P4, PT, R68.reuse, R42, PT ;  /* 0x0000002a4400720c */ /* 0x040fe20003f84070 */
[----:B------:R-:W-:Y:S01]  /*122c0*/  @!P5 IMAD.IADD R41, R41, 0x1, -R68 ;  /* 0x000000012929d824 */ /* 0x000fe200078e0a44 */
[----:B----4-:R-:W-:Y:S02]  /*122d0*/  ISETP.GE.AND P5, PT, R5, RZ, PT ;  /* 0x000000ff0500720c */ /* 0x010fe40003fa6270 */
[----:B------:R-:W-:Y:S01]  /*122e0*/  ISETP.GT.U32.AND P6, PT, R68, R26, PT ;  /* 0x0000001a4400720c */ /* 0x000fe20003fc4070 */
[----:B------:R-:W-:Y:S01]  /*122f0*/  IMAD.MOV.U32 R5, RZ, RZ, R62 ;  /* 0x000000ffff057224 */ /* 0x000fe200078e003e */
[----:B------:R-:W-:Y:S01]  /*12300*/  PRMT R66, RZ, 0x7610, R66 ;  /* 0x00007610ff427816 */ /* 0x000fe20000000042 */
[----:B------:R-:W4:Y:S06]  /*12310*/  LDL.LU R62, [R1+0x88] ;  /* 0x00008800013e7983 */ /* 0x000f2c0000300800 */
[----:B------:R-:W-:Y:S01]  /*12320*/  @!P4 IMAD.IADD R42, R42, 0x1, -R68 ;  /* 0x000000012a2ac824 */ /* 0x000fe200078e0a44 */
[----:B------:R-:W-:Y:S01]  /*12330*/  ISETP.GE.AND P4, PT, R4, RZ, PT ;  /* 0x000000ff0400720c */ /* 0x000fe20003f86270 */
[----:B------:R-:W-:-:S02]  /*12340*/  IMAD.MOV.U32 R4, RZ, RZ, R41 ;  /* 0x000000ffff047224 */ /* 0x000fc400078e0029 */
[----:B------:R-:W-:Y:S01]  /*12350*/  @!P3 IMAD.MOV R5, RZ, RZ, -R5 ;  /* 0x000000ffff05b224 */ /* 0x000fe200078e0a05 */
[C---:B------:R-:W-:Y:S01]  /*12360*/  ISETP.GT.U32.AND P3, PT, R68.reuse, R42, PT ;  /* 0x0000002a4400720c */ /* 0x040fe20003f64070 */
[----:B------:R-:W-:Y:S01]  /*12370*/  @!P5 IMAD.MOV R4, RZ, RZ, -R4 ;  /* 0x000000ffff04d224 */ /* 0x000fe200078e0a04 */
[----:B------:R-:W-:Y:S02]  /*12380*/  ISETP.GT.U32.AND P5, PT, R68, R67, PT ;  /* 0x000000434400720c */ /* 0x000fe40003fa4070 */
[C---:B0-----:R-:W-:Y:S01]  /*12390*/  SEL R6, R73.reuse, R5, !P1 ;  /* 0x0000000549067207 */ /* 0x041fe20004800000 */
[----:B------:R-:W-:Y:S01]  /*123a0*/  @!P6 IMAD.IADD R26, R26, 0x1, -R68 ;  /* 0x000000011a1ae824 */ /* 0x000fe200078e0a44 */
[----:B------:R-:W-:-:S03]  /*123b0*/  SEL R4, R73, R4, !P1 ;  /* 0x0000000449047207 */ /* 0x000fc60004800000 */
[----:B------:R-:W-:Y:S01]  /*123c0*/  IMAD R7, R6, UR4, RZ ;  /* 0x0000000406077c24 */ /* 0x000fe2000f8e02ff */
[----:B------:R-:W-:Y:S01]  /*123d0*/  ISETP.GE.AND P6, PT, R71, RZ, PT ;  /* 0x000000ff4700720c */ /* 0x000fe20003fc6270 */
[----:B------:R-:W-:Y:S01]  /*123e0*/  IMAD.MOV.U32 R5, RZ, RZ, R26 ;  /* 0x000000ffff057224 */ /* 0x000fe200078e001a */
[----:B------:R-:W-:Y:S01]  /*123f0*/  PRMT R21, RZ, 0x7610, R21 ;  /* 0x00007610ff157816 */ /* 0x000fe20000000015 */
[----:B------:R-:W-:Y:S01]  /*12400*/  IMAD R6, R4, UR5, RZ ;  /* 0x0000000504067c24 */ /* 0x000fe2000f8e02ff */
[----:B------:R-:W-:Y:S01]  /*12410*/  PRMT R37, RZ, 0x7610, R37 ;  /* 0x00007610ff257816 */ /* 0x000fe20000000025 */
[----:B------:R-:W-:Y:S01]  /*12420*/  @!P3 IMAD.IADD R42, R42, 0x1, -R68 ;  /* 0x000000012a2ab824 */ /* 0x000fe200078e0a44 */
[----:B------:R-:W-:Y:S01]  /*12430*/  PRMT R38, RZ, 0x7610, R38 ;  /* 0x00007610ff267816 */ /* 0x000fe20000000026 */
[----:B------:R-:W-:Y:S01]  /*12440*/  @!P4 IMAD.MOV R5, RZ, RZ, -R5 ;  /* 0x000000ffff05c224 */ /* 0x000fe200078e0a05 */
[-C--:B------:R-:W-:Y:S01]  /*12450*/  LEA R71, P4, R7, R72.reuse, 0x1 ;  /* 0x0000004807477211 */ /* 0x080fe200078808ff */
[----:B------:R-:W-:Y:S01]  /*12460*/  @!P5 IMAD.IADD R67, R67, 0x1, -R68 ;  /* 0x000000014343d824 */ /* 0x000fe200078e0a44 */
[C---:B------:R-:W-:Y:S01]  /*12470*/  LEA R26, P5, R6.reuse, R72, 0x1 ;  /* 0x00000048061a7211 */ /* 0x040fe200078a08ff */
[----:B------:R-:W-:Y:S01]  /*12480*/  IMAD.MOV.U32 R4, RZ, RZ, R42 ;  /* 0x000000ffff047224 */ /* 0x000fe200078e002a */
[-C--:B------:R-:W-:Y:S01]  /*12490*/  LEA.HI.X.SX32 R7, R7, R69.reuse, 0x1, P4 ;  /* 0x0000004507077211 */ /* 0x080fe200020f0eff */
[----:B------:R-:W0:Y:S01]  /*124a0*/  LDCU UR4, c[0x0][0x3b0] ;  /* 0x00007600ff0477ac */ /* 0x000e220008000800 */
[----:B------:R-:W-:Y:S01]  /*124b0*/  LEA.HI.X.SX32 R42, R6, R69, 0x1, P5 ;  /* 0x00000045062a7211 */ /* 0x000fe200028f0eff */
[----:B------:R-:W-:Y:S01]  /*124c0*/  @P0 IMAD.MOV.U32 R6, RZ, RZ, R71 ;  /* 0x000000ffff060224 */ /* 0x000fe200078e0047 */
[----:B------:R-:W1:Y:S04]  /*124d0*/  LDCU UR5, c[0x0][0x3b0] ;  /* 0x00007600ff0577ac */ /* 0x000e680008000800 */
[----:B------:R0:W4:Y:S02]  /*124e0*/  @P0 LDG.E.U16 R66, desc[UR20][R6.64] ;  /* 0x0000001406420981 */ /* 0x000124000c1e1500 */
[----:B0-----:R-:W-:-:S02]  /*124f0*/  @P0 IMAD.MOV.U32 R6, RZ, RZ, R26 ;  /* 0x000000ffff060224 */ /* 0x001fc400078e001a */
[----:B---3--:R0:W-:Y:S04]  /*12500*/  STL [R1+0x44c], R22 ;  /* 0x00044c1601007387 */ /* 0x0081e80000100800 */
[----:B0-----:R-:W3:Y:S04]  /*12510*/  LDL.LU R22, [R1+0x13d0] ;  /* 0x0013d00001167983 */ /* 0x001ee80000300800 */
[----:B------:R-:W3:Y:S04]  /*12520*/  LDL.LU R41, [R1+0x90] ;  /* 0x0000900001297983 */ /* 0x000ee80000300800 */
[----:B------:R-:W-:Y:S04]  /*12530*/  STL [R1+0x7c4], R71 ;  /* 0x0007c44701007387 */ /* 0x000fe80000100800 */
[----:B------:R-:W-:Y:S04]  /*12540*/  STL [R1+0x7f4], R26 ;  /* 0x0007f41a01007387 */ /* 0x000fe80000100800 */
[----:B------:R0:W-:Y:S04]  /*12550*/  STL [R1+0x7c0], R7 ;  /* 0x0007c00701007387 */ /* 0x0001e80000100800 */
[----:B------:R1:W-:Y:S01]  /*12560*/  STL [R1+0x7f0], R42 ;  /* 0x0007f02a01007387 */ /* 0x0003e20000100800 */
[----:B--2---:R-:W-:Y:S01]  /*12570*/  ISETP.GT.U32.AND P3, PT, R68, R47, PT ;  /* 0x0000002f4400720c */ /* 0x004fe20003f64070 */
[----:B------:R-:W-:-:S02]  /*12580*/  @!P6 IMAD.MOV R4, RZ, RZ, -R4 ;  /* 0x000000ffff04e224 */ /* 0x000fc400078e0a04 */
[----:B0-----:R-:W-:Y:S01]  /*12590*/  @P0 IMAD.MOV.U32 R7, RZ, RZ, R42 ;  /* 0x000000ffff070224 */ /* 0x001fe200078e002a */
[----:B------:R-:W-:Y:S01]  /*125a0*/  SEL R5, R73, R5, !P1 ;  /* 0x0000000549057207 */ /* 0x000fe20004800000 */
[----:B------:R-:W2:Y:S04]  /*125b0*/  LDL R26, [R1+0x1240] ;  /* 0x00124000011a7983 */ /* 0x000ea80000100800 */
[----:B------:R-:W2:Y:S04]  /*125c0*/  @P0 LDG.E.U16 R21, desc[UR20][R6.64] ;  /* 0x0000001406150981 */ /* 0x000ea8000c1e1500 */
[----:B------:R-:W3:Y:S01]  /*125d0*/  LDL R6, [R1+0x1204] ;  /* 0x0012040001067983 */ /* 0x000ee20000100800 */
[----:B------:R-:W-:-:S02]  /*125e0*/  ISETP.GT.U32.AND P6, PT, R68, R67, PT ;  /* 0x000000434400720c */ /* 0x000fc40003fc4070 */
[----:B------:R-:W-:Y:S01]  /*125f0*/  SEL R4, R73, R4, !P1 ;  /* 0x0000000449047207 */ /* 0x000fe20004800000 */
[----:B------:R-:W-:Y:S01]  /*12600*/  IMAD R5, R5, UR7, RZ ;  /* 0x0000000705057c24 */ /* 0x000fe2000f8e02ff */
[----:B------:R-:W3:Y:S01]  /*12610*/  LDL R7, [R1+0x1220] ;  /* 0x0012200001077983 */ /* 0x000ee20000100800 */
[--C-:B------:R-:W-:Y:S01]  /*12620*/  @!P3 IMAD.IADD R47, R47, 0x1, -R68.reuse ;  /* 0x000000012f2fb824 */ /* 0x100fe200078e0a44 */
[----:B----4-:R-:W-:Y:S01]  /*12630*/  ISETP.GT.U32.AND P4, PT, R68, R62, PT ;  /* 0x0000003e4400720c */ /* 0x010fe20003f84070 */
[----:B------:R-:W-:Y:S01]  /*12640*/  IMAD R4, R4, UR12, RZ ;  /* 0x0000000c04047c24 */ /* 0x000fe2000f8e02ff */
[-C--:B-1----:R-:W-:Y:S01]  /*12650*/  LEA R42, P3, R5, R72.reuse, 0x1 ;  /* 0x00000048052a7211 */ /* 0x082fe200078608ff */
[----:B------:R-:W0:Y:S04]  /*12660*/  LDCU UR7, c[0x0][0x3b0] ;  /* 0x00007600ff0777ac */ /* 0x000e280008000800 */
[----:B------:R-:W-:Y:S01]  /*12670*/  @!P6 IMAD.IADD R67, R67, 0x1, -R68 ;  /* 0x000000014343e824 */ /* 0x000fe200078e0a44 */
[----:B------:R-:W-:Y:S01]  /*12680*/  LEA R71, P6, R4, R72, 0x1 ;  /* 0x0000004804477211 */ /* 0x000fe200078c08ff */
[----:B------:R-:W1:Y:S01]  /*12690*/  LDCU UR12, c[0x0][0x3b0] ;  /* 0x00007600ff0c77ac */ /* 0x000e620008000800 */
[----:B------:R-:W-:Y:S01]  /*126a0*/  LEA.HI.X.SX32 R5, R5, R69, 0x1, P3 ;  /* 0x0000004505057211 */ /* 0x000fe200018f0eff */
[----:B--2---:R2:W-:Y:S01]  /*126b0*/  STL [R1+0x444], R21 ;  /* 0x0004441501007387 */ /* 0x0045e20000100800 */
[----:B---3--:R-:W-:-:S03]  /*126c0*/  ISETP.GE.AND P3, PT, R6, RZ, PT ;  /* 0x000000ff0600720c */ /* 0x008fc60003f66270 */
[----:B--2---:R-:W2:Y:S01]  /*126d0*/  LDL R21, [R1+0x1244] ;  /* 0x0012440001157983 */ /* 0x004ea20000100800 */
[----:B------:R-:W-:Y:S01]  /*126e0*/  LEA.HI.X.SX32 R6, R4, R69, 0x1, P6 ;  /* 0x0000004504067211 */ /* 0x000fe200030f0eff */
[----:B------:R-:W-:Y:S02]  /*126f0*/  @P0 IMAD.MOV.U32 R4, RZ, RZ, R42 ;  /* 0x000000ffff040224 */ /* 0x000fe400078e002a */
[----:B------:R3:W-:Y:S04]  /*12700*/  STL [R1+0x448], R66 ;  /* 0x0004484201007387 */ /* 0x0007e80000100800 */
[----:B------:R4:W2:Y:S04]  /*12710*/  @P0 LDG.E.U16 R37, desc[UR20][R4.64] ;  /* 0x0000001404250981 */ /* 0x0008a8000c1e1500 */
[----:B---3--:R-:W3:Y:S04]  /*12720*/  LDL.LU R66, [R1+0x8c] ;  /* 0x00008c0001427983 */ /* 0x008ee80000300800 */
[----:B------:R-:W-:Y:S01]  /*12730*/  STL [R1+0x824], R42 ;  /* 0x0008242a01007387 */ /* 0x000fe20000100800 */
[----:B----4-:R-:W-:-:S03]  /*12740*/  @P0 IMAD.MOV.U32 R4, RZ, RZ, R71 ;  /* 0x000000ffff040224 */ /* 0x010fc600078e0047 */
[----:B------:R-:W-:Y:S04]  /*12750*/  STL [R1+0x84], R67 ;  /* 0x0000844301007387 */ /* 0x000fe80000100800 */
[----:B------:R-:W-:Y:S04]  /*12760*/  STL [R1+0x854], R71 ;  /* 0x0008544701007387 */ /* 0x000fe80000100800 */
[----:B------:R4:W-:Y:S01]  /*12770*/  STL [R1+0x820], R5 ;  /* 0x0008200501007387 */ /* 0x0009e20000100800 */
[----:B------:R-:W-:Y:S01]  /*12780*/  ISETP.GT.U32.AND P5, PT, R68, R41, PT ;  /* 0x000000294400720c */ /* 0x000fe20003fa4070 */
[----:B------:R-:W-:-:S02]  /*12790*/  @!P4 IMAD.IADD R62, R62, 0x1, -R68 ;  /* 0x000000013e3ec824 */ /* 0x000fc400078e0a44 */
[----:B----4-:R-:W-:Y:S01]  /*127a0*/  @P0 IMAD.MOV.U32 R5, RZ, RZ, R6 ;  /* 0x000000ffff050224 */ /* 0x010fe200078e0006 */
[----:B------:R-:W-:Y:S01]  /*127b0*/  ISETP.GE.AND P6, PT, R7, RZ, PT ;  /* 0x000000ff0700720c */ /* 0x000fe20003fc6270 */
[----:B------:R-:W4:Y:S04]  /*127c0*/  LDL.LU R42, [R1+0x13cc] ;  /* 0x0013cc00012a7983 */ /* 0x000f280000300800 */
[----:B------:R0:W4:Y:S01]  /*127d0*/  @P0 LDG.E.U16 R38, desc[UR20][R4.64] ;  /* 0x0000001404260981 */ /* 0x000122000c1e1500 */
[----:B------:R-:W-:-:S03]  /*127e0*/  ISETP.GT.U32.AND P4, PT, R68, R47, PT ;  /* 0x0000002f4400720c */ /* 0x000fc60003f84070 */
[----:B------:R-:W-:Y:S01]  /*127f0*/  @!P5 IMAD.IADD R41, R41, 0x1, -R68 ;  /* 0x000000012929d824 */ /* 0x000fe200078e0a44 */
[----:B------:R-:W-:Y:S01]  /*12800*/  ISETP.GT.U32.AND P5, PT, R68, R62, PT ;  /* 0x0000003e4400720c */ /* 0x000fe20003fa4070 */
[----:B0-----:R-:W-:-:S08]  /*12810*/  IMAD.MOV.U32 R5, RZ, RZ, R67 ;  /* 0x000000ffff057224 */ /* 0x001fd000078e0043 */
[----:B------:R-:W-:Y:S01]  /*12820*/  @!P4 IMAD.IADD R47, R47, 0x1, -R68 ;  /* 0x000000012f2fc824 */ /* 0x000fe200078e0a44 */
[----:B------:R-:W-:Y:S01]  /*12830*/  ISETP.GT.U32.AND P4, PT, R68, R41, PT ;  /* 0x000000294400720c */ /* 0x000fe20003f84070 */
[----:B------:R-:W-:Y:S02]  /*12840*/  @!P3 IMAD.MOV R5, RZ, RZ, -R5 ;  /* 0x000000ffff05b224 */ /* 0x000fe400078e0a05 */
[----:B------:R-:W-:-:S03]  /*12850*/  IMAD.MOV.U32 R4, RZ, RZ, R47 ;  /* 0x000000ffff047224 */ /* 0x000fc600078e002f */
[----:B------:R-:W-:Y:S01]  /*12860*/  SEL R5, R73, R5, !P1 ;  /* 0x0000000549057207 */ /* 0x000fe20004800000 */
[----:B------:R-:W-:-:S05]  /*12870*/  @!P6 IMAD.MOV R4, RZ, RZ, -R4 ;  /* 0x000000ffff04e224 */ /* 0x000fca00078e0a04 */
[----:B------:R-:W-:Y:S01]  /*12880*/  SEL R4, R73, R4, !P1 ;  /* 0x0000000449047207 */ /* 0x000fe20004800000 */
[--C-:B------:R-:W-:Y:S02]  /*12890*/  @!P4 IMAD.IADD R41, R41, 0x1, -R68.reuse ;  /* 0x000000012929c824 */ /* 0x100fe400078e0a44 */
[----:B------:R-:W-:Y:S02]  /*128a0*/  @!P5 IMAD.IADD R62, R62, 0x1, -R68 ;  /* 0x000000013e3ed824 */ /* 0x000fe400078e0a44 */
[----:B------:R-:W-:Y:S01]  /*128b0*/  IMAD R4, R4, UR5, RZ ;  /* 0x0000000504047c24 */ /* 0x000fe2000f8e02ff */
[----:B------:R-:W-:Y:S01]  /*128c0*/  PRMT R39, RZ, 0x7610, R39 ;  /* 0x00007610ff277816 */ /* 0x000fe20000000027 */
[----:B------:R-:W0:Y:S01]  /*128d0*/  LDCU UR5, c[0x0][0x3b0] ;  /* 0x00007600ff0577ac */ /* 0x000e220008000800 */
[----:B------:R-:W-:Y:S02]  /*128e0*/  ISETP.GE.AND P6, PT, R26, RZ, PT ;  /* 0x000000ff1a00720c */ /* 0x000fe40003fc6270 */
[----:B------:R-:W-:Y:S01]  /*128f0*/  PRMT R8, RZ, 0x7610, R8 ;  /* 0x00007610ff087816 */ /* 0x000fe20000000008 */
[----:B--2---:R2:W-:Y:S01]  /*12900*/  STL [R1+0x440], R37 ;  /* 0x0004402501007387 */ /* 0x0045e20000100800 */
[----:B---3--:R-:W-:-:S03]  /*12910*/  ISETP.GT.U32.AND P3, PT, R68, R66, PT ;  /* 0x000000424400720c */ /* 0x008fc60003f64070 */
[----:B--2---:R-:W2:Y:S04]  /*12920*/  LDL.LU R37, [R1+0x13c8] ;  /* 0x0013c80001257983 */ /* 0x004ea80000300800 */
[----:B------:R3:W-:Y:S01]  /*12930*/  STL [R1+0x850], R6 ;  /* 0x0008500601007387 */ /* 0x0007e20000100800 */
[----:B------:R-:W-:Y:S01]  /*12940*/  ISETP.GE.AND P5, PT, R21, RZ, PT ;  /* 0x000000ff1500720c */ /* 0x000fe20003fa6270 */
[----:B---3--:R-:W-:Y:S01]  /*12950*/  IMAD R6, R5, UR4, RZ ;  /* 0x0000000405067c24 */ /* 0x008fe2000f8e02ff */
[----:B------:R-:W-:-:S03]  /*12960*/  PRMT R92, RZ, 0x7610, R92 ;  /* 0x00007610ff5c7816 */ /* 0x000fc6000000005c */
[----:B------:R-:W-:Y:S01]  /*12970*/  @!P3 IMAD.IADD R66, R66, 0x1, -R68 ;  /* 0x000000014242b824 */ /* 0x000fe200078e0a44 */
[----:B------:R-:W3:Y:S01]  /*12980*/  LDCU UR4, c[0x0][0x3b0] ;  /* 0x00007600ff0477ac */ /* 0x000ee20008000800 */
[-C--:B------:R-:W-:Y:S01]  /*12990*/  LEA R7, P4, R6, R72.reuse, 0x1 ;  /* 0x0000004806077211 */ /* 0x080fe200078808ff */
[----:B------:R-:W-:Y:S01]  /*129a0*/  IMAD.MOV.U32 R5, RZ, RZ, R62 ;  /* 0x000000ffff057224 */ /* 0x000fe200078e003e */
[----:B------:R-:W-:Y:S02]  /*129b0*/  LEA R21, P3, R4, R72, 0x1 ;  /* 0x0000004804157211 */ /* 0x000fe400078608ff */
[----:B------:R-:W-:Y:S01]  /*129c0*/  LEA.HI.X.SX32 R6, R6, R69, 0x1, P4 ;  /* 0x0000004506067211 */ /* 0x000fe200020f0eff */
[----:B----4-:R4:W-:Y:S04]  /*129d0*/  STL [R1+0x43c], R38 ;  /* 0x00043c2601007387 */ /* 0x0109e80000100800 */
[----:B----4-:R-:W4:Y:S04]  /*129e0*/  LDL.LU R38, [R1+0x9c] ;  /* 0x00009c0001267983 */ /* 0x010f280000300800 */
[----:B------:R-:W2:Y:S04]  /*129f0*/  LDL.LU R67, [R1+0x98] ;  /* 0x0000980001437983 */ /* 0x000ea80000300800 */
[----:B------:R0:W-:Y:S04]  /*12a00*/  STL [R1+0x80], R47 ;  /* 0x0000802f01007387 */ /* 0x0001e80000100800 */
[----:B0-----:R-:W2:Y:S04]  /*12a10*/  LDL R47, [R1+0x1270] ;  /* 0x00127000012f7983 */ /* 0x001ea80000100800 */
[----:B------:R0:W-:Y:S04]  /*12a20*/  STL [R1+0x88], R62 ;  /* 0x0000883e01007387 */ /* 0x0001e80000100800 */
[----:B0-----:R-:W3:Y:S04]  /*12a30*/  LDL.LU R62, [R1+0x94] ;  /* 0x00009400013e7983 */ /* 0x001ee80000300800 */
[----:B------:R0:W-:Y:S04]  /*12a40*/  STL [R1+0x884], R7 ;  /* 0x0008840701007387 */ /* 0x0001e80000100800 */
[----:B------:R-:W-:Y:S01]  /*12a50*/  STL [R1+0x8b4], R21 ;  /* 0x0008b41501007387 */ /* 0x000fe20000100800 */
[----:B0-----:R-:W-:-:S03]  /*12a60*/  @P0 LOP3.LUT R7, R7, R6, RZ, 0x3c, !PT ;  /* 0x0000000607070212 */ /* 0x001fc600078e3cff */
[----:B------:R0:W-:Y:S01]  /*12a70*/  STL [R1+0x880], R6 ;  /* 0x0008800601007387 */ /* 0x0001e20000100800 */
[----:B------:R-:W-:Y:S02]  /*12a80*/  LEA.HI.X.SX32 R26, R4, R69, 0x1, P3 ;  /* 0x00000045041a7211 */ /* 0x000fe400018f0eff */
[----:B0-----:R-:W-:-:S04]  /*12a90*/  @P0 LOP3.LUT R6, R7, R6, RZ, 0x3c, !PT ;  /* 0x0000000607060212 */ /* 0x001fc800078e3cff */
[----:B------:R-:W-:-:S05]  /*12aa0*/  @P0 LOP3.LUT R7, R7, R6, RZ, 0x3c, !PT ;  /* 0x0000000607070212 */ /* 0x000fca00078e3cff */
[----:B------:R0:W3:Y:S02]  /*12ab0*/  @P0 LDG.E.U16 R39, desc[UR20][R6.64] ;  /* 0x0000001406270981 */ /* 0x0000e4000c1e1500 */
[----:B0-----:R-:W-:Y:S02]  /*12ac0*/  @P0 IMAD.MOV.U32 R6, RZ, RZ, R21 ;  /* 0x000000ffff060224 */ /* 0x001fe400078e0015 */
[----:B------:R-:W-:-:S05]  /*12ad0*/  @P0 IMAD.MOV.U32 R7, RZ, RZ, R26 ;  /* 0x000000ffff070224 */ /* 0x000fca00078e001a */
[----:B------:R0:W4:Y:S01]  /*12ae0*/  @P0 LDG.E.U16 R8, desc[UR20][R6.64] ;  /* 0x0000001406080981 */ /* 0x000122000c1e1500 */
[----:B------:R-:W-:Y:S01]  /*12af0*/  ISETP.GT.U32.AND P4, PT, R68, R66, PT ;  /* 0x000000424400720c */ /* 0x000fe20003f84070 */
[----:B------:R-:W-:Y:S02]  /*12b00*/  @!P6 IMAD.MOV R5, RZ, RZ, -R5 ;  /* 0x000000ffff05e224 */ /* 0x000fe400078e0a05 */
[----:B------:R-:W-:-:S04]  /*12b10*/  IMAD.MOV.U32 R4, RZ, RZ, R41 ;  /* 0x000000ffff047224 */ /* 0x000fc800078e0029 */
[----:B------:R-:W-:Y:S01]  /*12b20*/  @!P5 IMAD.MOV R4, RZ, RZ, -R4 ;  /* 0x000000ffff04d224 */ /* 0x000fe200078e0a04 */
[C---:B0-----:R-:W-:Y:S01]  /*12b30*/  SEL R6, R73.reuse, R5, !P1 ;  /* 0x0000000549067207 */ /* 0x041fe20004800000 */
[----:B------:R0:W-:Y:S03]  /*12b40*/  STL [R1+0x8b0], R26 ;  /* 0x0008b01a01007387 */ /* 0x0001e60000100800 */
[----:B------:R-:W-:Y:S01]  /*12b50*/  SEL R5, R73, R4, !P1 ;  /* 0x0000000449057207 */ /* 0x000fe20004800000 */
[----:B------:R-:W-:Y:S02]  /*12b60*/  @!P4 IMAD.IADD R66, R66, 0x1, -R68 ;  /* 0x000000014242c824 */ /* 0x000fe400078e0a44 */
[----:B------:R-:W-:Y:S01]  /*12b70*/  IMAD R6, R6, UR7, RZ ;  /* 0x0000000706067c24 */ /* 0x000fe2000f8e02ff */
[----:B------:R-:W-:Y:S01]  /*12b80*/  PRMT R7, RZ, 0x7610, R7 ;  /* 0x00007610ff077816 */ /* 0x000fe20000000007 */
[----:B------:R-:W-:Y:S01]  /*12b90*/  IMAD.MOV.U32 R4, RZ, RZ, R66 ;  /* 0x000000ffff047224 */ /* 0x000fe200078e0042 */
[----:B------:R-:W-:Y:S01]  /*12ba0*/  PRMT R34, RZ, 0x7610, R34 ;  /* 0x00007610ff227816 */ /* 0x000fe20000000022 */
[----:B0-----:R-:W4:Y:S01]  /*12bb0*/  LDL R26, [R1+0x12a4] ;  /* 0x0012a400011a7983 */ /* 0x001f220000100800 */
[----:B-1----:R-:W-:Y:S01]  /*12bc0*/  IMAD R5, R5, UR12, RZ ;  /* 0x0000000c05057c24 */ /* 0x002fe2000f8e02ff */
[C---:B------:R-:W-:Y:S01]  /*12bd0*/  LEA R21, P4, R6.reuse, R72, 0x1 ;  /* 0x0000004806157211 */ /* 0x040fe200078808ff */
[----:B------:R-:W0:Y:S03]  /*12be0*/  LDCU UR7, c[0x0][0x3b0] ;  /* 0x00007600ff0777ac */ /* 0x000e260008000800 */
[----:B------:R-:W-:Y:S01]  /*12bf0*/  LEA.HI.X.SX32 R41, R6, R69, 0x1, P4 ;  /* 0x0000004506297211 */ /* 0x000fe200020f0eff */
[----:B------:R-:W1:Y:S01]  /*12c00*/  LDCU UR12, c[0x0][0x3b0] ;  /* 0x00007600ff0c77ac */ /* 0x000e620008000800 */
[----:B--2---:R-:W-:-:S13]  /*12c10*/  ISETP.GE.AND P5, PT, R47, RZ, PT ;  /* 0x000000ff2f00720c */ /* 0x004fda0003fa6270 */
[----:B------:R-:W-:-:S05]  /*12c20*/  @!P5 IMAD.MOV R4, RZ, RZ, -R4 ;  /* 0x000000ffff04d224 */ /* 0x000fca00078e0a04 */
[----:B------:R-:W-:Y:S01]  /*12c30*/  SEL R6, R73, R4, !P1 ;  /* 0x0000000449067207 */ /* 0x000fe20004800000 */
[----:B------:R-:W-:Y:S01]  /*12c40*/  @P0 IMAD.MOV.U32 R4, RZ, RZ, R21 ;  /* 0x000000ffff040224 */ /* 0x000fe200078e0015 */
[----:B---3--:R2:W-:Y:S04]  /*12c50*/  STL [R1+0x438], R39 ;  /* 0x0004382701007387 */ /* 0x0085e80000100800 */
[----:B--2---:R-:W2:Y:S04]  /*12c60*/  LDL.LU R39, [R1+0xa0] ;  /* 0x0000a00001277983 */ /* 0x004ea80000300800 */
[----:B------:R-:W3:Y:S04]  /*12c70*/  LDL R47, [R1+0x12c0] ;  /* 0x0012c000012f7983 */ /* 0x000ee80000100800 */
[----:B------:R0:W-:Y:S04]  /*12c80*/  STL [R1+0x8c], R66 ;  /* 0x00008c4201007387 */ /* 0x0001e80000100800 */
[----:B0-----:R-:W2:Y:S04]  /*12c90*/  LDL R66, [R1+0x12cc] ;  /* 0x0012cc0001427983 */ /* 0x001ea80000100800 */
[----:B----4-:R0:W-:Y:S02]  /*12ca0*/  STL [R1+0x388], R8 ;  /* 0x0003880801007387 */ /* 0x0101e40000100800 */
[----:B0-----:R-:W-:-:S04]  /*12cb0*/  LEA R8, P5, R5, R72, 0x1 ;  /* 0x0000004805087211 */ /* 0x001fc800078a08ff */
[----:B------:R-:W-:Y:S01]  /*12cc0*/  LEA.HI.X.SX32 R71, R5, R69, 0x1, P5 ;  /* 0x0000004505477211 */ /* 0x000fe200028f0eff */
[----:B------:R-:W-:-:S05]  /*12cd0*/  @P0 IMAD.MOV.U32 R5, RZ, RZ, R41 ;  /* 0x000000ffff050224 */ /* 0x000fca00078e0029 */
[----:B------:R0:W4:Y:S02]  /*12ce0*/  @P0 LDG.E.U16 R92, desc[UR20][R4.64] ;  /* 0x00000014045c0981 */ /* 0x000124000c1e1500 */
[----:B0-----:R-:W-:Y:S02]  /*12cf0*/  @P0 IMAD.MOV.U32 R4, RZ, RZ, R8 ;  /* 0x000000ffff040224 */ /* 0x001fe400078e0008 */
[----:B------:R-:W-:-:S05]  /*12d00*/  @P0 IMAD.MOV.U32 R5, RZ, RZ, R71 ;  /* 0x000000ffff050224 */ /* 0x000fca00078e0047 */
[----:B------:R0:W2:Y:S01]  /*12d10*/  @P0 LDG.E.U16 R7, desc[UR20][R4.64] ;  /* 0x0000001404070981 */ /* 0x0000a2000c1e1500 */
[C---:B------:R-:W-:Y:S02]  /*12d20*/  ISETP.GT.U32.AND P3, PT, R68.reuse, R67, PT ;  /* 0x000000434400720c */ /* 0x040fe40003f64070 */
[----:B------:R-:W-:-:S11]  /*12d30*/  ISETP.GT.U32.AND P6, PT, R68, R38, PT ;  /* 0x000000264400720c */ /* 0x000fd60003fc4070 */
[--C-:B------:R-:W-:Y:S02]  /*12d40*/  @!P3 IMAD.IADD R67, R67, 0x1, -R68.reuse ;  /* 0x000000014343b824 */ /* 0x100fe400078e0a44 */
[----:B------:R-:W-:-:S03]  /*12d50*/  @!P6 IMAD.IADD R38, R38, 0x1, -R68 ;  /* 0x000000012626e824 */ /* 0x000fc600078e0a44 */
[C---:B------:R-:W-:Y:S01]  /*12d60*/  ISETP.GT.U32.AND P6, PT, R68.reuse, R67, PT ;  /* 0x000000434400720c */ /* 0x040fe20003fc4070 */
[----:B------:R-:W-:Y:S01]  /*12d70*/  STL [R1+0x8e4], R21 ;  /* 0x0008e41501007387 */ /* 0x000fe20000100800 */
[----:B------:R-:W-:Y:S01]  /*12d80*/  ISETP.GT.U32.AND P4, PT, R68, R62, PT ;  /* 0x0000003e4400720c */ /* 0x000fe20003f84070 */
[----:B------:R-:W-:Y:S01]  /*12d90*/  IMAD R6, R6, UR4, RZ ;  /* 0x0000000406067c24 */ /* 0x000fe2000f8e02ff */
[----:B------:R-:W-:Y:S01]  /*12da0*/  ISETP.GE.AND P5, PT, R26, RZ, PT ;  /* 0x000000ff1a00720c */ /* 0x000fe20003fa6270 */
[----:B------:R-:W-:Y:S01]  /*12db0*/  STL [R1+0x914], R8 ;  /* 0x0009140801007387 */ /* 0x000fe20000100800 */
[----:B0-----:R-:W-:Y:S01]  /*12dc0*/  PRMT R4, RZ, 0x7610, R4 ;  /* 0x00007610ff047816 */ /* 0x001fe20000000004 */
[----:B------:R-:W0:Y:S02]  /*12dd0*/  LDCU UR4, c[0x0][0x3b0] ;  /* 0x00007600ff0477ac */ /* 0x000e240008000800 */
[----:B------:R1:W-:Y:S04]  /*12de0*/  STL [R1+0x8e0], R41 ;  /* 0x0008e02901007387 */ /* 0x0003e80000100800 */
[--C-:B------:R-:W-:Y:S01]  /*12df0*/  @!P6 IMAD.IADD R67, R67, 0x1, -R68.reuse ;  /* 0x000000014343e824 */ /* 0x100fe200078e0a44 */
[----:B-1----:R-:W4:Y:S04]  /*12e00*/  LDL.LU R41, [R1+0x13c4] ;  /* 0x0013c40001297983 */ /* 0x002f280000300800 */
[----:B------:R-:W4:Y:S04]  /*12e10*/  LDL.LU R21, [R1+0x13c0] ;  /* 0x0013c00001157983 */ /* 0x000f280000300800 */
[----:B------:R-:W-:Y:S04]  /*12e20*/  STL [R1+0x910], R71 ;  /* 0x0009104701007387 */ /* 0x000fe80000100800 */
[----:B------:R-:W4:Y:S01]  /*12e30*/  LDL.LU R26, [R1+0xac] ;  /* 0x0000ac00011a7983 */ /* 0x000f220000300800 */
[----:B------:R-:W-:Y:S01]  /*12e40*/  @!P4 IMAD.IADD R62, R62, 0x1, -R68 ;  /* 0x000000013e3ec824 */ /* 0x000fe200078e0a44 */
[----:B---3--:R-:W-:-:S02]  /*12e50*/  ISETP.GE.AND P4, PT, R47, RZ, PT ;  /* 0x000000ff2f00720c */ /* 0x008fc40003f86270 */
[----:B--2---:R1:W-:Y:S04]  /*12e60*/  STL [R1+0x380], R7 ;  /* 0x0003800701007387 */ /* 0x0043e80000100800 */
[----:B------:R-:W-:Y:S01]  /*12e70*/  STL [R1+0x98], R67 ;  /* 0x0000984301007387 */ /* 0x000fe20000100800 */
[----:B-1----:R-:W-:-:S04]  /*12e80*/  LEA R7, P6, R6, R72, 0x1 ;  /* 0x0000004806077211 */ /* 0x002fc800078c08ff */
[----:B------:R-:W-:Y:S01]  /*12e90*/  LEA.HI.X.SX32 R6, R6, R69, 0x1, P6 ;  /* 0x0000004506067211 */ /* 0x000fe200030f0eff */
[----:B------:R1:W-:Y:S04]  /*12ea0*/  STL [R1+0x944], R7 ;  /* 0x0009440701007387 */ /* 0x0003e80000100800 */
[----:B------:R-:W2:Y:S04]  /*12eb0*/  LDL R71, [R1+0x125c] ;  /* 0x00125c0001477983 */ /* 0x000ea80000100800 */
[----:B------:R-:W3:Y:S01]  /*12ec0*/  LDL.LU R47, [R1+0xa8] ;  /* 0x0000a800012f7983 */ /* 0x000ee20000300800 */
[----:B-1----:R-:W-:-:S03]  /*12ed0*/  @P0 LOP3.LUT R7, R7, R6, RZ, 0x3c, !PT ;  /* 0x0000000607070212 */ /* 0x002fc600078e3cff */
[----:B------:R1:W-:Y:S02]  /*12ee0*/  STL [R1+0x940], R6 ;  /* 0x0009400601007387 */ /* 0x0003e40000100800 */
[----:B-1----:R-:W-:-:S04]  /*12ef0*/  @P0 LOP3.LUT R6, R7, R6, RZ, 0x3c, !PT ;  /* 0x0000000607060212 */ /* 0x002fc800078e3cff */
[----:B------:R-:W-:-:S05]  /*12f00*/  @P0 LOP3.LUT R7, R7, R6, RZ, 0x3c, !PT ;  /* 0x0000000607070212 */ /* 0x000fca00078e3cff */
[----:B------:R1:W2:Y:S01]  /*12f10*/  @P0 LDG.E.U16 R4, desc[UR20][R6.64] ;  /* 0x0000001406040981 */ /* 0x0002a2000c1e1500 */
[C---:B------:R-:W-:Y:S02]  /*12f20*/  ISETP.GT.U32.AND P3, PT, R68.reuse, R38, PT ;  /* 0x000000264400720c */ /* 0x040fe40003f64070 */
[----:B------:R-:W-:-:S11]  /*12f30*/  ISETP.GT.U32.AND P6, PT, R68, R62, PT ;  /* 0x0000003e4400720c */ /* 0x000fd60003fc4070 */
[----:B------:R-:W-:Y:S01]  /*12f40*/  @!P3 IMAD.IADD R38, R38, 0x1, -R68 ;  /* 0x000000012626b824 */ /* 0x000fe200078e0a44 */
[----:B------:R-:W-:-:S03]  /*12f50*/  ISETP.GT.U32.AND P3, PT, R68, R39, PT ;  /* 0x000000274400720c */ /* 0x000fc60003f64070 */
[----:B------:R-:W-:-:S04]  /*12f60*/  IMAD.MOV.U32 R5, RZ, RZ, R38 ;  /* 0x000000ffff057224 */ /* 0x000fc800078e0026 */
[----:B------:R-:W-:Y:S01]  /*12f70*/  @!P5 IMAD.MOV R5, RZ, RZ, -R5 ;  /* 0x000000ffff05d224 */ /* 0x000fe200078e0a05 */
[----:B------:R-:W-:-:S05]  /*12f80*/  ISETP.GE.AND P5, PT, R66, RZ, PT ;  /* 0x000000ff4200720c */ /* 0x000fca0003fa6270 */
[----:B------:R-:W-:Y:S01]  /*12f90*/  @!P3 IMAD.IADD R39, R39, 0x1, -R68 ;  /* 0x000000012727b824 */ /* 0x000fe200078e0a44 */
[----:B-1----:R-:W-:-:S04]  /*12fa0*/  SEL R6, R73, R5, !P1 ;  /* 0x0000000549067207 */ /* 0x002fc80004800000 */
[----:B------:R-:W-:Y:S01]  /*12fb0*/  ISETP.GT.U32.AND P3, PT, R68, R39, PT ;  /* 0x000000274400720c */ /* 0x000fe20003f64070 */
[----:B------:R-:W-:Y:S02]  /*12fc0*/  @!P6 IMAD.IADD R62, R62, 0x1, -R68 ;  /* 0x000000013e3ee824 */ /* 0x000fe400078e0a44 */
[----:B0-----:R-:W-:Y:S01]  /*12fd0*/  IMAD R6, R6, UR4, RZ ;  /* 0x0000000406067c24 */ /* 0x001fe2000f8e02ff */
[----:B------:R-:W-:Y:S01]  /*12fe0*/  PRMT R30, RZ, 0x7610, R30 ;  /* 0x00007610ff1e7816 */ /* 0x000fe2000000001e */
[----:B------:R-:W0:Y:S08]  /*12ff0*/  LDCU UR4, c[0x0][0x3b0] ;  /* 0x00007600ff0477ac */ /* 0x000e300008000800 */
[----:B------:R-:W-:Y:S01]  /*13000*/  @!P3 IMAD.IADD R39, R39, 0x1, -R68 ;  /* 0x000000012727b824 */ /* 0x000fe200078e0a44 */
[----:B--2---:R1:W-:Y:S04]  /*13010*/  STL [R1+0x37c], R4 ;  /* 0x00037c0401007387 */ /* 0x0043e80000100800 */
[----:B------:R-:W2:Y:S01]  /*13020*/  LDL.LU R8, [R1+0xb0] ;  /* 0x0000b00001087983 */ /* 0x000ea20000300800 */
[----:B-1----:R-:W-:-:S04]  /*13030*/  IMAD.MOV.U32 R4, RZ, RZ, R67 ;  /* 0x000000ffff047224 */ /* 0x002fc800078e0043 */
[----:B------:R-:W-:Y:S01]  /*13040*/  @!P4 IMAD.MOV R4, RZ, RZ, -R4 ;  /* 0x000000ffff04c224 */ /* 0x000fe200078e0a04 */
[----:B----4-:R-:W-:Y:S04]  /*13050*/  STL [R1+0x384], R92 ;  /* 0x0003845c01007387 */ /* 0x010fe80000100800 */
[----:B------:R-:W-:Y:S01]  /*13060*/  SEL R5, R73, R4, !P1 ;  /* 0x0000000449057207 */ /* 0x000fe20004800000 */
[----:B------:R-:W4:Y:S01]  /*13070*/  LDL.LU R66, [R1+0xa4] ;  /* 0x0000a40001427983 */ /* 0x000f220000300800 */
[----:B------:R-:W-:-:S03]  /*13080*/  IMAD.MOV.U32 R4, RZ, RZ, R62 ;  /* 0x000000ffff047224 */ /* 0x000fc600078e003e */
[----:B------:R1:W-:Y:S01]  /*13090*/  STL [R1+0x94], R62 ;  /* 0x0000943e01007387 */ /* 0x0003e20000100800 */
[----:B------:R-:W-:Y:S01]  /*130a0*/  IMAD R5, R5, UR5, RZ ;  /* 0x0000000505057c24 */ /* 0x000fe2000f8e02ff */
[----:B------:R-:W-:Y:S01]  /*130b0*/  ISETP.GT.U32.AND P4, PT, R68, R26, PT ;  /* 0x0000001a4400720c */ /* 0x000fe20003f84070 */
[----:B------:R-:W-:Y:S01]  /*130c0*/  @!P5 IMAD.MOV R4, RZ, RZ, -R4 ;  /* 0x000000ffff04d224 */ /* 0x000fe200078e0a04 */
[----:B------:R-:W-:Y:S01]  /*130d0*/  PRMT R7, RZ, 0x7610, R7 ;  /* 0x00007610ff077816 */ /* 0x000fe20000000007 */
[----:B------:R-:W0:Y:S01]  /*130e0*/  LDCU UR5, c[0x0][0x3b0] ;  /* 0x00007600ff0577ac */ /* 0x000e220008000800 */
[-C--:B------:R-:W-:Y:S02]  /*130f0*/  LEA R67, P3, R5, R72.reuse, 0x1 ;  /* 0x0000004805437211 */ /* 0x080fe400078608ff */
[----:B-1----:R-:W-:-:S04]  /*13100*/  LEA R62, P6, R6, R72, 0x1 ;  /* 0x00000048063e7211 */ /* 0x002fc800078c08ff */
[-C--:B------:R-:W-:Y:S02]  /*13110*/  LEA.HI.X.SX32 R38, R6, R69.reuse, 0x1, P6 ;  /* 0x0000004506267211 */ /* 0x080fe400030f0eff */
[----:B------:R-:W-:Y:S02]  /*13120*/  LEA.HI.X.SX32 R92, R5, R69, 0x1, P3 ;  /* 0x00000045055c7211 */ /* 0x000fe400018f0eff */
[----:B------:R-:W-:Y:S01]  /*13130*/  SEL R6, R73, R4, !P1 ;  /* 0x0000000449067207 */ /* 0x000fe20004800000 */
[----:B------:R-:W-:Y:S02]  /*13140*/  @P0 IMAD.MOV.U32 R4, RZ, RZ, R62 ;  /* 0x000000ffff040224 */ /* 0x000fe400078e003e */
[----:B------:R-:W-:-:S05]  /*13150*/  @P0 IMAD.MOV.U32 R5, RZ, RZ, R38 ;  /* 0x000000ffff050224 */ /* 0x000fca00078e0026 */
[----:B------:R1:W2:Y:S02]  /*13160*/  @P0 LDG.E.U16 R34, desc[UR20][R4.64] ;  /* 0x0000001404220981 */ /* 0x0002a4000c1e1500 */
[----:B-1----:R-:W-:Y:S02]  /*13170*/  @P0 IMAD.MOV.U32 R4, RZ, RZ, R67 ;  /* 0x000000ffff040224 */ /* 0x002fe400078e0043 */
[----:B------:R-:W-:-:S05]  /*13180*/  @P0 IMAD.MOV.U32 R5, RZ, RZ, R92 ;  /* 0x000000ffff050224 */ /* 0x000fca00078e005c */
[----:B------:R1:W4:Y:S01]  /*13190*/  @P0 LDG.E.U16 R30, desc[UR20][R4.64] ;  /* 0x00000014041e0981 */ /* 0x000322000c1e1500 */
[----:B------:R-:W-:Y:S01]  /*131a0*/  ISETP.GE.AND P5, PT, R71, RZ, PT ;  /* 0x000000ff4700720c */ /* 0x000fe20003fa6270 */
[----:B------:R-:W-:Y:S02]  /*131b0*/  IMAD R6, R6, UR7, RZ ;  /* 0x0000000706067c24 */ /* 0x000fe4000f8e02ff */
[----:B------:R-:W-:Y:S01]  /*131c0*/  STL [R1+0x974], R62 ;  /* 0x0009743e01007387 */ /* 0x000fe20000100800 */
[----:B------:R-:W-:Y:S01]  /*131d0*/  @!P4 IMAD.IADD R26, R26, 0x1, -R68 ;  /* 0x000000011a1ac824 */ /* 0x000fe200078e0a44 */
[----:B---3--:R-:W-:Y:S01]  /*131e0*/  ISETP.GT.U32.AND P6, PT, R68, R47, PT ;  /* 0x0000002f4400720c */ /* 0x008fe20003fc4070 */
[----:B------:R-:W3:Y:S01]  /*131f0*/  LDCU UR7, c[0x0][0x3b0] ;  /* 0x00007600ff0777ac */ /* 0x000ee20008000800 */
[----:B------:R-:W-:Y:S01]  /*13200*/  STL [R1+0x9a4], R67 ;  /* 0x0009a44301007387 */ /* 0x000fe20000100800 */
[----:B-1----:R-:W-:-:S03]  /*13210*/  IMAD.MOV.U32 R4, RZ, RZ, R39 ;  /* 0x000000ffff047224 */ /* 0x002fc600078e0027 */
[----:B------:R1:W-:Y:S01]  /*13220*/  STL [R1+0x970], R38 ;  /* 0x0009702601007387 */ /* 0x0003e20000100800 */
[----:B------:R-:W-:-:S03]  /*13230*/  LEA R5, P4, R6, R72, 0x1 ;  /* 0x0000004806057211 */ /* 0x000fc600078808ff */
[----:B------:R-:W3:Y:S01]  /*13240*/  LDL R71, [R1+0x11f0] ;  /* 0x0011f00001477983 */ /* 0x000ee20000100800 */
[----:B------:R-:W-:Y:S01]  /*13250*/  @!P5 IMAD.MOV R4, RZ, RZ, -R4 ;  /* 0x000000ffff04d224 */ /* 0x000fe200078e0a04 */
[----:B------:R-:W-:Y:S02]  /*13260*/  LEA.HI.X.SX32 R39, R6, R69, 0x1, P4 ;  /* 0x0000004506277211 */ /* 0x000fe400020f0eff */
[----:B-1----:R-:W3:Y:S04]  /*13270*/  LDL.LU R38, [R1+0x13bc] ;  /* 0x0013bc0001267983 */ /* 0x002ee80000300800 */
[----:B------:R-:W3:Y:S04]  /*13280*/  LDL R62, [R1+0x1124] ;  /* 0x00112400013e7983 */ /* 0x000ee80000100800 */
[----:B------:R-:W-:Y:S01]  /*13290*/  STL [R1+0x9a0], R92 ;  /* 0x0009a05c01007387 */ /* 0x000fe20000100800 */
[----:B------:R-:W-:Y:S01]  /*132a0*/  SEL R6, R73, R4, !P1 ;  /* 0x0000000449067207 */ /* 0x000fe20004800000 */
[----:B------:R-:W-:-:S02]  /*132b0*/  @P0 IMAD.MOV.U32 R4, RZ, RZ, R5 ;  /* 0x000000ffff040224 */ /* 0x000fc400078e0005 */
[----:B--2---:R1:W-:Y:S04]  /*132c0*/  STL [R1+0x378], R34 ;  /* 0x0003782201007387 */ /* 0x0043e80000100800 */
[----:B-1----:R-:W2:Y:S04]  /*132d0*/  LDL.LU R34, [R1+0x13b8] ;  /* 0x0013b80001227983 */ /* 0x002ea80000300800 */
[----:B------:R-:W2:Y:S04]  /*132e0*/  LDL.LU R67, [R1+0xb4] ;  /* 0x0000b40001437983 */ /* 0x000ea80000300800 */
[----:B----4-:R1:W-:Y:S04]  /*132f0*/  STL [R1+0x374], R30 ;  /* 0x0003741e01007387 */ /* 0x0103e80000100800 */
[----:B-1----:R-:W4:Y:S04]  /*13300*/  LDL R30, [R1+0x1008] ;  /* 0x00100800011e7983 */ /* 0x002f280000100800 */
[----:B------:R1:W-:Y:S02]  /*13310*/  STL [R1+0x9d4], R5 ;  /* 0x0009d40501007387 */ /* 0x0003e40000100800 */
[----:B-1----:R-:W-:-:S05]  /*13320*/  @P0 IMAD.MOV.U32 R5, RZ, RZ, R39 ;  /* 0x000000ffff050224 */ /* 0x002fca00078e0027 */
[----:B------:R1:W2:Y:S01]  /*13330*/  @P0 LDG.E.U16 R7, desc[UR20][R4.64] ;  /* 0x0000001404070981 */ /* 0x0002a2000c1e1500 */
[----:B------:R-:W-:Y:S01]  /*13340*/  @!P6 IMAD.IADD R47, R47, 0x1, -R68 ;  /* 0x000000012f2fe824 */ /* 0x000fe200078e0a44 */
[C---:B------:R-:W-:Y:S02]  /*13350*/  ISETP.GT.U32.AND P6, PT, R68.reuse, R26, PT ;  /* 0x0000001a4400720c */ /* 0x040fe40003fc4070 */
[----:B------:R-:W-:Y:S01]  /*13360*/  ISETP.GT.U32.AND P5, PT, R68, R66, PT ;  /* 0x000000424400720c */ /* 0x000fe20003fa4070 */
[----:B0-----:R-:W-:Y:S01]  /*13370*/  IMAD R6, R6, UR4, RZ ;  /* 0x0000000406067c24 */ /* 0x001fe2000f8e02ff */
[----:B------:R0:W-:Y:S01]  /*13380*/  STL [R1+0x9d0], R39 ;  /* 0x0009d02701007387 */ /* 0x0001e20000100800 */
[----:B-1----:R-:W-:Y:S01]  /*13390*/  PRMT R4, RZ, 0x7610, R4 ;  /* 0x00007610ff047816 */ /* 0x002fe20000000004 */
[----:B------:R-:W1:Y:S07]  /*133a0*/  LDCU UR4, c[0x0][0x3b0] ;  /* 0x00007600ff0477ac */ /* 0x000e6e0008000800 */
[--C-:B------:R-:W-:Y:S01]  /*133b0*/  @!P6 IMAD.IADD R26, R26, 0x1, -R68.reuse ;  /* 0x000000011a1ae824 */ /* 0x100fe200078e0a44 */
[----:B0-----:R-:W4:Y:S01]  /*133c0*/  LDL R39, [R1+0xf90] ;  /* 0x000f900001277983 */ /* 0x001f220000100800 */
[----:B------:R-:W-:Y:S01]  /*133d0*/  @!P5 IMAD.IADD R66, R66, 0x1, -R68 ;  /* 0x000000014242d824 */ /* 0x000fe200078e0a44 */
[----:B---3--:R-:W-:-:S02]  /*133e0*/  ISETP.GE.AND P5, PT, R62, RZ, PT ;  /* 0x000000ff3e00720c */ /* 0x008fc40003fa6270 */
[----:B--2---:R0:W-:Y:S04]  /*133f0*/  STL [R1+0x370], R7 ;  /* 0x0003700701007387 */ /* 0x0041e80000100800 */
[----:B------:R-:W2:Y:S01]  /*13400*/  LDL.LU R62, [R1+0xb8] ;  /* 0x0000b800013e7983 */ /* 0x000ea20000300800 */
[----:B0-----:R-:W-:-:S04]  /*13410*/  LEA R7, P6, R6, R72, 0x1 ;  /* 0x0000004806077211 */ /* 0x001fc800078c08ff */
[----:B------:R-:W-:Y:S01]  /*13420*/  LEA.HI.X.SX32 R6, R6, R69, 0x1, P6 ;  /* 0x0000004506067211 */ /* 0x000fe200030f0eff */
[----:B------:R0:W-:Y:S04]  /*13430*/  STL [R1+0xa04], R7 ;  /* 0x000a040701007387 */ /* 0x0001e80000100800 */
[----:B------:R3:W-:Y:S01]  /*13440*/  STL [R1+0xa00], R6 ;  /* 0x000a000601007387 */ /* 0x0007e20000100800 */
[----:B0-----:R-:W-:-:S04]  /*13450*/  @P0 LOP3.LUT R7, R7, R6, RZ, 0x3c, !PT ;  /* 0x0000000607070212 */ /* 0x001fc800078e3cff */
[----:B---3--:R-:W-:-:S04]  /*13460*/  @P0 LOP3.LUT R6, R7, R6, RZ, 0x3c, !PT ;  /* 0x0000000607060212 */ /* 0x008fc800078e3cff */
[----:B------:R-:W-:-:S05]  /*13470*/  @P0 LOP3.LUT R7, R7, R6, RZ, 0x3c, !PT ;  /* 0x0000000607070212 */ /* 0x000fca00078e3cff */
[----:B------:R0:W3:Y:S01]  /*13480*/  @P0 LDG.E.U16 R4, desc[UR20][R6.64] ;  /* 0x0000001406040981 */ /* 0x0000e2000c1e1500 */
[C---:B------:R-:W-:Y:S02]  /*13490*/  ISETP.GT.U32.AND P3, PT, R68.reuse, R8, PT ;  /* 0x000000084400720c */ /* 0x040fe40003f64070 */
[----:B------:R-:W-:Y:S01]  /*134a0*/  ISETP.GT.U32.AND P4, PT, R68, R47, PT ;  /* 0x0000002f4400720c */ /* 0x000fe20003f84070 */
[----:B------:R-:W-:-:S10]  /*134b0*/  IMAD.MOV.U32 R5, RZ, RZ, R26 ;  /* 0x000000ffff057224 */ /* 0x000fd400078e001a */
[--C-:B------:R-:W-:Y:S01]  /*134c0*/  @!P3 IMAD.IADD R8, R8, 0x1, -R68.reuse ;  /* 0x000000010808b824 */ /* 0x100fe200078e0a44 */
[----:B------:R-:W-:Y:S01]  /*134d0*/  ISETP.GE.AND P3, PT, R71, RZ, PT ;  /* 0x000000ff4700720c */ /* 0x000fe20003f66270 */
[----:B------:R-:W-:Y:S01]  /*134e0*/  @!P4 IMAD.IADD R47, R47, 0x1, -R68 ;  /* 0x000000012f2fc824 */ /* 0x000fe200078e0a44 */
[----:B------:R-:W-:-:S04]  /*134f0*/  ISETP.GT.U32.AND P4, PT, R68, R66, PT ;  /* 0x000000424400720c */ /* 0x000fc80003f84070 */
[----:B------:R-:W-:Y:S01]  /*13500*/  STL [R1+0xa8], R47 ;  /* 0x0000a82f01007387 */ /* 0x000fe20000100800 */
[----:B------:R-:W-:-:S06]  /*13510*/  ISETP.GT.U32.AND P6, PT, R68, R67, PT ;  /* 0x000000434400720c */ /* 0x000fcc0003fc4070 */
[----:B------:R-:W-:-:S05]  /*13520*/  @!P3 IMAD.MOV R5, RZ, RZ, -R5 ;  /* 0x000000ffff05b224 */ /* 0x000fca00078e0a05 */
[----:B0-----:R-:W-:Y:S01]  /*13530*/  SEL R6, R73, R5, !P1 ;  /* 0x0000000549067207 */ /* 0x001fe20004800000 */
[----:B------:R-:W-:Y:S01]  /*13540*/  @!P4 IMAD.IADD R66, R66, 0x1, -R68 ;  /* 0x000000014242c824 */ /* 0x000fe200078e0a44 */
[----:B------:R-:W-:-:S03]  /*13550*/  ISETP.GT.U32.AND P3, PT, R68, R8, PT ;  /* 0x000000084400720c */ /* 0x000fc60003f64070 */
[----:B------:R-:W-:Y:S02]  /*13560*/  IMAD R6, R6, UR5, RZ ;  /* 0x0000000506067c24 */ /* 0x000fe4000f8e02ff */
[----:B------:R-:W-:Y:S01]  /*13570*/  @!P6 IMAD.IADD R67, R67, 0x1, -R68 ;  /* 0x000000014343e824 */ /* 0x000fe200078e0a44 */
[----:B----4-:R-:W-:Y:S01]  /*13580*/  ISETP.GE.AND P4, PT, R39, RZ, PT ;  /* 0x000000ff2700720c */ /* 0x010fe20003f86270 */
[----:B------:R-:W0:Y:S01]  /*13590*/  LDCU UR5, c[0x0][0x3b0] ;  /* 0x00007600ff0577ac */ /* 0x000e220008000800 */
[----:B------:R-:W-:-:S05]  /*135a0*/  PRMT R29, RZ, 0x7610, R29 ;  /* 0x00007610ff1d7816 */ /* 0x000fca000000001d */
[----:B------:R-:W-:Y:S01]  /*135b0*/  @!P3 IMAD.IADD R8, R8, 0x1, -R68 ;  /* 0x000000010808b824 */ /* 0x000fe200078e0a44 */
[----:B------:R-:W-:Y:S02]  /*135c0*/  PRMT R33, RZ, 0x7610, R33 ;  /* 0x00007610ff217816 */ /* 0x000fe40000000021 */
[----:B------:R-:W-:Y:S01]  /*135d0*/  PRMT R13, RZ, 0x7610, R13 ;  /* 0x00007610ff0d7816 */ /* 0x000fe2000000000d */
[----:B---3--:R3:W-:Y:S02]  /*135e0*/  STL [R1+0x36c], R4 ;  /* 0x00036c0401007387 */ /* 0x0087e40000100800 */
[----:B---3--:R-:W-:Y:S02]  /*135f0*/  IMAD.MOV.U32 R4, RZ, RZ, R47 ;  /* 0x000000ffff047224 */ /* 0x008fe400078e002f */
[----:B------:R-:W3:Y:S02]  /*13600*/  LDL R47, [R1+0xfa4] ;  /* 0x000fa400012f7983 */ /* 0x000ee40000100800 */
[----:B------:R-:W-:Y:S01]  /*13610*/  @!P5 IMAD.MOV R4, RZ, RZ, -R4 ;  /* 0x000000ffff04d224 */ /* 0x000fe200078e0a04 */
[----:B------:R-:W-:Y:S01]  /*13620*/  ISETP.GE.AND P5, PT, R30, RZ, PT ;  /* 0x000000ff1e00720c */ /* 0x000fe20003fa6270 */
[----:B------:R-:W4:Y:S03]  /*13630*/  LDL.LU R92, [R1+0xbc] ;  /* 0x0000bc00015c7983 */ /* 0x000f260000300800 */
[----:B------:R-:W-:Y:S01]  /*13640*/  SEL R5, R73, R4, !P1 ;  /* 0x0000000449057207 */ /* 0x000fe20004800000 */
[----:B------:R-:W-:Y:S01]  /*13650*/  IMAD.MOV.U32 R4, RZ, RZ, R66 ;  /* 0x000000ffff047224 */ /* 0x000fe200078e0042 */
[----:B------:R-:W-:-:S03]  /*13660*/  LEA R30, P6, R6, R72, 0x1 ;  /* 0x00000048061e7211 */ /* 0x000fc600078c08ff */
[----:B-1----:R-:W-:Y:S01]  /*13670*/  IMAD R5, R5, UR4, RZ ;  /* 0x0000000405057c24 */ /* 0x002fe2000f8e02ff */
[----:B------:R-:W-:Y:S01]  /*13680*/  LEA.HI.X.SX32 R39, R6, R69, 0x1, P6 ;  /* 0x0000004506277211 */ /* 0x000fe200030f0eff */
[----:B------:R1:W-:Y:S01]  /*13690*/  STL [R1+0xa4], R66 ;  /* 0x0000a44201007387 */ /* 0x0003e20000100800 */
[----:B------:R-:W-:Y:S01]  /*136a0*/  ISETP.GT.U32.AND P3, PT, R68, R67, PT ;  /* 0x000000434400720c */ /* 0x000fe20003f64070 */
[----:B------:R-:W-:Y:S01]  /*136b0*/  @!P5 IMAD.MOV R4, RZ, RZ, -R4 ;  /* 0x000000ffff04d224 */ /* 0x000fe200078e0a04 */
[----:B------:R-:W-:Y:S01]  /*136c0*/  LEA R7, P5, R5, R72, 0x1 ;  /* 0x0000004805077211 */ /* 0x000fe200078a08ff */
[----:B------:R-:W0:Y:S03]  /*136d0*/  LDCU UR4, c[0x0][0x3b0] ;  /* 0x00007600ff0477ac */ /* 0x000e260008000800 */
[----:B------:R-:W-:Y:S01]  /*136e0*/  SEL R6, R73, R4, !P1 ;  /* 0x0000000449067207 */ /* 0x000fe20004800000 */
[----:B------:R-:W-:Y:S01]  /*136f0*/  @P0 IMAD.MOV.U32 R4, RZ, RZ, R30 ;  /* 0x000000ffff040224 */ /* 0x000fe200078e001e */
[----:B------:R-:W-:Y:S01]  /*13700*/  LEA.HI.X.SX32 R71, R5, R69, 0x1, P5 ;  /* 0x0000004505477211 */ /* 0x000fe200028f0eff */
[----:B------:R-:W-:Y:S01]  /*13710*/  @P0 IMAD.MOV.U32 R5, RZ, RZ, R39 ;  /* 0x000000ffff050224 */ /* 0x000fe200078e0027 */
[----:B-1----:R-:W4:Y:S04]  /*13720*/  LDL R66, [R1+0xfc4] ;  /* 0x000fc40001427983 */ /* 0x002f280000100800 */
[----:B------:R1:W4:Y:S04]  /*13730*/  @P0 LDG.E.U16 R29, desc[UR20][R4.64] ;  /* 0x00000014041d0981 */ /* 0x000328000c1e1500 */
[----:B------:R-:W4:Y:S04]  /*13740*/  LDL.LU R26, [R1+0xc0] ;  /* 0x0000c000011a7983 */ /* 0x000f280000300800 */
[----:B------:R-:W-:Y:S01]  /*13750*/  STL [R1+0xa34], R30 ;  /* 0x000a341e01007387 */ /* 0x000fe20000100800 */
[----:B-1----:R-:W-:-:S02]  /*13760*/  IMAD.MOV.U32 R4, RZ, RZ, R8 ;  /* 0x000000ffff047224 */ /* 0x002fc400078e0008 */
[----:B------:R-:W-:Y:S01]  /*13770*/  IMAD R8, R6, UR7, RZ ;  /* 0x0000000706087c24 */ /* 0x000fe2000f8e02ff */
[----:B------:R1:W-:Y:S01]  /*13780*/  STL [R1+0xa64], R7 ;  /* 0x000a640701007387 */ /* 0x0003e20000100800 */
[----:B------:R-:W-:Y:S01]  /*13790*/  @P0 IMAD.MOV.U32 R6, RZ, RZ, R7 ;  /* 0x000000ffff060224 */ /* 0x000fe200078e0007 */
[----:B------:R-:W-:Y:S01]  /*137a0*/  PRMT R27, RZ, 0x7610, R27 ;  /* 0x00007610ff1b7816 */ /* 0x000fe2000000001b */
[----:B------:R-:W-:Y:S01]  /*137b0*/  @!P4 IMAD.MOV R4, RZ, RZ, -R4 ;  /* 0x000000ffff04c224 */ /* 0x000fe200078e0a04 */
[----:B--2---:R-:W-:Y:S01]  /*137c0*/  ISETP.GT.U32.AND P6, PT, R68, R62, PT ;  /* 0x0000003e4400720c */ /* 0x004fe20003fc4070 */
[----:B------:R-:W-:Y:S01]  /*137d0*/  @!P3 IMAD.IADD R67, R67, 0x1, -R68 ;  /* 0x000000014343b824 */ /* 0x000fe200078e0a44 */
[----:B------:R-:W-:Y:S01]  /*137e0*/  PRMT R31, RZ, 0x7610, R31 ;  /* 0x00007610ff1f7816 */ /* 0x000fe2000000001f */
[----:B------:R-:W2:Y:S01]  /*137f0*/  LDCU UR7, c[0x0][0x3b0] ;  /* 0x00007600ff0777ac */ /* 0x000ea20008000800 */
[----:B-1----:R-:W-:-:S05]  /*13800*/  @P0 IMAD.MOV.U32 R7, RZ, RZ, R71 ;  /* 0x000000ffff070224 */ /* 0x002fca00078e0047 */
[----:B------:R1:W2:Y:S02]  /*13810*/  @P0 LDG.E.U16 R33, desc[UR20][R6.64] ;  /* 0x0000001406210981 */ /* 0x0002a4000c1e1500 */
[----:B-1----:R-:W-:-:S04]  /*13820*/  LEA R6, P4, R8, R72, 0x1 ;  /* 0x0000004808067211 */ /* 0x002fc800078808ff */
[----:B------:R-:W-:-:S05]  /*13830*/  LEA.HI.X.SX32 R7, R8, R69, 0x1, P4 ;  /* 0x0000004508077211 */ /* 0x000fca00020f0eff */
[----:B------:R1:W2:Y:S01]  /*13840*/  @P0 LDG.E.U16 R13, desc[UR20][R6.64] ;  /* 0x00000014060d0981 */ /* 0x0002a2000c1e1500 */
[----:B------:R-:W-:-:S03]  /*13850*/  SEL R5, R73, R4, !P1 ;  /* 0x0000000449057207 */ /* 0x000fc60004800000 */
[----:B------:R0:W-:Y:S01]  /*13860*/  STL [R1+0xa30], R39 ;  /* 0x000a302701007387 */ /* 0x0001e20000100800 */
[----:B------:R-:W-:Y:S02]  /*13870*/  IMAD.MOV.U32 R4, RZ, RZ, R67 ;  /* 0x000000ffff047224 */ /* 0x000fe400078e0043 */
[----:B------:R-:W-:Y:S01]  /*13880*/  IMAD R5, R5, UR11, RZ ;  /* 0x0000000b05057c24 */ /* 0x000fe2000f8e02ff */
[----:B0-----:R-:W2:Y:S04]  /*13890*/  LDL.LU R39, [R1+0x13b4] ;  /* 0x0013b40001277983 */ /* 0x001ea80000300800 */
[----:B------:R-:W2:Y:S01]  /*138a0*/  LDL.LU R30, [R1+0x13b0] ;  /* 0x0013b000011e7983 */ /* 0x000ea20000300800 */
[----:B---3--:R-:W-:Y:S02]  /*138b0*/  ISETP.GE.AND P5, PT, R47, RZ, PT ;  /* 0x000000ff2f00720c */ /* 0x008fe40003fa6270 */
[----:B----4-:R-:W-:-:S11]  /*138c0*/  ISETP.GT.U32.AND P3, PT, R68, R92, PT ;  /* 0x0000005c4400720c */ /* 0x010fd60003f64070 */
[----:B------:R-:W-:Y:S02]  /*138d0*/  @!P5 IMAD.MOV R4, RZ, RZ, -R4 ;  /* 0x000000ffff04d224 */ /* 0x000fe400078e0a04 */
[----:B------:R-:W-:Y:S01]  /*138e0*/  @!P3 IMAD.IADD R92, R92, 0x1, -R68 ;  /* 0x000000015c5cb824 */ /* 0x000fe200078e0a44 */
[----:B------:R0:W-:Y:S01]  /*138f0*/  STL [R1+0x368], R29 ;  /* 0x0003681d01007387 */ /* 0x0001e20000100800 */
[----:B------:R-:W-:-:S03]  /*13900*/  ISETP.GE.AND P3, PT, R66, RZ, PT ;  /* 0x000000ff4200720c */ /* 0x000fc60003f66270 */
[----:B0-----:R-:W3:Y:S04]  /*13910*/  LDL.LU R29, [R1+0x13ac] ;  /* 0x0013ac00011d7983 */ /* 0x001ee80000300800 */
[----:B------:R-:W-:Y:S04]  /*13920*/  STL [R1+0xa60], R71 ;  /* 0x000a604701007387 */ /* 0x000fe80000100800 */
[----:B------:R-:W4:Y:S04]  /*13930*/  LDL.LU R47, [R1+0xc4] ;  /* 0x0000c400012f7983 */ /* 0x000f280000300800 */
[----:B------:R0:W-:Y:S04]  /*13940*/  STL [R1+0xb4], R67 ;  /* 0x0000b44301007387 */ /* 0x0001e80000100800 */
[----:B------:R1:W-:Y:S04]  /*13950*/  STL [R1+0xa94], R6 ;  /* 0x000a940601007387 */ /* 0x0003e80000100800 */
[----:B------:R-:W-:Y:S04]  /*13960*/  STL [R1+0xa90], R7 ;  /* 0x000a900701007387 */ /* 0x000fe80000100800 */
[----:B0-----:R-:W3:Y:S01]  /*13970*/  LDL R67, [R1+0xfe4] ;  /* 0x000fe40001437983 */ /* 0x001ee20000100800 */
[----:B-1----:R-:W-:-:S03]  /*13980*/  LEA R6, P5, R5, R72, 0x1 ;  /* 0x0000004805067211 */ /* 0x002fc600078a08ff */
[----:B------:R-:W3:Y:S04]  /*13990*/  LDL.LU R71, [R1+0xcc] ;  /* 0x0000cc0001477983 */ /* 0x000ee80000300800 */
[----:B------:R-:W3:Y:S01]  /*139a0*/  LDL R66, [R1+0x100c] ;  /* 0x00100c0001427983 */ /* 0x000ee20000100800 */
[----:B------:R-:W-:-:S03]  /*139b0*/  SEL R4, R73, R4, !P1 ;  /* 0x0000000449047207 */ /* 0x000fc60004800000 */
[----:B------:R-:W-:Y:S04]  /*139c0*/  STL [R1+0x2cc], R6 ;  /* 0x0002cc0601007387 */ /* 0x000fe80000100800 */
[----:B--2---:R0:W-:Y:S04]  /*139d0*/  STL [R1+0x35c], R33 ;  /* 0x00035c2101007387 */ /* 0x0041e80000100800 */
[----:B0-----:R-:W2:Y:S04]  /*139e0*/  LDL.LU R33, [R1+0xc8] ;  /* 0x0000c80001217983 */ /* 0x001ea80000300800 */
[----:B------:R0:W-:Y:S02]  /*139f0*/  STL [R1+0x358], R13 ;  /* 0x0003580d01007387 */ /* 0x0001e40000100800 */
[----:B0-----:R-:W-:Y:S01]  /*13a00*/  LEA.HI.X.SX32 R13, R5, R69, 0x1, P5 ;  /* 0x00000045050d7211 */ /* 0x001fe200028f0eff */
[----:B------:R-:W-:-:S02]  /*13a10*/  IMAD.MOV.U32 R5, RZ, RZ, R6 ;  /* 0x000000ffff057224 */ /* 0x000fc400078e0006 */
[----:B------:R-:W-:Y:S02]  /*13a20*/  IMAD R6, R4, UR11, RZ ;  /* 0x0000000b04067c24 */ /* 0x000fe4000f8e02ff */
[----:B------:R-:W-:-:S05]  /*13a30*/  IMAD.MOV.U32 R4, RZ, RZ, R13 ;  /* 0x000000ffff047224 */ /* 0x000fca00078e000d */
[----:B------:R-:W-:-:S04]  /*13a40*/  @P0 LOP3.LUT R5, R5, R4, RZ, 0x3c, !PT ;  /* 0x0000000405050212 */ /* 0x000fc800078e3cff */
[----:B------:R-:W-:-:S04]  /*13a50*/  @P0 LOP3.LUT R4, R5, R4, RZ, 0x3c, !PT ;  /* 0x0000000405040212 */ /* 0x000fc800078e3cff */
[----:B------:R-:W-:-:S05]  /*13a60*/  @P0 LOP3.LUT R5, R5, R4, RZ, 0x3c, !PT ;  /* 0x0000000405050212 */ /* 0x000fca00078e3cff */
[----:B------:R0:W2:Y:S01]  /*13a70*/  @P0 LDG.E.U16 R27, desc[UR20][R4.64] ;  /* 0x00000014041b0981 */ /* 0x0000a2000c1e1500 */
[----:B------:R-:W-:-:S05]  /*13a80*/  @!P6 IMAD.IADD R62, R62, 0x1, -R68 ;  /* 0x000000013e3ee824 */ /* 0x000fca00078e0a44 */
[----:B------:R-:W-:Y:S01]  /*13a90*/  ISETP.GT.U32.AND P6, PT, R68, R62, PT ;  /* 0x0000003e4400720c */ /* 0x000fe20003fc4070 */
[----:B------:R1:W-:Y:S01]  /*13aa0*/  STL [R1+0x2c8], R13 ;  /* 0x0002c80d01007387 */ /* 0x0003e20000100800 */
[----:B------:R-:W-:-:S03]  /*13ab0*/  PRMT R7, RZ, 0x7610, R7 ;  /* 0x00007610ff077816 */ /* 0x000fc60000000007 */
[----:B-1----:R-:W3:Y:S08]  /*13ac0*/  LDL.LU R13, [R1+0x13a8] ;  /* 0x0013a800010d7983 */ /* 0x002ef00000300800 */
[----:B------:R-:W-:Y:S01]  /*13ad0*/  @!P6 IMAD.IADD R62, R62, 0x1, -R68 ;  /* 0x000000013e3ee824 */ /* 0x000fe200078e0a44 */
[----:B0-----:R-:W-:-:S03]  /*13ae0*/  LEA R5, P6, R6, R72, 0x1 ;  /* 0x0000004806057211 */ /* 0x001fc600078c08ff */
[----:B------:R-:W-:Y:S01]  /*13af0*/  IMAD.MOV.U32 R4, RZ, RZ, R62 ;  /* 0x000000ffff047224 */ /* 0x000fe200078e003e */
[----:B------:R0:W-:Y:S03]  /*13b00*/  STL [R1+0xb8], R62 ;  /* 0x0000b83e01007387 */ /* 0x0001e60000100800 */
[----:B------:R-:W-:Y:S01]  /*13b10*/  @!P3 IMAD.MOV R4, RZ, RZ, -R4 ;  /* 0x000000ffff04b224 */ /* 0x000fe200078e0a04 */
[----:B0-----:R-:W3:Y:S04]  /*13b20*/  LDL R62, [R1+0x1034] ;  /* 0x00103400013e7983 */ /* 0x001ee80000100800 */
[----:B------:R-:W-:Y:S04]  /*13b30*/  STL [R1+0x314], R5 ;  /* 0x0003140501007387 */ /* 0x000fe80000100800 */
[----:B--2---:R0:W-:Y:S02]  /*13b40*/  STL [R1+0x34c], R27 ;  /* 0x00034c1b01007387 */ /* 0x0041e40000100800 */
[----:B0-----:R-:W-:-:S02]  /*13b50*/  LEA.HI.X.SX32 R27, R6, R69, 0x1, P6 ;  /* 0x00000045061b7211 */ /* 0x001fc400030f0eff */
[----:B------:R-:W-:Y:S01]  /*13b60*/  SEL R6, R73, R4, !P1 ;  /* 0x0000000449067207 */ /* 0x000fe20004800000 */
[----:B------:R-:W-:Y:S02]  /*13b70*/  @P0 IMAD.MOV.U32 R4, RZ, RZ, R5 ;  /* 0x000000ffff040224 */ /* 0x000fe400078e0005 */
[----:B------:R-:W-:-:S05]  /*13b80*/  @P0 IMAD.MOV.U32 R5, RZ, RZ, R27 ;  /* 0x000000ffff050224 */ /* 0x000fca00078e001b */
[----:B------:R0:W2:Y:S01]  /*13b90*/  @P0 LDG.E.U16 R7, desc[UR20][R4.64] ;  /* 0x0000001404070981 */ /* 0x0000a2000c1e1500 */
[----:B------:R-:W-:-:S13]  /*13ba0*/  ISETP.GT.U32.AND P4, PT, R68, R26, PT ;  /* 0x0000001a4400720c */ /* 0x000fda0003f84070 */
[----:B------:R-:W-:-:S05]  /*13bb0*/  @!P4 IMAD.IADD R26, R26, 0x1, -R68 ;  /* 0x000000011a1ac824 */ /* 0x000fca00078e0a44 */
[----:B------:R-:W-:Y:S01]  /*13bc0*/  ISETP.GT.U32.AND P4, PT, R68, R26, PT ;  /* 0x0000001a4400720c */ /* 0x000fe20003f84070 */
[----:B------:R-:W-:Y:S01]  /*13bd0*/  IMAD R6, R6, UR4, RZ ;  /* 0x0000000406067c24 */ /* 0x000fe2000f8e02ff */
[----:B------:R1:W-:Y:S01]  /*13be0*/  STL [R1+0x308], R27 ;  /* 0x0003081b01007387 */ /* 0x0003e20000100800 */
[----:B---3--:R-:W-:Y:S01]  /*13bf0*/  ISETP.GE.AND P6, PT, R67, RZ, PT ;  /* 0x000000ff4300720c */ /* 0x008fe20003fc6270 */
[----:B------:R-:W3:Y:S02]  /*13c00*/  LDCU UR4, c[0x0][0x3b0] ;  /* 0x00007600ff0477ac */ /* 0x000ee40008000800 */
[----:B------:R-:W3:Y:S04]  /*13c10*/  LDL R67, [R1+0x1090] ;  /* 0x0010900001437983 */ /* 0x000ee80000100800 */
[----:B-1----:R-:W3:Y:S03]  /*13c20*/  LDL.LU R27, [R1+0xd0] ;  /* 0x0000d000011b7983 */ /* 0x002ee60000300800 */
[----:B------:R-:W-:Y:S01]  /*13c30*/  @!P4 IMAD.IADD R26, R26, 0x1, -R68 ;  /* 0x000000011a1ac824 */ /* 0x000fe200078e0a44 */
[----:B0-----:R-:W-:Y:S01]  /*13c40*/  PRMT R4, RZ, 0x7610, R4 ;  /* 0x00007610ff047816 */ /* 0x001fe20000000004 */
[----:B--2---:R0:W-:Y:S02]  /*13c50*/  STL [R1+0x348], R7 ;  /* 0x0003480701007387 */ /* 0x0041e40000100800 */
[----:B0-----:R-:W-:-:S04]  /*13c60*/  LEA R7, P4, R6, R72, 0x1 ;  /* 0x0000004806077211 */ /* 0x001fc800078808ff */
[----:B------:R-:W-:Y:S01]  /*13c70*/  LEA.HI.X.SX32 R6, R6, R69, 0x1, P4 ;  /* 0x0000004506067211 */ /* 0x000fe200020f0eff */
[----:B------:R0:W-:Y:S04]  /*13c80*/  STL [R1+0x52c], R7 ;  /* 0x00052c0701007387 */ /* 0x0001e80000100800 */
[----:B------:R1:W-:Y:S01]  /*13c90*/  STL [R1+0x528], R6 ;  /* 0x0005280601007387 */ /* 0x0003e20000100800 */
[----:B0-----:R-:W-:-:S04]  /*13ca0*/  @P0 LOP3.LUT R7, R7, R6, RZ, 0x3c, !PT ;  /* 0x0000000607070212 */ /* 0x001fc800078e3cff */
[----:B-1----:R-:W-:-:S04]  /*13cb0*/  @P0 LOP3.LUT R6, R7, R6, RZ, 0x3c, !PT ;  /* 0x0000000607060212 */ /* 0x002fc800078e3cff */
[----:B------:R-:W-:-:S05]  /*13cc0*/  @P0 LOP3.LUT R7, R7, R6, RZ, 0x3c, !PT ;  /* 0x0000000607070212 */ /* 0x000fca00078e3cff */
[----:B------:R0:W2:Y:S01]  /*13cd0*/  @P0 LDG.E.U16 R4, desc[UR20][R6.64] ;  /* 0x0000001406040981 */ /* 0x0000a2000c1e1500 */
[C---:B------:R-:W-:Y:S02]  /*13ce0*/  ISETP.GT.U32.AND P5, PT, R68.reuse, R92, PT ;  /* 0x0000005c4400720c */ /* 0x040fe40003fa4070 */
[----:B----4-:R-:W-:-:S11]  /*13cf0*/  ISETP.GT.U32.AND P3, PT, R68, R47, PT ;  /* 0x0000002f4400720c */ /* 0x010fd60003f64070 */
[--C-:B------:R-:W-:Y:S02]  /*13d00*/  @!P5 IMAD.IADD R92, R92, 0x1, -R68.reuse ;  /* 0x000000015c5cd824 */ /* 0x100fe400078e0a44 */
[----:B------:R-:W-:Y:S02]  /*13d10*/  @!P3 IMAD.IADD R47, R47, 0x1, -R68 ;  /* 0x000000012f2fb824 */ /* 0x000fe400078e0a44 */
[----:B------:R-:W-:-:S04]  /*13d20*/  IMAD.MOV.U32 R5, RZ, RZ, R92 ;  /* 0x000000ffff057224 */ /* 0x000fc800078e005c */
[----:B------:R-:W-:Y:S01]  /*13d30*/  @!P6 IMAD.MOV R5, RZ, RZ, -R5 ;  /* 0x000000ffff05e224 */ /* 0x000fe200078e0a05 */
[C---:B------:R-:W-:Y:S02]  /*13d40*/  ISETP.GT.U32.AND P6, PT, R68.reuse, R33, PT ;  /* 0x000000214400720c */ /* 0x040fe40003fc4070 */
[----:B------:R-:W-:Y:S02]  /*13d50*/  ISETP.GT.U32.AND P4, PT, R68, R47, PT ;  /* 0x0000002f4400720c */ /* 0x000fe40003f84070 */
[----:B------:R-:W-:Y:S02]  /*13d60*/  ISETP.GE.AND P3, PT, R66, RZ, PT ;  /* 0x000000ff4200720c */ /* 0x000fe40003f66270 */
[----:B------:R-:W-:Y:S01]  /*13d70*/  SEL R5, R73, R5, !P1 ;  /* 0x0000000549057207 */ /* 0x000fe20004800000 */
[----:B------:R-:W4:Y:S04]  /*13d80*/  LDL.LU R66, [R1+0xd4] ;  /* 0x0000d40001427983 */ /* 0x000f280000300800 */
[----:B0-----:R-:W-:Y:S01]  /*13d90*/  IMAD R6, R5, UR5, RZ ;  /* 0x0000000505067c24 */ /* 0x001fe2000f8e02ff */
[----:B------:R-:W-:Y:S01]  /*13da0*/  ISETP.GT.U32.AND P5, PT, R68, R71, PT ;  /* 0x000000474400720c */ /* 0x000fe20003fa4070 */
[----:B------:R-:W-:Y:S01]  /*13db0*/  @!P6 IMAD.IADD R33, R33, 0x1, -R68 ;  /* 0x000000012121e824 */ /* 0x000fe200078e0a44 */
[----:B------:R-:W-:Y:S01]  /*13dc0*/  PRMT R16, RZ, 0x7610, R16 ;  /* 0x00007610ff107816 */ /* 0x000fe20000000010 */
[----:B------:R-:W-:Y:S01]  /*13dd0*/  @!P4 IMAD.IADD R47, R47, 0x1, -R68 ;  /* 0x000000012f2fc824 */ /* 0x000fe200078e0a44 */
[C---:B------:R-:W-:Y:S01]  /*13de0*/  LEA R7, P6, R6.reuse, R72, 0x1 ;  /* 0x0000004806077211 */ /* 0x040fe200078c08ff */
[----:B------:R-:W0:Y:S03]  /*13df0*/  LDCU UR5, c[0x0][0x3b0] ;  /* 0x00007600ff0577ac */ /* 0x000e260008000800 */
[----:B------:R-:W-:Y:S01]  /*13e00*/  LEA.HI.X.SX32 R6, R6, R69, 0x1, P6 ;  /* 0x0000004506067211 */ /* 0x000fe200030f0eff */
[----:B--2---:R1:W-:Y:S02]  /*13e10*/  STL [R1+0x33c], R4 ;  /* 0x00033c0401007387 */ /* 0x0043e40000100800 */
[----:B-1----:R-:W-:-:S04]  /*13e20*/  IMAD.MOV.U32 R4, RZ, RZ, R26 ;  /* 0x000000ffff047224 */ /* 0x002fc800078e001a */
[----:B------:R-:W-:Y:S01]  /*13e30*/  @!P3 IMAD.MOV R4, RZ, RZ, -R4 ;  /* 0x000000ffff04b224 */ /* 0x000fe200078e0a04 */
[----:B------:R-:W-:Y:S02]  /*13e40*/  ISETP.GE.AND P3, PT, R62, RZ, PT ;  /* 0x000000ff3e00720c */ /* 0x000fe40003f66270 */
[----:B------:R-:W2:Y:S04]  /*13e50*/  LDL R62, [R1+0x10d4] ;  /* 0x0010d400013e7983 */ /* 0x000ea80000100800 */
[----:B------:R-:W-:Y:S04]  /*13e60*/  STL [R1+0xc4], R47 ;  /* 0x0000c42f01007387 */ /* 0x000fe80000100800 */
[----:B------:R1:W-:Y:S04]  /*13e70*/  STL [R1+0x55c], R7 ;  /* 0x00055c0701007387 */ /* 0x0003e80000100800 */
[----:B------:R0:W-:Y:S01]  /*13e80*/  STL [R1+0x558], R6 ;  /* 0x0005580601007387 */ /* 0x0001e20000100800 */
[----:B-1----:R-:W-:-:S04]  /*13e90*/  @P0 LOP3.LUT R7, R7, R6, RZ, 0x3c, !PT ;  /* 0x0000000607070212 */ /* 0x002fc800078e3cff */
[----:B0-----:R-:W-:-:S04]  /*13ea0*/  @P0 LOP3.LUT R6, R7, R6, RZ, 0x3c, !PT ;  /* 0x0000000607060212 */ /* 0x001fc800078e3cff */
[----:B------:R-:W-:-:S05]  /*13eb0*/  @P0 LOP3.LUT R7, R7, R6, RZ, 0x3c, !PT ;  /* 0x0000000607070212 */ /* 0x000fca00078e3cff */
[----:B------:R0:W4:Y:S01]  /*13ec0*/  @P0 LDG.E.U16 R31, desc[UR20][R6.64] ;  /* 0x00000014061f0981 */ /* 0x000122000c1e1500 */
[----:B------:R-:W-:Y:S01]  /*13ed0*/  @!P5 IMAD.IADD R71, R71, 0x1, -R68 ;  /* 0x000000014747d824 */ /* 0x000fe200078e0a44 */
[----:B------:R-:W-:-:S04]  /*13ee0*/  SEL R4, R73, R4, !P1 ;  /* 0x0000000449047207 */ /* 0x000fc80004800000 */
[----:B------:R-:W-:Y:S01]  /*13ef0*/  ISETP.GT.U32.AND P5, PT, R68, R71, PT ;  /* 0x000000474400720c */ /* 0x000fe20003fa4070 */
[----:B------:R-:W-:Y:S02]  /*13f00*/  IMAD.MOV.U32 R5, RZ, RZ, R47 ;  /* 0x000000ffff057224 */ /* 0x000fe400078e002f */
[----:B---3--:R-:W-:Y:S01]  /*13f10*/  IMAD R4, R4, UR4, RZ ;  /* 0x0000000404047c24 */ /* 0x008fe2000f8e02ff */
[----:B------:R-:W-:Y:S01]  /*13f20*/  ISETP.GE.AND P4, PT, R67, RZ, PT ;  /* 0x000000ff4300720c */ /* 0x000fe20003f86270 */
[----:B------:R-:W-:Y:S01]  /*13f30*/  @!P3 IMAD.MOV R5, RZ, RZ, -R5 ;  /* 0x000000ffff05b224 */ /* 0x000fe200078e0a05 */
[----:B------:R-:W3:Y:S01]  /*13f40*/  LDL R67, [R1+0x10cc] ;  /* 0x0010cc0001437983 */ /* 0x000ee20000100800 */
[----:B------:R-:W1:Y:S01]  /*13f50*/  LDCU UR4, c[0x0][0x3b0] ;  /* 0x00007600ff0477ac */ /* 0x000e620008000800 */
[----:B------:R-:W-:-:S05]  /*13f60*/  LEA R26, P3, R4, R72, 0x1 ;  /* 0x00000048041a7211 */ /* 0x000fca00078608ff */
[----:B------:R-:W-:Y:S01]  /*13f70*/  @!P5 IMAD.IADD R71, R71, 0x1, -R68 ;  /* 0x000000014747d824 */ /* 0x000fe200078e0a44 */
[C---:B------:R-:W-:Y:S01]  /*13f80*/  ISETP.GT.U32.AND P5, PT, R68.reuse, R27, PT ;  /* 0x0000001b4400720c */ /* 0x040fe20003fa4070 */
[----:B------:R-:W-:Y:S04]  /*13f90*/  STL [R1+0x58c], R26 ;  /* 0x00058c1a01007387 */ /* 0x000fe80000100800 */
[----:B------:R-:W3:Y:S01]  /*13fa0*/  LDL.LU R47, [R1+0xd8] ;  /* 0x0000d800012f7983 */ /* 0x000ee20000300800 */
[----:B------:R-:W-:Y:S01]  /*13fb0*/  ISETP.GT.U32.AND P6, PT, R68, R33, PT ;  /* 0x000000214400720c */ /* 0x000fe20003fc4070 */
[----:B0-----:R-:W-:-:S06]  /*13fc0*/  @P0 IMAD.MOV.U32 R6, RZ, RZ, R26 ;  /* 0x000000ffff060224 */ /* 0x001fcc00078e001a */
[----:B------:R-:W-:-:S06]  /*13fd0*/  @!P5 IMAD.IADD R27, R27, 0x1, -R68 ;  /* 0x000000011b1bd824 */ /* 0x000fcc00078e0a44 */
[----:B------:R-:W-:Y:S01]  /*13fe0*/  @!P6 IMAD.IADD R33, R33, 0x1, -R68 ;  /* 0x000000012121e824 */ /* 0x000fe200078e0a44 */
[----:B------:R-:W-:Y:S02]  /*13ff0*/  PRMT R9, RZ, 0x7610, R9 ;  /* 0x00007610ff097816 */ /* 0x000fe40000000009 */
[----:B--2---:R-:W-:Y:S01]  /*14000*/  ISETP.GE.AND P5, PT, R62, RZ, PT ;  /* 0x000000ff3e00720c */ /* 0x004fe20003fa6270 */
[----:B----4-:R0:W-:Y:S02]  /*14010*/  STL [R1+0x338], R31 ;  /* 0x0003381f01007387 */ /* 0x0101e40000100800 */
[----:B0-----:R-:W-:Y:S01]  /*14020*/  LEA.HI.X.SX32 R31, R4, R69, 0x1, P3 ;  /* 0x00000045041f7211 */ /* 0x001fe200018f0eff */
[----:B------:R-:W-:-:S04]  /*14030*/  IMAD.MOV.U32 R4, RZ, RZ, R71 ;  /* 0x000000ffff047224 */ /* 0x000fc800078e0047 */
[----:B------:R-:W-:Y:S02]  /*14040*/  @P0 IMAD.MOV.U32 R7, RZ, RZ, R31 ;  /* 0x000000ffff070224 */ /* 0x000fe400078e001f */
[----:B------:R-:W-:-:S03]  /*14050*/  @!P4 IMAD.MOV R4, RZ, RZ, -R4 ;  /* 0x000000ffff04c224 */ /* 0x000fc600078e0a04 */
[----:B------:R0:W2:Y:S02]  /*14060*/  @P0 LDG.E.U16 R16, desc[UR20][R6.64] ;  /* 0x0000001406100981 */ /* 0x0000a4000c1e1500 */
[C---:B0-----:R-:W-:Y:S02]  /*14070*/  SEL R6, R73.reuse, R5, !P1 ;  /* 0x0000000549067207 */ /* 0x041fe40004800000 */
[----:B------:R-:W-:-:S03]  /*14080*/  SEL R5, R73, R4, !P1 ;  /* 0x0000000449057207 */ /* 0x000fc60004800000 */
[----:B------:R-:W-:Y:S01]  /*14090*/  IMAD R6, R6, UR7, RZ ;  /* 0x0000000706067c24 */ /* 0x000fe2000f8e02ff */
[----:B------:R0:W-:Y:S01]  /*140a0*/  STL [R1+0x588], R31 ;  /* 0x0005881f01007387 */ /* 0x0001e20000100800 */
[----:B------:R-:W-:Y:S01]  /*140b0*/  IMAD.MOV.U32 R4, RZ, RZ, R33 ;  /* 0x000000ffff047224 */ /* 0x000fe200078e0021 */
[----:B------:R-:W-:Y:S01]  /*140c0*/  PRMT R7, RZ, 0x7610, R7 ;  /* 0x00007610ff077816 */ /* 0x000fe20000000007 */
[----:B-1----:R-:W-:Y:S01]  /*140d0*/  IMAD R5, R5, UR4, RZ ;  /* 0x0000000405057c24 */ /* 0x002fe2000f8e02ff */
[----:B------:R-:W-:Y:S01]  /*140e0*/  LEA R26, P6, R6, R72, 0x1 ;  /* 0x00000048061a7211 */ /* 0x000fe200078c08ff */
[----:B------:R-:W-:Y:S01]  /*140f0*/  @!P5 IMAD.MOV R4, RZ, RZ, -R4 ;  /* 0x000000ffff04d224 */ /* 0x000fe200078e0a04 */
[----:B------:R-:W4:Y:S01]  /*14100*/  LDL R62, [R1+0x10b8] ;  /* 0x0010b800013e7983 */ /* 0x000f220000100800 */
[----:B------:R-:W-:Y:S01]  /*14110*/  ISETP.GT.U32.AND P3, PT, R68, R66, PT ;  /* 0x000000424400720c */ /* 0x000fe20003f64070 */
[----:B------:R-:W1:Y:S01]  /*14120*/  LDCU UR4, c[0x0][0x3b0] ;  /* 0x00007600ff0477ac */ /* 0x000e620008000800 */
[C---:B------:R-:W-:Y:S01]  /*14130*/  LEA R71, P5, R5.reuse, R72, 0x1 ;  /* 0x0000004805477211 */ /* 0x040fe200078a08ff */
[----:B------:R-:W4:Y:S01]  /*14140*/  LDL.LU R92, [R1+0xdc] ;  /* 0x0000dc00015c7983 */ /* 0x000f220000300800 */
[-C--:B------:R-:W-:Y:S01]  /*14150*/  LEA.HI.X.SX32 R33, R6, R69.reuse, 0x1, P6 ;  /* 0x0000004506217211 */ /* 0x080fe200030f0eff */
[----:B------:R-:W1:Y:S01]  /*14160*/  LDCU UR7, c[0x0][0x3b0] ;  /* 0x00007600ff0777ac */ /* 0x000e620008000800 */
[----:B0-----:R-:W-:-:S02]  /*14170*/  LEA.HI.X.SX32 R31, R5, R69, 0x1, P5 ;  /* 0x00000045051f7211 */ /* 0x001fc400028f0eff */
[----:B------:R-:W-:Y:S01]  /*14180*/  SEL R6, R73, R4, !P1 ;  /* 0x0000000449067207 */ /* 0x000fe20004800000 */
[----:B------:R-:W-:Y:S02]  /*14190*/  @P0 IMAD.MOV.U32 R4, RZ, RZ, R26 ;  /* 0x000000ffff040224 */ /* 0x000fe400078e001a */
[----:B------:R-:W-:-:S05]  /*141a0*/  @P0 IMAD.MOV.U32 R5, RZ, RZ, R33 ;  /* 0x000000ffff050224 */ /* 0x000fca00078e0021 */
[----:B------:R0:W4:Y:S02]  /*141b0*/  @P0 LDG.E.U16 R9, desc[UR20][R4.64] ;  /* 0x0000001404090981 */ /* 0x000124000c1e1500 */
[----:B0-----:R-:W-:Y:S02]  /*141c0*/  @P0 IMAD.MOV.U32 R4, RZ, RZ, R71 ;  /* 0x000000ffff040224 */ /* 0x001fe400078e0047 */
[----:B------:R-:W-:-:S05]  /*141d0*/  @P0 IMAD.MOV.U32 R5, RZ, RZ, R31 ;  /* 0x000000ffff050224 */ /* 0x000fca00078e001f */
[----:B------:R0:W4:Y:S01]  /*141e0*/  @P0 LDG.E.U16 R7, desc[UR20][R4.64] ;  /* 0x0000001404070981 */ /* 0x000122000c1e1500 */
[----:B------:R-:W-:Y:S01]  /*141f0*/  ISETP.GT.U32.AND P4, PT, R68, R27, PT ;  /* 0x0000001b4400720c */ /* 0x000fe20003f84070 */
[----:B------:R-:W-:-:S05]  /*14200*/  @!P3 IMAD.IADD R66, R66, 0x1, -R68 ;  /* 0x000000014242b824 */ /* 0x000fca00078e0a44 */
[----:B------:R-:W-:-:S07]  /*14210*/  ISETP.GT.U32.AND P3, PT, R68, R66, PT ;  /* 0x000000424400720c */ /* 0x000fce0003f64070 */
[--C-:B------:R-:W-:Y:S01]  /*14220*/  @!P4 IMAD.IADD R27, R27, 0x1, -R68.reuse ;  /* 0x000000011b1bc824 */ /* 0x100fe200078e0a44 */
[----:B---3--:R-:W-:Y:S01]  /*14230*/  ISETP.GE.AND P4, PT, R67, RZ, PT ;  /* 0x000000ff4300720c */ /* 0x008fe20003f86270 */
[----:B------:R-:W-:Y:S01]  /*14240*/  IMAD R6, R6, UR5, RZ ;  /* 0x0000000506067c24 */ /* 0x000fe2000f8e02ff */
[----:B------:R-:W-:Y:S01]  /*14250*/  PRMT R23, RZ, 0x7610, R23 ;  /* 0x00007610ff177816 */ /* 0x000fe20000000017 */
[----:B0-----:R-:W-:Y:S01]  /*14260*/  IMAD.MOV.U32 R4, RZ, RZ, R27 ;  /* 0x000000ffff047224 */ /* 0x001fe200078e001b */
[----:B--2---:R0:W-:Y:S01]  /*14270*/  STL [R1+0x32c], R16 ;  /* 0x00032c1001007387 */ /* 0x0041e20000100800 */
[----:B------:R-:W-:Y:S01]  /*14280*/  @!P3 IMAD.IADD R66, R66, 0x1, -R68 ;  /* 0x000000014242b824 */ /* 0x000fe200078e0a44 */
[----:B------:R-:W-:Y:S01]  /*14290*/  PRMT R64, RZ, 0x7610, R64 ;  /* 0x00007610ff407816 */ /* 0x000fe20000000040 */
[----:B------:R-:W2:Y:S01]  /*142a0*/  LDCU UR5, c[0x0][0x3b0] ;  /* 0x00007600ff0577ac */ /* 0x000ea20008000800 */
[----:B0-----:R-:W3:Y:S04]  /*142b0*/  LDL.LU R16, [R1+0xe0] ;  /* 0x0000e00001107983 */ /* 0x001ee80000300800 */
[----:B------:R-:W-:Y:S04]  /*142c0*/  STL [R1+0x5bc], R26 ;  /* 0x0005bc1a01007387 */ /* 0x000fe80000100800 */
[----:B------:R-:W-:Y:S04]  /*142d0*/  STL [R1+0x5ec], R71 ;  /* 0x0005ec4701007387 */ /* 0x000fe80000100800 */
[----:B------:R-:W2:Y:S04]  /*142e0*/  LDL R67, [R1+0x1054] ;  /* 0x0010540001437983 */ /* 0x000ea80000100800 */
[----:B------:R0:W-:Y:S01]  /*142f0*/  STL [R1+0x5b8], R33 ;  /* 0x0005b82101007387 */ /* 0x0001e20000100800 */
[----:B----4-:R-:W-:Y:S01]  /*14300*/  ISETP.GE.AND P5, PT, R62, RZ, PT ;  /* 0x000000ff3e00720c */ /* 0x010fe20003fa6270 */
[----:B------:R-:W-:-:S02]  /*14310*/  @!P4 IMAD.MOV R4, RZ, RZ, -R4 ;  /* 0x000000ffff04c224 */ /* 0x000fc400078e0a04 */
[----:B0-----:R-:W4:Y:S04]  /*14320*/  LDL.LU R33, [R1+0x13a4] ;  /* 0x0013a40001217983 */ /* 0x001f280000300800 */
[----:B------:R-:W3:Y:S04]  /*14330*/  LDL.LU R26, [R1+0x13a0] ;  /* 0x0013a000011a7983 */ /* 0x000ee80000300800 */
[----:B------:R-:W-:Y:S04]  /*14340*/  STL [R1+0x5e8], R31 ;  /* 0x0005e81f01007387 */ /* 0x000fe80000100800 */
[----:B------:R0:W-:Y:S04]  /*14350*/  STL [R1+0x328], R9 ;  /* 0x0003280901007387 */ /* 0x0001e80000100800 */
[----:B0-----:R-:W3:Y:S04]  /*14360*/  LDL.LU R9, [R1+0x139c] ;  /* 0x00139c0001097983 */ /* 0x001ee80000300800 */
[----:B------:R-:W3:Y:S04]  /*14370*/  LDL.LU R31, [R1+0x1398] ;  /* 0x00139800011f7983 */ /* 0x000ee80000300800 */
[----:B------:R-:W3:Y:S04]  /*14380*/  LDL.LU R62, [R1+0xe4] ;  /* 0x0000e400013e7983 */ /* 0x000ee80000300800 */
[----:B------:R0:W-:Y:S02]  /*14390*/  STL [R1+0x31c], R7 ;  /* 0x00031c0701007387 */ /* 0x0001e40000100800 */
[----:B0-----:R-:W-:-:S02]  /*143a0*/  LEA R7, P4, R6, R72, 0x1 ;  /* 0x0000004806077211 */ /* 0x001fc400078808ff */
[----:B------:R-:W-:Y:S02]  /*143b0*/  STL [R1+0xd4], R66 ;  /* 0x0000d44201007387 */ /* 0x000fe40000100800 */
[----:B------:R-:W-:Y:S02]  /*143c0*/  LEA.HI.X.SX32 R27, R6, R69, 0x1, P4 ;  /* 0x00000045061b7211 */ /* 0x000fe400020f0eff */
[----:B------:R0:W-:Y:S01]  /*143d0*/  STL [R1+0x61c], R7 ;  /* 0x00061c0701007387 */ /* 0x0001e20000100800 */
[----:B------:R-:W-:Y:S02]  /*143e0*/  @P0 IMAD.MOV.U32 R6, RZ, RZ, R7 ;  /* 0x000000ffff060224 */ /* 0x000fe400078e0007 */
[----:B0-----:R-:W-:-:S05]  /*143f0*/  @P0 IMAD.MOV.U32 R7, RZ, RZ, R27 ;  /* 0x000000ffff070224 */ /* 0x001fca00078e001b */
[----:B------:R0:W3:Y:S01]  /*14400*/  @P0 LDG.E.U16 R23, desc[UR20][R6.64] ;  /* 0x0000001406170981 */ /* 0x0000e2000c1e1500 */
[----:B------:R-:W-:Y:S02]  /*14410*/  ISETP.GT.U32.AND P3, PT, R68, R92, PT ;  /* 0x0000005c4400720c */ /* 0x000fe40003f64070 */
[----:B------:R-:W-:Y:S01]  /*14420*/  SEL R5, R73, R4, !P1 ;  /* 0x0000000449057207 */ /* 0x000fe20004800000 */
[----:B------:R-:W-:-:S04]  /*14430*/  IMAD.MOV.U32 R4, RZ, RZ, R66 ;  /* 0x000000ffff047224 */ /* 0x000fc800078e0042 */
[----:B------:R-:W-:Y:S01]  /*14440*/  IMAD R5, R5, UR12, RZ ;  /* 0x0000000c05057c24 */ /* 0x000fe2000f8e02ff */
[----:B------:R1:W-:Y:S01]  /*14450*/  STL [R1+0x618], R27 ;  /* 0x0006181b01007387 */ /* 0x0003e20000100800 */
[----:B------:R-:W-:Y:S01]  /*14460*/  @!P5 IMAD.MOV R4, RZ, RZ, -R4 ;  /* 0x000000ffff04d224 */ /* 0x000fe200078e0a04 */
[----:B------:R-:W-:Y:S01]  /*14470*/  ISETP.GT.U32.AND P6, PT, R68, R47, PT ;  /* 0x0000002f4400720c */ /* 0x000fe20003fc4070 */
[----:B------:R-:W1:Y:S01]  /*14480*/  LDCU UR12, c[0x0][0x3b0] ;  /* 0x00007600ff0c77ac */ /* 0x000e620008000800 */
[----:B0-----:R-:W-:Y:S01]  /*14490*/  LEA R6, P5, R5, R72, 0x1 ;  /* 0x0000004805067211 */ /* 0x001fe200078a08ff */
[----:B------:R-:W4:Y:S01]  /*144a0*/  LDL R66, [R1+0x1068] ;  /* 0x0010680001427983 */ /* 0x000f220000100800 */
[----:B------:R-:W-:-:S03]  /*144b0*/  @!P3 IMAD.IADD R92, R92, 0x1, -R68 ;  /* 0x000000015c5cb824 */ /* 0x000fc600078e0a44 */
[----:B------:R-:W4:Y:S01]  /*144c0*/  LDL.LU R71, [R1+0xec] ;  /* 0x0000ec0001477983 */ /* 0x000f220000300800 */
[----:B------:R-:W-:Y:S02]  /*144d0*/  SEL R4, R73, R4, !P1 ;  /* 0x0000000449047207 */ /* 0x000fe40004800000 */
[----:B--2---:R-:W-:Y:S02]  /*144e0*/  ISETP.GE.AND P3, PT, R67, RZ, PT ;  /* 0x000000ff4300720c */ /* 0x004fe40003f66270 */
[----:B------:R-:W2:Y:S04]  /*144f0*/  LDL R67, [R1+0x1060] ;  /* 0x0010600001437983 */ /* 0x000ea80000100800 */
[----:B------:R-:W-:Y:S04]  /*14500*/  STL [R1+0x64c], R6 ;  /* 0x00064c0601007387 */ /* 0x000fe80000100800 */
[----:B-1----:R-:W2:Y:S04]  /*14510*/  LDL.LU R27, [R1+0xe8] ;  /* 0x0000e800011b7983 */ /* 0x002ea80000300800 */
[----:B---3--:R0:W-:Y:S02]  /*14520*/  STL [R1+0x318], R23 ;  /* 0x0003181701007387 */ /* 0x0081e40000100800 */
[----:B0-----:R-:W-:Y:S01]  /*14530*/  LEA.HI.X.SX32 R23, R5, R69, 0x1, P5 ;  /* 0x0000004505177211 */ /* 0x001fe200028f0eff */
[----:B------:R-:W-:-:S02]  /*14540*/  IMAD.MOV.U32 R5, RZ, RZ, R6 ;  /* 0x000000ffff057224 */ /* 0x000fc400078e0006 */
[----:B------:R-:W-:Y:S02]  /*14550*/  IMAD R6, R4, UR4, RZ ;  /* 0x0000000404067c24 */ /* 0x000fe4000f8e02ff */
[----:B------:R-:W-:Y:S01]  /*14560*/  @!P6 IMAD.IADD R47, R47, 0x1, -R68 ;  /* 0x000000012f2fe824 */ /* 0x000fe200078e0a44 */
[----:B------:R0:W-:Y:S01]  /*14570*/  STL [R1+0x648], R23 ;  /* 0x0006481701007387 */ /* 0x0001e20000100800 */
[----:B------:R-:W-:Y:S01]  /*14580*/  IMAD.MOV.U32 R4, RZ, RZ, R23 ;  /* 0x000000ffff047224 */ /* 0x000fe200078e0017 */
[----:B------:R-:W-:Y:S01]  /*14590*/  PRMT R7, RZ, 0x7610, R7 ;  /* 0x00007610ff077816 */ /* 0x000fe20000000007 */
[----:B------:R-:W1:Y:S03]  /*145a0*/  LDCU UR4, c[0x0][0x3b0] ;  /* 0x00007600ff0477ac */ /* 0x000e660008000800 */
[----:B------:R-:W-:-:S04]  /*145b0*/  @P0 LOP3.LUT R5, R5, R4, RZ, 0x3c, !PT ;  /* 0x0000000405050212 */ /* 0x000fc800078e3cff */
[C---:B------:R-:W-:Y:S01]  /*145c0*/  @P0 LOP3.LUT R4, R5.reuse, R4, RZ, 0x3c, !PT ;  /* 0x0000000405040212 */ /* 0x040fe200078e3cff */
[----:B0-----:R-:W3:Y:S03]  /*145d0*/  LDL.LU R23, [R1+0x1394] ;  /* 0x0013940001177983 */ /* 0x001ee60000300800 */
[----:B------:R-:W-:-:S05]  /*145e0*/  @P0 LOP3.LUT R5, R5, R4, RZ, 0x3c, !PT ;  /* 0x0000000405050212 */ /* 0x000fca00078e3cff */
[----:B------:R0:W2:Y:S01]  /*145f0*/  @P0 LDG.E.U16 R64, desc[UR20][R4.64] ;  /* 0x0000001404400981 */ /* 0x0000a2000c1e1500 */
[----:B------:R-:W-:-:S13]  /*14600*/  ISETP.GT.U32.AND P6, PT, R68, R47, PT ;  /* 0x0000002f4400720c */ /* 0x000fda0003fc4070 */
        /* <DEDUP_REMOVED lines=18> */
[----:B----4-:R-:W-:Y:S01]  /*14730*/  ISETP.GE.AND P6, PT, R66, RZ, PT ;  /* 0x000000ff4200720c */ /* 0x010fe20003fc6270 */
[----:B------:R-:W4:Y:S02]  /*14740*/  LDCU UR5, c[0x0][0x3b0] ;  /* 0x00007600ff0577ac */ /* 0x000f240008000800 */
[----:B------:R-:W3:Y:S04]  /*14750*/  LDL R66, [R1+0x1164] ;  /* 0x0011640001427983 */ /* 0x000ee80000100800 */
[----:B0-----:R-:W3:Y:S03]  /*14760*/  LDL.LU R64, [R1+0xf0] ;  /* 0x0000f00001407983 */ /* 0x001ee60000300800 */
[----:B------:R-:W-:Y:S01]  /*14770*/  @!P4 IMAD.IADD R16, R16, 0x1, -R68 ;  /* 0x000000011010c824 */ /* 0x000fe200078e0a44 */
[----:B------:R-:W-:Y:S01]  /*14780*/  PRMT R4, RZ, 0x7610, R4 ;  /* 0x00007610ff047816 */ /* 0x000fe20000000004 */
        /* <DEDUP_REMOVED lines=8> */
[----:B------:R1:W2:Y:S01]  /*14810*/  @P0 LDG.E.U16 R4, desc[UR20][R6.64] ;  /* 0x0000001406040981 */ /* 0x0002a2000c1e1500 */
[C---:B------:R-:W-:Y:S02]  /*14820*/  ISETP.GT.U32.AND P5, PT, R68.reuse, R92, PT ;  /* 0x0000005c4400720c */ /* 0x040fe40003fa4070 */
[----:B------:R-:W-:-:S11]  /*14830*/  ISETP.GT.U32.AND P3, PT, R68, R62, PT ;  /* 0x0000003e4400720c */ /* 0x000fd60003f64070 */
        /* <DEDUP_REMOVED lines=9> */
[----:B-1----:R-:W-:Y:S01]  /*148d0*/  IMAD R6, R5, UR4, RZ ;  /* 0x0000000405067c24 */ /* 0x002fe2000f8e02ff */
[----:B------:R-:W-:Y:S01]  /*148e0*/  PRMT R17, RZ, 0x7610, R17 ;  /* 0x00007610ff117816 */ /* 0x000fe20000000011 */
[--C-:B------:R-:W-:Y:S01]  /*148f0*/  @!P6 IMAD.IADD R27, R27, 0x1, -R68.reuse ;  /* 0x000000011b1be824 */ /* 0x100fe200078e0a44 */
        /* <DEDUP_REMOVED lines=8> */
[----:B---3--:R-:W-:Y:S02]  /*14980*/  ISETP.GE.AND P3, PT, R47, RZ, PT ;  /* 0x000000ff2f00720c */ /* 0x008fe40003f66270 */
[----:B------:R-:W2:Y:S04]  /*14990*/  LDL R47, [R1+0x1170] ;  /* 0x00117000012f7983 */ /* 0x000ea80000100800 */
[----:B------:R-:W-:Y:S04]  /*149a0*/  STL [R1+0xe4], R62 ;  /* 0x0000e43e01007387 */ /* 0x000fe80000100800 */
[----:B------:R1:W-:Y:S04]  /*149b0*/  STL [R1+0x6dc], R7 ;  /* 0x0006dc0701007387 */ /* 0x0003e80000100800 */
[----:B------:R3:W-:Y:S01]  /*149c0*/  STL [R1+0x6d8], R6 ;  /* 0x0006d80601007387 */ /* 0x0007e20000100800 */
[----:B-1----:R-:W-:-:S04]  /*149d0*/  @P0 LOP3.LUT R7, R7, R6, RZ, 0x3c, !PT ;  /* 0x0000000607070212 */ /* 0x002fc800078e3cff */
[----:B---3--:R-:W-:-:S04]  /*149e0*/  @P0 LOP3.LUT R6, R7, R6, RZ, 0x3c, !PT ;  /* 0x0000000607060212 */ /* 0x008fc800078e3cff */
[----:B------:R-:W-:-:S05]  /*149f0*/  @P0 LOP3.LUT R7, R7, R6, RZ, 0x3c, !PT ;  /* 0x0000000607070212 */ /* 0x000fca00078e3cff */
[----:B------:R1:W3:Y:S01]  /*14a00*/  @P0 LDG.E.U16 R17, desc[UR20][R6.64] ;  /* 0x0000001406110981 */ /* 0x0002e2000c1e1500 */
[----:B------:R-:W-:Y:S01]  /*14a10*/  SEL R4, R73, R4, !P1 ;  /* 0x0000000449047207 */ /* 0x000fe20004800000 */
[----:B------:R-:W-:-:S04]  /*14a20*/  IMAD.MOV.U32 R5, RZ, RZ, R62 ;  /* 0x000000ffff057224 */ /* 0x000fc800078e003e */
[----:B----4-:R-:W-:Y:S01]  /*14a30*/  IMAD R4, R4, UR5, RZ ;  /* 0x0000000504047c24 */ /* 0x010fe2000f8e02ff */
[----:B------:R-:W-:Y:S01]  /*14a40*/  ISETP.GE.AND P4, PT, R66, RZ, PT ;  /* 0x000000ff4200720c */ /* 0x000fe20003f86270 */
[----:B------:R-:W-:Y:S01]  /*14a50*/  @!P3 IMAD.MOV R5, RZ, RZ, -R5 ;  /* 0x000000ffff05b224 */ /* 0x000fe200078e0a05 */
[----:B------:R-:W4:Y:S01]  /*14a60*/  LDL R66, [R1+0x11a0] ;  /* 0x0011a00001427983 */ /* 0x000f220000100800 */
[----:B------:R-:W-:Y:S01]  /*14a70*/  ISETP.GT.U32.AND P5, PT, R68, R71, PT ;  /* 0x000000474400720c */ /* 0x000fe20003fa4070 */
[----:B------:R-:W0:Y:S01]  /*14a80*/  LDCU UR5, c[0x0][0x3b0] ;  /* 0x00007600ff0577ac */ /* 0x000e220008000800 */
[----:B------:R-:W-:-:S05]  /*14a90*/  LEA R16, P3, R4, R72, 0x1 ;  /* 0x0000004804107211 */ /* 0x000fca00078608ff */
[----:B------:R-:W-:Y:S04]  /*14aa0*/  STL [R1+0x70c], R16 ;  /* 0x00070c1001007387 */ /* 0x000fe80000100800 */
[----:B------:R-:W2:Y:S01]  /*14ab0*/  LDL.LU R62, [R1+0xfc] ;  /* 0x0000fc00013e7983 */ /* 0x000ea20000300800 */
[----:B-1----:R-:W-:Y:S02]  /*14ac0*/  @P0 IMAD.MOV.U32 R6, RZ, RZ, R16 ;  /* 0x000000ffff060224 */ /* 0x002fe400078e0010 */
[----:B------:R-:W-:-:S05]  /*14ad0*/  @!P5 IMAD.IADD R71, R71, 0x1, -R68 ;  /* 0x000000014747d824 */ /* 0x000fca00078e0a44 */
[----:B------:R-:W-:Y:S01]  /*14ae0*/  ISETP.GT.U32.AND P5, PT, R68, R71, PT ;  /* 0x000000474400720c */ /* 0x000fe20003fa4070 */
[----:B---3--:R1:W-:Y:S02]  /*14af0*/  STL [R1+0x27c], R17 ;  /* 0x00027c1101007387 */ /* 0x0083e40000100800 */
[----:B-1----:R-:W-:-:S05]  /*14b00*/  LEA.HI.X.SX32 R17, R4, R69, 0x1, P3 ;  /* 0x0000004504117211 */ /* 0x002fca00018f0eff */
[----:B------:R-:W-:-:S05]  /*14b10*/  @P0 IMAD.MOV.U32 R7, RZ, RZ, R17 ;  /* 0x000000ffff070224 */ /* 0x000fca00078e0011 */
[----:B------:R1:W3:Y:S01]  /*14b20*/  @P0 LDG.E.U16 R11, desc[UR20][R6.64] ;  /* 0x00000014060b0981 */ /* 0x0002e2000c1e1500 */
[----:B------:R-:W-:Y:S01]  /*14b30*/  @!P5 IMAD.IADD R71, R71, 0x1, -R68 ;  /* 0x000000014747d824 */ /* 0x000fe200078e0a44 */
[C---:B------:R-:W-:Y:S02]  /*14b40*/  ISETP.GT.U32.AND P5, PT, R68.reuse, R64, PT ;  /* 0x000000404400720c */ /* 0x040fe40003fa4070 */
[----:B------:R-:W-:Y:S01]  /*14b50*/  ISETP.GT.U32.AND P6, PT, R68, R27, PT ;  /* 0x0000001b4400720c */ /* 0x000fe20003fc4070 */
[----:B------:R-:W-:-:S04]  /*14b60*/  IMAD.MOV.U32 R4, RZ, RZ, R71 ;  /* 0x000000ffff047224 */ /* 0x000fc800078e0047 */
[----:B------:R-:W-:Y:S01]  /*14b70*/  @!P4 IMAD.MOV R4, RZ, RZ, -R4 ;  /* 0x000000ffff04c224 */ /* 0x000fe200078e0a04 */
[----:B-1----:R-:W-:-:S05]  /*14b80*/  SEL R6, R73, R5, !P1 ;  /* 0x0000000549067207 */ /* 0x002fca0004800000 */
[--C-:B------:R-:W-:Y:S01]  /*14b90*/  @!P5 IMAD.IADD R64, R64, 0x1, -R68.reuse ;  /* 0x000000014040d824 */ /* 0x100fe200078e0a44 */
[----:B--2---:R-:W-:Y:S01]  /*14ba0*/  ISETP.GE.AND P5, PT, R47, RZ, PT ;  /* 0x000000ff2f00720c */ /* 0x004fe20003fa6270 */
[----:B------:R-:W-:Y:S01]  /*14bb0*/  @!P6 IMAD.IADD R27, R27, 0x1, -R68 ;  /* 0x000000011b1be824 */ /* 0x000fe200078e0a44 */
[----:B------:R-:W-:Y:S02]  /*14bc0*/  SEL R5, R73, R4, !P1 ;  /* 0x0000000449057207 */ /* 0x000fe40004800000 */
[----:B------:R-:W-:Y:S01]  /*14bd0*/  ISETP.GT.U32.AND P4, PT, R68, R64, PT ;  /* 0x000000404400720c */ /* 0x000fe20003f84070 */
[----:B------:R-:W-:Y:S01]  /*14be0*/  IMAD R6, R6, UR7, RZ ;  /* 0x0000000706067c24 */ /* 0x000fe2000f8e02ff */
[----:B------:R1:W-:Y:S01]  /*14bf0*/  STL [R1+0x708], R17 ;  /* 0x0007081101007387 */ /* 0x0003e20000100800 */
[----:B------:R-:W-:Y:S01]  /*14c00*/  IMAD.MOV.U32 R4, RZ, RZ, R27 ;  /* 0x000000ffff047224 */ /* 0x000fe200078e001b */
[----:B------:R-:W-:Y:S01]  /*14c10*/  PRMT R28, RZ, 0x7610, R28 ;  /* 0x00007610ff1c7816 */ /* 0x000fe2000000001c */
[----:B0-----:R-:W-:Y:S01]  /*14c20*/  IMAD R5, R5, UR4, RZ ;  /* 0x0000000405057c24 */ /* 0x001fe2000f8e02ff */
[CC--:B------:R-:W-:Y:S01]  /*14c30*/  LEA R16, P6, R6.reuse, R72.reuse, 0x1 ;  /* 0x0000004806107211 */ /* 0x0c0fe200078c08ff */
[----:B------:R-:W2:Y:S01]  /*14c40*/  LDL R47, [R1+0x1194] ;  /* 0x00119400012f7983 */ /* 0x000ea20000100800 */
[----:B------:R-:W-:Y:S01]  /*14c50*/  PRMT R7, RZ, 0x7610, R7 ;  /* 0x00007610ff077816 */ /* 0x000fe20000000007 */
[----:B------:R-:W-:Y:S01]  /*14c60*/  @!P5 IMAD.MOV R4, RZ, RZ, -R4 ;  /* 0x000000ffff04d224 */ /* 0x000fe200078e0a04 */
[----:B------:R-:W-:Y:S01]  /*14c70*/  LEA R71, P5, R5, R72, 0x1 ;  /* 0x0000004805477211 */ /* 0x000fe200078a08ff */
[----:B------:R-:W2:Y:S01]  /*14c80*/  LDL.LU R92, [R1+0x104] ;  /* 0x00010400015c7983 */ /* 0x000ea20000300800 */
[----:B------:R-:W-:Y:S01]  /*14c90*/  LEA.HI.X.SX32 R27, R6, R69, 0x1, P6 ;  /* 0x00000045061b7211 */ /* 0x000fe200030f0eff */
[----:B------:R-:W-:Y:S01]  /*14ca0*/  @!P4 IMAD.IADD R64, R64, 0x1, -R68 ;  /* 0x000000014040c824 */ /* 0x000fe200078e0a44 */
[----:B------:R-:W-:Y:S01]  /*14cb0*/  ISETP.GT.U32.AND P3, PT, R68, R67, PT ;  /* 0x000000434400720c */ /* 0x000fe20003f64070 */
[----:B-1----:R-:W2:Y:S01]  /*14cc0*/  LDL.LU R17, [R1+0x108] ;  /* 0x0001080001117983 */ /* 0x002ea20000300800 */
[----:B----4-:R-:W-:Y:S01]  /*14cd0*/  ISETP.GE.AND P4, PT, R66, RZ, PT ;  /* 0x000000ff4200720c */ /* 0x010fe20003f86270 */
[----:B------:R-:W0:Y:S02]  /*14ce0*/  LDCU UR4, c[0x0][0x3b0] ;  /* 0x00007600ff0477ac */ /* 0x000e240008000800 */
[----:B------:R-:W-:Y:S01]  /*14cf0*/  STL [R1+0x73c], R16 ;  /* 0x00073c1001007387 */ /* 0x000fe20000100800 */
[----:B------:R-:W-:Y:S01]  /*14d00*/  PRMT R15, RZ, 0x7610, R15 ;  /* 0x00007610ff0f7816 */ /* 0x000fe2000000000f */
[----:B------:R-:W1:Y:S02]  /*14d10*/  LDCU UR7, c[0x0][0x3b0] ;  /* 0x00007600ff0777ac */ /* 0x000e640008000800 */
[----:B------:R-:W-:Y:S04]  /*14d20*/  STL [R1+0x76c], R71 ;  /* 0x00076c4701007387 */ /* 0x000fe80000100800 */
[----:B------:R-:W4:Y:S01]  /*14d30*/  LDL R66, [R1+0x11c0] ;  /* 0x0011c00001427983 */ /* 0x000f220000100800 */
[----:B------:R-:W-:-:S03]  /*14d40*/  SEL R6, R73, R4, !P1 ;  /* 0x0000000449067207 */ /* 0x000fc60004800000 */
[----:B------:R-:W-:Y:S01]  /*14d50*/  STL [R1+0x738], R27 ;  /* 0x0007381b01007387 */ /* 0x000fe20000100800 */
[----:B------:R-:W-:-:S03]  /*14d60*/  @P0 IMAD.MOV.U32 R4, RZ, RZ, R16 ;  /* 0x000000ffff040224 */ /* 0x000fc600078e0010 */
[----:B------:R-:W-:Y:S04]  /*14d70*/  STL [R1+0xf0], R64 ;  /* 0x0000f04001007387 */ /* 0x000fe80000100800 */
[----:B---3--:R3:W-:Y:S02]  /*14d80*/  STL [R1+0x268], R11 ;  /* 0x0002680b01007387 */ /* 0x0087e40000100800 */
[----:B---3--:R-:W-:Y:S01]  /*14d90*/  LEA.HI.X.SX32 R11, R5, R69, 0x1, P5 ;  /* 0x00000045050b7211 */ /* 0x008fe200028f0eff */
[----:B------:R-:W-:Y:S02]  /*14da0*/  @P0 IMAD.MOV.U32 R5, RZ, RZ, R27 ;  /* 0x000000ffff050224 */ /* 0x000fe400078e001b */
[----:B------:R-:W-:Y:S01]  /*14db0*/  @!P3 IMAD.IADD R67, R67, 0x1, -R68 ;  /* 0x000000014343b824 */ /* 0x000fe200078e0a44 */
[----:B------:R-:W3:Y:S04]  /*14dc0*/  LDL.LU R27, [R1+0x1390] ;  /* 0x00139000011b7983 */ /* 0x000ee80000300800 */
[----:B------:R0:W3:Y:S01]  /*14dd0*/  @P0 LDG.E.U16 R28, desc[UR20][R4.64] ;  /* 0x00000014041c0981 */ /* 0x0000e2000c1e1500 */
[----:B------:R-:W-:Y:S01]  /*14de0*/  ISETP.GT.U32.AND P3, PT, R68, R67, PT ;  /* 0x000000434400720c */ /* 0x000fe20003f64070 */
[----:B------:R-:W-:Y:S01]  /*14df0*/  IMAD R6, R6, UR5, RZ ;  /* 0x0000000506067c24 */ /* 0x000fe2000f8e02ff */
[----:B------:R-:W-:Y:S01]  /*14e00*/  PRMT R24, RZ, 0x7610, R24 ;  /* 0x00007610ff187816 */ /* 0x000fe20000000018 */
[----:B------:R-:W4:Y:S01]  /*14e10*/  LDL.LU R16, [R1+0x138c] ;  /* 0x00138c0001107983 */ /* 0x000f220000300800 */
[----:B------:R-:W-:Y:S01]  /*14e20*/  ISETP.GT.U32.AND P6, PT, R68, R62, PT ;  /* 0x0000003e4400720c */ /* 0x000fe20003fc4070 */
[----:B------:R-:W1:Y:S01]  /*14e30*/  LDCU UR5, c[0x0][0x3b0] ;  /* 0x00007600ff0577ac */ /* 0x000e620008000800 */
[----:B0-----:R-:W-:-:S02]  /*14e40*/  @P0 IMAD.MOV.U32 R4, RZ, RZ, R71 ;  /* 0x000000ffff040224 */ /* 0x001fc400078e0047 */
[----:B------:R-:W-:-:S05]  /*14e50*/  @P0 IMAD.MOV.U32 R5, RZ, RZ, R11 ;  /* 0x000000ffff050224 */ /* 0x000fca00078e000b */
[----:B------:R0:W4:Y:S01]  /*14e60*/  @P0 LDG.E.U16 R7, desc[UR20][R4.64] ;  /* 0x0000001404070981 */ /* 0x000122000c1e1500 */
[----:B--2---:R-:W-:-:S03]  /*14e70*/  ISETP.GE.AND P5, PT, R47, RZ, PT ;  /* 0x000000ff2f00720c */ /* 0x004fc60003fa6270 */
[----:B------:R-:W-:Y:S01]  /*14e80*/  STL [R1+0x768], R11 ;  /* 0x0007680b01007387 */ /* 0x000fe20000100800 */
[----:B0-----:R-:W-:-:S04]  /*14e90*/  IMAD.MOV.U32 R4, RZ, RZ, R64 ;  /* 0x000000ffff047224 */ /* 0x001fc800078e0040 */
[----:B------:R-:W-:Y:S02]  /*14ea0*/  @!P4 IMAD.MOV R4, RZ, RZ, -R4 ;  /* 0x000000ffff04c224 */ /* 0x000fe400078e0a04 */
[----:B------:R-:W-:Y:S01]  /*14eb0*/  @!P3 IMAD.IADD R67, R67, 0x1, -R68 ;  /* 0x000000014343b824 */ /* 0x000fe200078e0a44 */
[----:B---3--:R0:W-:Y:S04]  /*14ec0*/  STL [R1+0x25c], R28 ;  /* 0x00025c1c01007387 */ /* 0x0081e80000100800 */
[----:B0-----:R-:W2:Y:S04]  /*14ed0*/  LDL.LU R28, [R1+0x1388] ;  /* 0x00138800011c7983 */ /* 0x001ea80000300800 */
[----:B------:R-:W3:Y:S04]  /*14ee0*/  LDL.LU R11, [R1+0x1384] ;  /* 0x00138400010b7983 */ /* 0x000ee80000300800 */
[----:B------:R-:W2:Y:S04]  /*14ef0*/  LDL.LU R47, [R1+0x114] ;  /* 0x00011400012f7983 */ /* 0x000ea80000300800 */
[----:B----4-:R0:W-:Y:S02]  /*14f00*/  STL [R1+0x258], R7 ;  /* 0x0002580701007387 */ /* 0x0101e40000100800 */
[----:B0-----:R-:W-:-:S02]  /*14f10*/  LEA R7, P4, R6, R72, 0x1 ;  /* 0x0000004806077211 */ /* 0x001fc400078808ff */
[----:B------:R-:W-:Y:S02]  /*14f20*/  STL [R1+0xf8], R67 ;  /* 0x0000f84301007387 */ /* 0x000fe40000100800 */
[----:B------:R-:W-:Y:S02]  /*14f30*/  LEA.HI.X.SX32 R64, R6, R69, 0x1, P4 ;  /* 0x0000004506407211 */ /* 0x000fe400020f0eff */
[----:B------:R0:W-:Y:S01]  /*14f40*/  STL [R1+0x79c], R7 ;  /* 0x00079c0701007387 */ /* 0x0001e20000100800 */
[----:B------:R-:W-:Y:S02]  /*14f50*/  @P0 IMAD.MOV.U32 R6, RZ, RZ, R7 ;  /* 0x000000ffff060224 */ /* 0x000fe400078e0007 */
[----:B0-----:R-:W-:-:S05]  /*14f60*/  @P0 IMAD.MOV.U32 R7, RZ, RZ, R64 ;  /* 0x000000ffff070224 */ /* 0x001fca00078e0040 */
[----:B------:R0:W4:Y:S01]  /*14f70*/  @P0 LDG.E.U16 R15, desc[UR20][R6.64] ;  /* 0x00000014060f0981 */ /* 0x000122000c1e1500 */
[----:B------:R-:W-:Y:S02]  /*14f80*/  ISETP.GT.U32.AND P3, PT, R68, R92, PT ;  /* 0x0000005c4400720c */ /* 0x000fe40003f64070 */
[----:B------:R-:W-:Y:S01]  /*14f90*/  SEL R5, R73, R4, !P1 ;  /* 0x0000000449057207 */ /* 0x000fe20004800000 */
[----:B------:R-:W-:-:S04]  /*14fa0*/  IMAD.MOV.U32 R4, RZ, RZ, R67 ;  /* 0x000000ffff047224 */ /* 0x000fc800078e0043 */
[----:B------:R-:W-:Y:S01]  /*14fb0*/  IMAD R5, R5, UR12, RZ ;  /* 0x0000000c05057c24 */ /* 0x000fe2000f8e02ff */
[----:B------:R1:W-:Y:S01]  /*14fc0*/  STL [R1+0x798], R64 ;  /* 0x0007984001007387 */ /* 0x0003e20000100800 */
[----:B------:R-:W-:Y:S02]  /*14fd0*/  @!P5 IMAD.MOV R4, RZ, RZ, -R4 ;  /* 0x000000ffff04d224 */ /* 0x000fe400078e0a04 */
[--C-:B------:R-:W-:Y:S01]  /*14fe0*/  @!P6 IMAD.IADD R62, R62, 0x1, -R68.reuse ;  /* 0x000000013e3ee824 */ /* 0x100fe200078e0a44 */
[----:B0-----:R-:W-:Y:S01]  /*14ff0*/  LEA R6, P5, R5, R72, 0x1 ;  /* 0x0000004805067211 */ /* 0x001fe200078a08ff */
[----:B------:R-:W-:Y:S01]  /*15000*/  @!P3 IMAD.IADD R92, R92, 0x1, -R68 ;  /* 0x000000015c5cb824 */ /* 0x000fe200078e0a44 */
[----:B------:R-:W-:Y:S01]  /*15010*/  ISETP.GE.AND P3, PT, R66, RZ, PT ;  /* 0x000000ff4200720c */ /* 0x000fe20003f66270 */
[----:B------:R-:W0:Y:S01]  /*15020*/  LDCU UR12, c[0x0][0x3b0] ;  /* 0x00007600ff0c77ac */ /* 0x000e220008000800 */
[----:B-1----:R-:W2:Y:S04]  /*15030*/  LDL R64, [R1+0x11f4] ;  /* 0x0011f40001407983 */ /* 0x002ea80000100800 */
[----:B------:R-:W2:Y:S01]  /*15040*/  LDL.LU R71, [R1+0x11c] ;  /* 0x00011c0001477983 */ /* 0x000ea20000300800 */
[----:B------:R-:W-:-:S03]  /*15050*/  SEL R4, R73, R4, !P1 ;  /* 0x0000000449047207 */ /* 0x000fc60004800000 */
[----:B------:R-:W2:Y:S04]  /*15060*/  LDL R66, [R1+0x11fc] ;  /* 0x0011fc0001427983 */ /* 0x000ea80000100800 */
[----:B------:R-:W-:Y:S04]  /*15070*/  STL [R1+0x7cc], R6 ;  /* 0x0007cc0601007387 */ /* 0x000fe80000100800 */
[----:B------:R-:W2:Y:S04]  /*15080*/  LDL.LU R67, [R1+0x128] ;  /* 0x0001280001437983 */ /* 0x000ea80000300800 */
[----:B----4-:R1:W-:Y:S02]  /*15090*/  STL [R1+0x24c], R15 ;  /* 0x00024c0f01007387 */ /* 0x0103e40000100800 */
[----:B-1----:R-:W-:Y:S01]  /*150a0*/  LEA.HI.X.SX32 R15, R5, R69, 0x1, P5 ;  /* 0x00000045050f7211 */ /* 0x002fe200028f0eff */
[----:B------:R-:W-:-:S02]  /*150b0*/  IMAD.MOV.U32 R5, RZ, RZ, R6 ;  /* 0x000000ffff057224 */ /* 0x000fc400078e0006 */
[----:B------:R-:W-:Y:S01]  /*150c0*/  IMAD R6, R4, UR4, RZ ;  /* 0x0000000404067c24 */ /* 0x000fe2000f8e02ff */
[----:B------:R-:W-:Y:S01]  /*150d0*/  ISETP.GT.U32.AND P6, PT, R68, R62, PT ;  /* 0x0000003e4400720c */ /* 0x000fe20003fc4070 */
[----:B------:R-:W-:Y:S01]  /*150e0*/  IMAD.MOV.U32 R4, RZ, RZ, R15 ;  /* 0x000000ffff047224 */ /* 0x000fe200078e000f */
[----:B------:R1:W-:Y:S01]  /*150f0*/  STL [R1+0x7c8], R15 ;  /* 0x0007c80f01007387 */ /* 0x0003e20000100800 */
[----:B------:R-:W-:Y:S01]  /*15100*/  PRMT R7, RZ, 0x7610, R7 ;  /* 0x00007610ff077816 */ /* 0x000fe20000000007 */
[----:B------:R-:W4:Y:S02]  /*15110*/  LDCU UR4, c[0x0][0x3b0] ;  /* 0x00007600ff0477ac */ /* 0x000f240008000800 */
[----:B------:R-:W-:-:S04]  /*15120*/  @P0 LOP3.LUT R5, R5, R4, RZ, 0x3c, !PT ;  /* 0x0000000405050212 */ /* 0x000fc800078e3cff */
[C---:B------:R-:W-:Y:S01]  /*15130*/  @P0 LOP3.LUT R4, R5.reuse, R4, RZ, 0x3c, !PT ;  /* 0x0000000405040212 */ /* 0x040fe200078e3cff */
[----:B-1----:R-:W2:Y:S03]  /*15140*/  LDL.LU R15, [R1+0x1380] ;  /* 0x00138000010f7983 */ /* 0x002ea60000300800 */
[----:B------:R-:W-:-:S05]  /*15150*/  @P0 LOP3.LUT R5, R5, R4, RZ, 0x3c, !PT ;  /* 0x0000000405050212 */ /* 0x000fca00078e3cff */
[----:B------:R1:W2:Y:S01]  /*15160*/  @P0 LDG.E.U16 R24, desc[UR20][R4.64] ;  /* 0x0000001404180981 */ /* 0x0002a2000c1e1500 */
[----:B------:R-:W-:-:S05]  /*15170*/  @!P6 IMAD.IADD R62, R62, 0x1, -R68 ;  /* 0x000000013e3ee824 */ /* 0x000fca00078e0a44 */
[----:B------:R0:W-:Y:S01]  /*15180*/  STL [R1+0xfc], R62 ;  /* 0x0000fc3e01007387 */ /* 0x0001e20000100800 */
[----:B-1----:R-:W-:Y:S01]  /*15190*/  LEA R5, P6, R6, R72, 0x1 ;  /* 0x0000004806057211 */ /* 0x002fe200078c08ff */
[----:B------:R-:W-:-:S04]  /*151a0*/  IMAD.MOV.U32 R4, RZ, RZ, R62 ;  /* 0x000000ffff047224 */ /* 0x000fc800078e003e */
        /* <DEDUP_REMOVED lines=14> */
[----:B------:R-:W-:Y:S01]  /*15290*/  ISETP.GE.AND P6, PT, R64, RZ, PT ;  /* 0x000000ff4000720c */ /* 0x000fe20003fc6270 */
[----:B------:R-:W2:Y:S02]  /*152a0*/  LDCU UR5, c[0x0][0x3b0] ;  /* 0x00007600ff0577ac */ /* 0x000ea40008000800 */
[----:B-1----:R-:W3:Y:S07]  /*152b0*/  LDL R24, [R1+0x122c] ;  /* 0x00122c0001187983 */ /* 0x002eee0000100800 */
[----:B------:R-:W-:Y:S01]  /*152c0*/  @!P4 IMAD.IADD R17, R17, 0x1, -R68 ;  /* 0x000000011111c824 */ /* 0x000fe200078e0a44 */
[----:B------:R-:W3:Y:S01]  /*152d0*/  LDL.LU R64, [R1+0x12c] ;  /* 0x00012c0001407983 */ /* 0x000ee20000300800 */
[----:B0-----:R-:W-:-:S03]  /*152e0*/  PRMT R4, RZ, 0x7610, R4 ;  /* 0x00007610ff047816 */ /* 0x001fc60000000004 */
        /* <DEDUP_REMOVED lines=10> */
[----:B------:R-:W-:-:S11]  /*15390*/  ISETP.GT.U32.AND P3, PT, R68, R47, PT ;  /* 0x0000002f4400720c */ /* 0x000fd60003f64070 */
[--C-:B------:R-:W-:Y:S02]  /*153a0*/  @!P5 IMAD.IADD R92, R92, 0x1, -R68.reuse ;  /* 0x000000015c5cd824 */ /* 0x100fe400078e0a44 */
[----:B------:R-:W-:Y:S02]  /*153b0*/  @!P3 IMAD.IADD R47, R47, 0x1, -R68 ;  /* 0x000000012f2fb824 */ /* 0x000fe400078e0a44 */
[----:B------:R-:W-:Y:S01]  /*153c0*/  IMAD.MOV.U32 R5, RZ, RZ, R92 ;  /* 0x000000ffff057224 */ /* 0x000fe200078e005c */
[----:B------:R-:W-:Y:S02]  /*153d0*/  ISETP.GE.AND P3, PT, R66, RZ, PT ;  /* 0x000000ff4200720c */ /* 0x000fe40003f66270 */
[C---:B------:R-:W-:Y:S01]  /*153e0*/  ISETP.GT.U32.AND P4, PT, R68.reuse, R47, PT ;  /* 0x0000002f4400720c */ /* 0x040fe20003f84070 */
[----:B------:R-:W-:Y:S01]  /*153f0*/  @!P6 IMAD.MOV R5, RZ, RZ, -R5 ;  /* 0x000000ffff05e224 */ /* 0x000fe200078e0a05 */
[----:B------:R-:W-:Y:S01]  /*15400*/  ISETP.GT.U32.AND P6, PT, R68, R67, PT ;  /* 0x000000434400720c */ /* 0x000fe20003fc4070 */
[----:B------:R-:W2:Y:S03]  /*15410*/  LDL.LU R66, [R1+0x138] ;  /* 0x0001380001427983 */ /* 0x000ea60000300800 */
[----:B------:R-:W-:-:S05]  /*15420*/  SEL R5, R73, R5, !P1 ;  /* 0x0000000549057207 */ /* 0x000fca0004800000 */
[----:B----4-:R-:W-:Y:S01]  /*15430*/  IMAD R6, R5, UR4, RZ ;  /* 0x0000000405067c24 */ /* 0x010fe2000f8e02ff */
[----:B------:R-:W-:Y:S01]  /*15440*/  PRMT R10, RZ, 0x7610, R10 ;  /* 0x00007610ff0a7816 */ /* 0x000fe2000000000a */
[----:B------:R-:W-:Y:S01]  /*15450*/  @!P4 IMAD.IADD R47, R47, 0x1, -R68 ;  /* 0x000000012f2fc824 */ /* 0x000fe200078e0a44 */
[----:B------:R-:W-:Y:S01]  /*15460*/  PRMT R12, RZ, 0x7610, R12 ;  /* 0x00007610ff0c7816 */ /* 0x000fe2000000000c */
[----:B------:R-:W-:Y:S01]  /*15470*/  @!P6 IMAD.IADD R67, R67, 0x1, -R68 ;  /* 0x000000014343e824 */ /* 0x000fe200078e0a44 */
[C---:B------:R-:W-:Y:S01]  /*15480*/  LEA R7, P6, R6.reuse, R72, 0x1 ;  /* 0x0000004806077211 */ /* 0x040fe200078c08ff */
[----:B------:R-:W0:Y:S03]  /*15490*/  LDCU UR4, c[0x0][0x3b0] ;  /* 0x00007600ff0477ac */ /* 0x000e260008000800 */
[----:B------:R-:W-:Y:S01]  /*154a0*/  LEA.HI.X.SX32 R6, R6, R69, 0x1, P6 ;  /* 0x0000004506067211 */ /* 0x000fe200030f0eff */
[----:B------:R-:W-:Y:S01]  /*154b0*/  IMAD.MOV.U32 R5, RZ, RZ, R47 ;  /* 0x000000ffff057224 */ /* 0x000fe200078e002f */
[----:B---3--:R-:W-:Y:S01]  /*154c0*/  ISETP.GE.AND P4, PT, R24, RZ, PT ;  /* 0x000000ff1800720c */ /* 0x008fe20003f86270 */
[----:B--2---:R1:W-:Y:S02]  /*154d0*/  STL [R1+0x234], R4 ;  /* 0x0002340401007387 */ /* 0x0043e40000100800 */
[----:B-1----:R-:W-:-:S04]  /*154e0*/  IMAD.MOV.U32 R4, RZ, RZ, R17 ;  /* 0x000000ffff047224 */ /* 0x002fc800078e0011 */
[----:B------:R-:W-:Y:S01]  /*154f0*/  @!P3 IMAD.MOV R4, RZ, RZ, -R4 ;  /* 0x000000ffff04b224 */ /* 0x000fe200078e0a04 */
[----:B------:R-:W-:Y:S02]  /*15500*/  ISETP.GE.AND P3, PT, R62, RZ, PT ;  /* 0x000000ff3e00720c */ /* 0x000fe40003f66270 */
[----:B------:R-:W2:Y:S02]  /*15510*/  LDL R62, [R1+0x1250] ;  /* 0x00125000013e7983 */ /* 0x000ea40000100800 */
[----:B------:R-:W-:Y:S02]  /*15520*/  SEL R4, R73, R4, !P1 ;  /* 0x0000000449047207 */ /* 0x000fe40004800000 */
[----:B------:R-:W-:Y:S04]  /*15530*/  STL [R1+0x114], R47 ;  /* 0x0001142f01007387 */ /* 0x000fe80000100800 */
[----:B------:R1:W-:Y:S01]  /*15540*/  STL [R1+0x85c], R7 ;  /* 0x00085c0701007387 */ /* 0x0003e20000100800 */
[----:B------:R-:W-:Y:S01]  /*15550*/  IMAD R4, R4, UR5, RZ ;  /* 0x0000000504047c24 */ /* 0x000fe2000f8e02ff */
[C---:B------:R-:W-:Y:S01]  /*15560*/  ISETP.GT.U32.AND P5, PT, R68.reuse, R71, PT ;  /* 0x000000474400720c */ /* 0x040fe20003fa4070 */
[----:B------:R-:W-:Y:S01]  /*15570*/  @!P3 IMAD.MOV R5, RZ, RZ, -R5 ;  /* 0x000000ffff05b224 */ /* 0x000fe200078e0a05 */
[----:B------:R3:W-:Y:S01]  /*15580*/  STL [R1+0x858], R6 ;  /* 0x0008580601007387 */ /* 0x0007e20000100800 */
[----:B------:R-:W-:Y:S01]  /*15590*/  ISETP.GT.U32.AND P6, PT, R68, R67, PT ;  /* 0x000000434400720c */ /* 0x000fe20003fc4070 */
[----:B------:R-:W4:Y:S01]  /*155a0*/  LDCU UR5, c[0x0][0x3b0] ;  /* 0x00007600ff0577ac */ /* 0x000f220008000800 */
[----:B-1----:R-:W-:Y:S01]  /*155b0*/  @P0 LOP3.LUT R7, R7, R6, RZ, 0x3c, !PT ;  /* 0x0000000607070212 */ /* 0x002fe200078e3cff */
[----:B------:R-:W4:Y:S01]  /*155c0*/  LDL R47, [R1+0x1280] ;  /* 0x00128000012f7983 */ /* 0x000f220000100800 */
[----:B------:R-:W-:-:S02]  /*155d0*/  LEA R17, P3, R4, R72, 0x1 ;  /* 0x0000004804117211 */ /* 0x000fc400078608ff */
[C---:B---3--:R-:W-:Y:S02]  /*155e0*/  @P0 LOP3.LUT R6, R7.reuse, R6, RZ, 0x3c, !PT ;  /* 0x0000000607060212 */ /* 0x048fe400078e3cff */
[----:B------:R-:W-:Y:S02]  /*155f0*/  LEA.HI.X.SX32 R24, R4, R69, 0x1, P3 ;  /* 0x0000004504187211 */ /* 0x000fe400018f0eff */
[----:B------:R-:W-:-:S05]  /*15600*/  @P0 LOP3.LUT R7, R7, R6, RZ, 0x3c, !PT ;  /* 0x0000000607070212 */ /* 0x000fca00078e3cff */
[----:B------:R1:W3:Y:S02]  /*15610*/  @P0 LDG.E.U16 R10, desc[UR20][R6.64] ;  /* 0x00000014060a0981 */ /* 0x0002e4000c1e1500 */
[----:B-1----:R-:W-:Y:S02]  /*15620*/  @P0 IMAD.MOV.U32 R6, RZ, RZ, R17 ;  /* 0x000000ffff060224 */ /* 0x002fe400078e0011 */
[----:B------:R-:W-:-:S05]  /*15630*/  @P0 IMAD.MOV.U32 R7, RZ, RZ, R24 ;  /* 0x000000ffff070224 */ /* 0x000fca00078e0018 */
[----:B------:R1:W4:Y:S01]  /*15640*/  @P0 LDG.E.U16 R12, desc[UR20][R6.64] ;  /* 0x00000014060c0981 */ /* 0x000322000c1e1500 */
[----:B------:R-:W-:-:S05]  /*15650*/  @!P5 IMAD.IADD R71, R71, 0x1, -R68 ;  /* 0x000000014747d824 */ /* 0x000fca00078e0a44 */
[----:B------:R-:W-:-:S13]  /*15660*/  ISETP.GT.U32.AND P5, PT, R68, R71, PT ;  /* 0x000000474400720c */ /* 0x000fda0003fa4070 */
[----:B------:R-:W-:Y:S01]  /*15670*/  @!P5 IMAD.IADD R71, R71, 0x1, -R68 ;  /* 0x000000014747d824 */ /* 0x000fe200078e0a44 */
[----:B------:R-:W-:-:S03]  /*15680*/  ISETP.GT.U32.AND P5, PT, R68, R64, PT ;  /* 0x000000404400720c */ /* 0x000fc60003fa4070 */
[----:B------:R-:W-:Y:S01]  /*15690*/  IMAD.MOV.U32 R4, RZ, RZ, R71 ;  /* 0x000000ffff047224 */ /* 0x000fe200078e0047 */
[----:B-1----:R-:W-:Y:S01]  /*156a0*/  SEL R6, R73, R5, !P1 ;  /* 0x0000000549067207 */ /* 0x002fe20004800000 */
[----:B------:R-:W-:Y:S02]  /*156b0*/  STL [R1+0x88c], R17 ;  /* 0x00088c1101007387 */ /* 0x000fe40000100800 */
[----:B------:R-:W-:Y:S02]  /*156c0*/  @!P4 IMAD.MOV R4, RZ, RZ, -R4 ;  /* 0x000000ffff04c224 */ /* 0x000fe400078e0a04 */
[----:B------:R-:W-:-:S04]  /*156d0*/  @!P6 IMAD.IADD R67, R67, 0x1, -R68 ;  /* 0x000000014343e824 */ /* 0x000fc800078e0a44 */
[----:B------:R-:W-:Y:S01]  /*156e0*/  @!P5 IMAD.IADD R64, R64, 0x1, -R68 ;  /* 0x000000014040d824 */ /* 0x000fe200078e0a44 */
[----:B------:R-:W-:Y:S01]  /*156f0*/  SEL R5, R73, R4, !P1 ;  /* 0x0000000449057207 */ /* 0x000fe20004800000 */
[----:B------:R-:W-:Y:S01]  /*15700*/  IMAD R6, R6, UR7, RZ ;  /* 0x0000000706067c24 */ /* 0x000fe2000f8e02ff */
[----:B------:R-:W-:Y:S01]  /*15710*/  PRMT R20, RZ, 0x7610, R20 ;  /* 0x00007610ff147816 */ /* 0x000fe20000000014 */
[----:B------:R-:W-:Y:S01]  /*15720*/  IMAD.MOV.U32 R4, RZ, RZ, R67 ;  /* 0x000000ffff047224 */ /* 0x000fe200078e0043 */
[----:B------:R-:W-:Y:S01]  /*15730*/  PRMT R7, RZ, 0x7610, R7 ;  /* 0x00007610ff077816 */ /* 0x000fe20000000007 */
[----:B0-----:R-:W-:Y:S01]  /*15740*/  IMAD R5, R5, UR4, RZ ;  /* 0x0000000405057c24 */ /* 0x001fe2000f8e02ff */
[----:B--2---:R-:W-:Y:S01]  /*15750*/  ISETP.GE.AND P5, PT, R62, RZ, PT ;  /* 0x000000ff3e00720c */ /* 0x004fe20003fa6270 */
[----:B------:R-:W0:Y:S01]  /*15760*/  LDCU UR4, c[0x0][0x3b0] ;  /* 0x00007600ff0477ac */ /* 0x000e220008000800 */
[----:B---3--:R1:W-:Y:S01]  /*15770*/  STL [R1+0x22c], R10 ;  /* 0x00022c0a01007387 */ /* 0x0083e20000100800 */
[----:B------:R-:W-:Y:S01]  /*15780*/  ISETP.GT.U32.AND P3, PT, R68, R66, PT ;  /* 0x000000424400720c */ /* 0x000fe20003f64070 */
[----:B------:R-:W2:Y:S02]  /*15790*/  LDCU UR7, c[0x0][0x3b0] ;  /* 0x00007600ff0777ac */ /* 0x000ea40008000800 */
[----:B-1----:R-:W3:Y:S04]  /*157a0*/  LDL.LU R10, [R1+0x13c] ;  /* 0x00013c00010a7983 */ /* 0x002ee80000300800 */
[----:B------:R-:W-:Y:S04]  /*157b0*/  STL [R1+0x888], R24 ;  /* 0x0008881801007387 */ /* 0x000fe80000100800 */
[----:B------:R-:W2:Y:S04]  /*157c0*/  LDL R62, [R1+0x1298] ;  /* 0x00129800013e7983 */ /* 0x000ea80000100800 */
[----:B------:R-:W3:Y:S04]  /*157d0*/  LDL.LU R71, [R1+0x134] ;  /* 0x0001340001477983 */ /* 0x000ee80000300800 */
[----:B------:R1:W-:Y:S04]  /*157e0*/  STL [R1+0x128], R67 ;  /* 0x0001284301007387 */ /* 0x0003e80000100800 */
[----:B------:R-:W3:Y:S04]  /*157f0*/  LDL.LU R17, [R1+0x124] ;  /* 0x0001240001117983 */ /* 0x000ee80000300800 */
[----:B----4-:R4:W-:Y:S01]  /*15800*/  STL [R1+0x228], R12 ;  /* 0x0002280c01007387 */ /* 0x0109e20000100800 */
[----:B------:R-:W-:Y:S01]  /*15810*/  @!P5 IMAD.MOV R4, RZ, RZ, -R4 ;  /* 0x000000ffff04d224 */ /* 0x000fe200078e0a04 */
[----:B-1----:R-:W-:-:S02]  /*15820*/  LEA R67, P5, R5, R72, 0x1 ;  /* 0x0000004805437211 */ /* 0x002fc400078a08ff */
[----:B----4-:R-:W-:-:S04]  /*15830*/  LEA R12, P6, R6, R72, 0x1 ;  /* 0x00000048060c7211 */ /* 0x010fc800078c08ff */
[-C--:B------:R-:W-:Y:S02]  /*15840*/  LEA.HI.X.SX32 R24, R6, R69.reuse, 0x1, P6 ;  /* 0x0000004506187211 */ /* 0x080fe400030f0eff */
[----:B------:R-:W-:Y:S02]  /*15850*/  LEA.HI.X.SX32 R92, R5, R69, 0x1, P5 ;  /* 0x00000045055c7211 */ /* 0x000fe400028f0eff */
[----:B------:R-:W-:Y:S01]  /*15860*/  SEL R6, R73, R4, !P1 ;  /* 0x0000000449067207 */ /* 0x000fe20004800000 */
[----:B------:R-:W-:Y:S02]  /*15870*/  @P0 IMAD.MOV.U32 R4, RZ, RZ, R12 ;  /* 0x000000ffff040224 */ /* 0x000fe400078e000c */
[----:B------:R-:W-:-:S05]  /*15880*/  @P0 IMAD.MOV.U32 R5, RZ, RZ, R24 ;  /* 0x000000ffff050224 */ /* 0x000fca00078e0018 */
[----:B------:R1:W4:Y:S02]  /*15890*/  @P0 LDG.E.U16 R20, desc[UR20][R4.64] ;  /* 0x0000001404140981 */ /* 0x000324000c1e1500 */
[----:B-1----:R-:W-:Y:S02]  /*158a0*/  @P0 IMAD.MOV.U32 R4, RZ, RZ, R67 ;  /* 0x000000ffff040224 */ /* 0x002fe400078e0043 */
[----:B------:R-:W-:-:S05]  /*158b0*/  @P0 IMAD.MOV.U32 R5, RZ, RZ, R92 ;  /* 0x000000ffff050224 */ /* 0x000fca00078e005c */
[----:B------:R1:W3:Y:S01]  /*158c0*/  @P0 LDG.E.U16 R7, desc[UR20][R4.64] ;  /* 0x0000001404070981 */ /* 0x0002e2000c1e1500 */
[----:B------:R-:W-:Y:S01]  /*158d0*/  ISETP.GT.U32.AND P4, PT, R68, R64, PT ;  /* 0x000000404400720c */ /* 0x000fe20003f84070 */
[--C-:B------:R-:W-:Y:S02]  /*158e0*/  @!P3 IMAD.IADD R66, R66, 0x1, -R68.reuse ;  /* 0x000000014242b824 */ /* 0x100fe400078e0a44 */
[----:B------:R-:W-:Y:S03]  /*158f0*/  STL [R1+0x8bc], R12 ;  /* 0x0008bc0c01007387 */ /* 0x000fe60000100800 */
[----:B------:R-:W-:Y:S01]  /*15900*/  ISETP.GT.U32.AND P3, PT, R68, R66, PT ;  /* 0x000000424400720c */ /* 0x000fe20003f64070 */
[----:B------:R-:W-:Y:S06]  /*15910*/  STL [R1+0x8ec], R67 ;  /* 0x0008ec4301007387 */ /* 0x000fec0000100800 */
[----:B------:R-:W-:Y:S01]  /*15920*/  @!P4 IMAD.IADD R64, R64, 0x1, -R68 ;  /* 0x000000014040c824 */ /* 0x000fe200078e0a44 */
[----:B------:R-:W-:-:S02]  /*15930*/  ISETP.GE.AND P4, PT, R47, RZ, PT ;  /* 0x000000ff2f00720c */ /* 0x000fc40003f86270 */
[----:B------:R-:W3:Y:S04]  /*15940*/  LDL R47, [R1+0x12c4] ;  /* 0x0012c400012f7983 */ /* 0x000ee80000100800 */
[----:B------:R0:W-:Y:S04]  /*15950*/  STL [R1+0x8b8], R24 ;  /* 0x0008b81801007387 */ /* 0x0001e80000100800 */
[----:B------:R-:W-:Y:S01]  /*15960*/  STL [R1+0x12c], R64 ;  /* 0x00012c4001007387 */ /* 0x000fe20000100800 */
[----:B-1----:R-:W-:Y:S02]  /*15970*/  IMAD.MOV.U32 R4, RZ, RZ, R64 ;  /* 0x000000ffff047224 */ /* 0x002fe400078e0040 */
[----:B------:R-:W-:Y:S01]  /*15980*/  IMAD R6, R6, UR5, RZ ;  /* 0x0000000506067c24 */ /* 0x000fe2000f8e02ff */
[----:B------:R-:W-:Y:S01]  /*15990*/  PRMT R14, RZ, 0x7610, R14 ;  /* 0x00007610ff0e7816 */ /* 0x000fe2000000000e */
[----:B0-----:R-:W3:Y:S01]  /*159a0*/  LDL.LU R24, [R1+0x137c] ;  /* 0x00137c0001187983 */ /* 0x001ee20000300800 */
[----:B------:R-:W-:Y:S01]  /*159b0*/  @!P4 IMAD.MOV R4, RZ, RZ, -R4 ;  /* 0x000000ffff04c224 */ /* 0x000fe200078e0a04 */
[----:B------:R-:W-:Y:S01]  /*159c0*/  PRMT R19, RZ, 0x7610, R19 ;  /* 0x00007610ff137816 */ /* 0x000fe20000000013 */
[----:B------:R-:W-:Y:S01]  /*159d0*/  @!P3 IMAD.IADD R66, R66, 0x1, -R68 ;  /* 0x000000014242b824 */ /* 0x000fe200078e0a44 */
[----:B------:R-:W3:Y:S01]  /*159e0*/  LDL.LU R12, [R1+0x1378] ;  /* 0x00137800010c7983 */ /* 0x000ee20000300800 */
[----:B------:R-:W0:Y:S03]  /*159f0*/  LDCU UR5, c[0x0][0x3b0] ;  /* 0x00007600ff0577ac */ /* 0x000e260008000800 */
[----:B------:R-:W-:Y:S01]  /*15a00*/  STL [R1+0x8e8], R92 ;  /* 0x0008e85c01007387 */ /* 0x000fe20000100800 */
[----:B--2---:R-:W-:-:S03]  /*15a10*/  ISETP.GE.AND P5, PT, R62, RZ, PT ;  /* 0x000000ff3e00720c */ /* 0x004fc60003fa6270 */
[----:B----4-:R1:W-:Y:S04]  /*15a20*/  STL [R1+0x224], R20 ;  /* 0x0002241401007387 */ /* 0x0103e80000100800 */
[----:B-1----:R-:W2:Y:S04]  /*15a30*/  LDL.LU R20, [R1+0x1374] ;  /* 0x0013740001147983 */ /* 0x002ea80000300800 */
[----:B------:R-:W4:Y:S04]  /*15a40*/  LDL R67, [R1+0x1290] ;  /* 0x0012900001437983 */ /* 0x000f280000100800 */
[----:B------:R-:W2:Y:S04]  /*15a50*/  LDL.LU R62, [R1+0x118] ;  /* 0x00011800013e7983 */ /* 0x000ea80000300800 */
[----:B---3--:R1:W-:Y:S02]  /*15a60*/  STL [R1+0x220], R7 ;  /* 0x0002200701007387 */ /* 0x0083e40000100800 */
[----:B-1----:R-:W-:-:S02]  /*15a70*/  LEA R7, P4, R6, R72, 0x1 ;  /* 0x0000004806077211 */ /* 0x002fc400078808ff */
[----:B------:R-:W-:Y:S02]  /*15a80*/  STL [R1+0x138], R66 ;  /* 0x0001384201007387 */ /* 0x000fe40000100800 */
[----:B------:R-:W-:Y:S02]  /*15a90*/  LEA.HI.X.SX32 R64, R6, R69, 0x1, P4 ;  /* 0x0000004506407211 */ /* 0x000fe400020f0eff */
[----:B------:R1:W-:Y:S01]  /*15aa0*/  STL [R1+0x91c], R7 ;  /* 0x00091c0701007387 */ /* 0x0003e20000100800 */
[----:B------:R-:W-:Y:S02]  /*15ab0*/  @P0 IMAD.MOV.U32 R6, RZ, RZ, R7 ;  /* 0x000000ffff060224 */ /* 0x000fe400078e0007 */
[----:B-1----:R-:W-:-:S05]  /*15ac0*/  @P0 IMAD.MOV.U32 R7, RZ, RZ, R64 ;  /* 0x000000ffff070224 */ /* 0x002fca00078e0040 */
[----:B------:R1:W3:Y:S01]  /*15ad0*/  @P0 LDG.E.U16 R14, desc[UR20][R6.64] ;  /* 0x00000014060e0981 */ /* 0x0002e2000c1e1500 */
[----:B------:R-:W-:Y:S01]  /*15ae0*/  SEL R5, R73, R4, !P1 ;  /* 0x0000000449057207 */ /* 0x000fe20004800000 */
[----:B------:R-:W-:-:S04]  /*15af0*/  IMAD.MOV.U32 R4, RZ, RZ, R66 ;  /* 0x000000ffff047224 */ /* 0x000fc800078e0042 */
[----:B------:R-:W-:Y:S02]  /*15b00*/  @!P5 IMAD.MOV R4, RZ, RZ, -R4 ;  /* 0x000000ffff04d224 */ /* 0x000fe400078e0a04 */
[----:B------:R-:W-:Y:S01]  /*15b10*/  IMAD R5, R5, UR12, RZ ;  /* 0x0000000c05057c24 */ /* 0x000fe2000f8e02ff */
[----:B------:R-:W-:Y:S01]  /*15b20*/  STL [R1+0x918], R64 ;  /* 0x0009184001007387 */ /* 0x000fe20000100800 */
[----:B------:R-:W-:Y:S01]  /*15b30*/  ISETP.GT.U32.AND P6, PT, R68, R10, PT ;  /* 0x0000000a4400720c */ /* 0x000fe20003fc4070 */
[----:B------:R-:W0:Y:S01]  /*15b40*/  LDCU UR12, c[0x0][0x3b0] ;  /* 0x00007600ff0c77ac */ /* 0x000e220008000800 */
[----:B------:R-:W-:Y:S01]  /*15b50*/  SEL R4, R73, R4, !P1 ;  /* 0x0000000449047207 */ /* 0x000fe20004800000 */
[----:B------:R-:W2:Y:S04]  /*15b60*/  LDL R92, [R1+0x1268] ;  /* 0x00126800015c7983 */ /* 0x000ea80000100800 */
[----:B-1----:R-:W-:Y:S01]  /*15b70*/  IMAD R6, R4, UR4, RZ ;  /* 0x0000000404067c24 */ /* 0x002fe2000f8e02ff */
[----:B------:R-:W-:Y:S01]  /*15b80*/  ISETP.GT.U32.AND P3, PT, R68, R71, PT ;  /* 0x000000474400720c */ /* 0x000fe20003f64070 */
[----:B------:R-:W1:Y:S01]  /*15b90*/  LDCU UR4, c[0x0][0x3b0] ;  /* 0x00007600ff0477ac */ /* 0x000e620008000800 */
[----:B---3--:R3:W-:Y:S03]  /*15ba0*/  STL [R1+0x21c], R14 ;  /* 0x00021c0e01007387 */ /* 0x0087e60000100800 */
[----:B------:R-:W-:-:S08]  /*15bb0*/  @!P6 IMAD.IADD R10, R10, 0x1, -R68 ;  /* 0x000000010a0ae824 */ /* 0x000fd000078e0a44 */
[----:B------:R-:W-:Y:S01]  /*15bc0*/  @!P3 IMAD.IADD R71, R71, 0x1, -R68 ;  /* 0x000000014747b824 */ /* 0x000fe200078e0a44 */
[----:B------:R-:W2:Y:S01]  /*15bd0*/  LDL.LU R66, [R1+0x10c] ;  /* 0x00010c0001427983 */ /* 0x000ea20000300800 */
[----:B---3--:R-:W-:-:S04]  /*15be0*/  LEA R14, P5, R5, R72, 0x1 ;  /* 0x00000048050e7211 */ /* 0x008fc800078a08ff */
[----:B------:R-:W-:Y:S01]  /*15bf0*/  LEA.HI.X.SX32 R5, R5, R69, 0x1, P5 ;  /* 0x0000004505057211 */ /* 0x000fe200028f0eff */
[----:B------:R-:W-:-:S05]  /*15c00*/  @P0 IMAD.MOV.U32 R4, RZ, RZ, R14 ;  /* 0x000000ffff040224 */ /* 0x000fca00078e000e */
[----:B------:R3:W2:Y:S01]  /*15c10*/  @P0 LDG.E.U16 R19, desc[UR20][R4.64] ;  /* 0x0000001404130981 */ /* 0x0006a2000c1e1500 */
[----:B------:R-:W-:Y:S02]  /*15c20*/  ISETP.GT.U32.AND P6, PT, R68, R10, PT ;  /* 0x0000000a4400720c */ /* 0x000fe40003fc4070 */
[----:B------:R-:W-:Y:S01]  /*15c30*/  ISETP.GE.AND P3, PT, R47, RZ, PT ;  /* 0x000000ff2f00720c */ /* 0x000fe20003f66270 */
[----:B------:R0:W-:Y:S04]  /*15c40*/  STL [R1+0x94c], R14 ;  /* 0x00094c0e01007387 */ /* 0x0001e80000100800 */
[----:B------:R-:W4:Y:S04]  /*15c50*/  LDL.LU R64, [R1+0x100] ;  /* 0x0001000001407983 */ /* 0x000f280000300800 */
[----:B------:R-:W4:Y:S02]  /*15c60*/  LDL.LU R47, [R1+0x140] ;  /* 0x00014000012f7983 */ /* 0x000f240000300800 */
[----:B------:R-:W-:-:S02]  /*15c70*/  @!P6 IMAD.IADD R10, R10, 0x1, -R68 ;  /* 0x000000010a0ae824 */ /* 0x000fc400078e0a44 */
[----:B------:R1:W-:Y:S02]  /*15c80*/  STL [R1+0x948], R5 ;  /* 0x0009480501007387 */ /* 0x0003e40000100800 */
[----:B---3--:R-:W-:Y:S02]  /*15c90*/  IMAD.MOV.U32 R4, RZ, RZ, R10 ;  /* 0x000000ffff047224 */ /* 0x008fe400078e000a */
[----:B0-----:R-:W3:Y:S02]  /*15ca0*/  LDL.LU R14, [R1+0x1370] ;  /* 0x00137000010e7983 */ /* 0x001ee40000300800 */
[----:B------:R-:W-:Y:S01]  /*15cb0*/  @!P3 IMAD.MOV R4, RZ, RZ, -R4 ;  /* 0x000000ffff04b224 */ /* 0x000fe200078e0a04 */
[----:B-1----:R-:W-:-:S04]  /*15cc0*/  LEA R5, P6, R6, R72, 0x1 ;  /* 0x0000004806057211 */ /* 0x002fc800078c08ff */
[----:B------:R-:W-:Y:S02]  /*15cd0*/  LEA.HI.X.SX32 R10, R6, R69, 0x1, P6 ;  /* 0x00000045060a7211 */ /* 0x000fe400030f0eff */
[----:B------:R-:W-:Y:S01]  /*15ce0*/  SEL R6, R73, R4, !P1 ;  /* 0x0000000449067207 */ /* 0x000fe20004800000 */
[----:B------:R-:W-:Y:S01]  /*15cf0*/  @P0 IMAD.MOV.U32 R4, RZ, RZ, R5 ;  /* 0x000000ffff040224 */ /* 0x000fe200078e0005 */
[----:B------:R-:W-:Y:S01]  /*15d00*/  PRMT R7, RZ, 0x7610, R7 ;  /* 0x00007610ff077816 */ /* 0x000fe20000000007 */
[----:B--2---:R0:W-:Y:S04]  /*15d10*/  STL [R1+0x218], R19 ;  /* 0x0002181301007387 */ /* 0x0041e80000100800 */
[----:B0-----:R-:W2:Y:S04]  /*15d20*/  LDL.LU R19, [R1+0x136c] ;  /* 0x00136c0001137983 */ /* 0x001ea80000300800 */
[----:B------:R0:W-:Y:S02]  /*15d30*/  STL [R1+0x97c], R5 ;  /* 0x00097c0501007387 */ /* 0x0001e40000100800 */
[----:B0-----:R-:W-:-:S05]  /*15d40*/  @P0 IMAD.MOV.U32 R5, RZ, RZ, R10 ;  /* 0x000000ffff050224 */ /* 0x001fca00078e000a */
[----:B------:R-:W2:Y:S01]  /*15d50*/  @P0 LDG.E.U16 R7, desc[UR20][R4.64] ;  /* 0x0000001404070981 */ /* 0x000ea2000c1e1500 */
[----:B------:R-:W-:-:S13]  /*15d60*/  ISETP.GT.U32.AND P4, PT, R68, R17, PT ;  /* 0x000000114400720c */ /* 0x000fda0003f84070 */
[----:B------:R-:W-:-:S05]  /*15d70*/  @!P4 IMAD.IADD R17, R17, 0x1, -R68 ;  /* 0x000000011111c824 */ /* 0x000fca00078e0a44 */
[----:B------:R-:W-:Y:S01]  /*15d80*/  ISETP.GT.U32.AND P4, PT, R68, R17, PT ;  /* 0x000000114400720c */ /* 0x000fe20003f84070 */
[----:B------:R-:W-:Y:S01]  /*15d90*/  IMAD R6, R6, UR5, RZ ;  /* 0x0000000506067c24 */ /* 0x000fe2000f8e02ff */
[----:B----4-:R-:W-:Y:S01]  /*15da0*/  ISETP.GE.AND P3, PT, R67, RZ, PT ;  /* 0x000000ff4300720c */ /* 0x010fe20003f66270 */
[----:B------:R-:W0:Y:S01]  /*15db0*/  LDCU UR5, c[0x0][0x3b0] ;  /* 0x00007600ff0577ac */ /* 0x000e220008000800 */
[----:B------:R-:W4:Y:S04]  /*15dc0*/  LDL R67, [R1+0x11e4] ;  /* 0x0011e40001437983 */ /* 0x000f280000100800 */
[----:B------:R1:W-:Y:S05]  /*15dd0*/  STL [R1+0x978], R10 ;  /* 0x0009780a01007387 */ /* 0x0003ea0000100800 */
[----:B------:R-:W-:Y:S01]  /*15de0*/  @!P4 IMAD.IADD R17, R17, 0x1, -R68 ;  /* 0x000000011111c824 */ /* 0x000fe200078e0a44 */
[----:B-1----:R-:W3:Y:S01]  /*15df0*/  LDL.LU R10, [R1+0x1368] ;  /* 0x00136800010a7983 */ /* 0x002ee20000300800 */
[----:B------:R-:W-:-:S03]  /*15e00*/  PRMT R57, RZ, 0x7610, R57 ;  /* 0x00007610ff397816 */ /* 0x000fc60000000039 */
[----:B--2---:R1:W-:Y:S02]  /*15e10*/  STL [R1+0x210], R7 ;  /* 0x0002100701007387 */ /* 0x0043e40000100800 */
[----:B-1----:R-:W-:-:S04]  /*15e20*/  LEA R7, P4, R6, R72, 0x1 ;  /* 0x0000004806077211 */ /* 0x002fc800078808ff */
[----:B------:R-:W-:Y:S01]  /*15e30*/  LEA.HI.X.SX32 R6, R6, R69, 0x1, P4 ;  /* 0x0000004506067211 */ /* 0x000fe200020f0eff */
[----:B------:R1:W-:Y:S04]  /*15e40*/  STL [R1+0x9ac], R7 ;  /* 0x0009ac0701007387 */ /* 0x0003e80000100800 */
[----:B------:R2:W-:Y:S01]  /*15e50*/  STL [R1+0x9a8], R6 ;  /* 0x0009a80601007387 */ /* 0x0005e20000100800 */
[----:B-1----:R-:W-:-:S04]  /*15e60*/  @P0 LOP3.LUT R7, R7, R6, RZ, 0x3c, !PT ;  /* 0x0000000607070212 */ /* 0x002fc800078e3cff */
[----:B--2---:R-:W-:-:S04]  /*15e70*/  @P0 LOP3.LUT R6, R7, R6, RZ, 0x3c, !PT ;  /* 0x0000000607060212 */ /* 0x004fc800078e3cff */
[----:B------:R-:W-:-:S05]  /*15e80*/  @P0 LOP3.LUT R7, R7, R6, RZ, 0x3c, !PT ;  /* 0x0000000607070212 */ /* 0x000fca00078e3cff */
[----:B------:R1:W2:Y:S01]  /*15e90*/  @P0 LDG.E.U16 R57, desc[UR20][R6.64] ;  /* 0x0000001406390981 */ /* 0x0002a2000c1e1500 */
[C---:B------:R-:W-:Y:S02]  /*15ea0*/  ISETP.GT.U32.AND P5, PT, R68.reuse, R71, PT ;  /* 0x000000474400720c */ /* 0x040fe40003fa4070 */
[----:B------:R-:W-:Y:S01]  /*15eb0*/  ISETP.GT.U32.AND P6, PT, R68, R62, PT ;  /* 0x0000003e4400720c */ /* 0x000fe20003fc4070 */
[----:B------:R-:W-:Y:S02]  /*15ec0*/  IMAD.MOV.U32 R4, RZ, RZ, R17 ;  /* 0x000000ffff047224 */ /* 0x000fe400078e0011 */
[----:B------:R-:W3:Y:S08]  /*15ed0*/  LDL R17, [R1+0x10f4] ;  /* 0x0010f40001117983 */ /* 0x000ef00000100800 */
[--C-:B------:R-:W-:Y:S01]  /*15ee0*/  @!P5 IMAD.IADD R71, R71, 0x1, -R68.reuse ;  /* 0x000000014747d824 */ /* 0x100fe200078e0a44 */
[----:B------:R-:W-:Y:S01]  /*15ef0*/  ISETP.GE.AND P5, PT, R92, RZ, PT ;  /* 0x000000ff5c00720c */ /* 0x000fe20003fa6270 */
[----:B------:R-:W-:-:S02]  /*15f00*/  @!P6 IMAD.IADD R62, R62, 0x1, -R68 ;  /* 0x000000013e3ee824 */ /* 0x000fc400078e0a44 */
[----:B------:R-:W-:-:S04]  /*15f10*/  IMAD.MOV.U32 R5, RZ, RZ, R71 ;  /* 0x000000ffff057224 */ /* 0x000fc800078e0047 */
[----:B------:R-:W-:Y:S01]  /*15f20*/  @!P3 IMAD.MOV R5, RZ, RZ, -R5 ;  /* 0x000000ffff05b224 */ /* 0x000fe200078e0a05 */
[----:B------:R-:W-:-:S05]  /*15f30*/  ISETP.GT.U32.AND P3, PT, R68, R47, PT ;  /* 0x0000002f4400720c */ /* 0x000fca0003f64070 */
[----:B------:R-:W-:Y:S01]  /*15f40*/  @!P5 IMAD.MOV R4, RZ, RZ, -R4 ;  /* 0x000000ffff04d224 */ /* 0x000fe200078e0a04 */
[C---:B------:R-:W-:Y:S02]  /*15f50*/  ISETP.GT.U32.AND P5, PT, R68.reuse, R62, PT ;  /* 0x0000003e4400720c */ /* 0x040fe40003fa4070 */
[C---:B------:R-:W-:Y:S02]  /*15f60*/  SEL R5, R73.reuse, R5, !P1 ;  /* 0x0000000549057207 */ /* 0x040fe40004800000 */
[----:B------:R-:W-:Y:S02]  /*15f70*/  ISETP.GT.U32.AND P6, PT, R68, R64, PT ;  /* 0x000000404400720c */ /* 0x000fe40003fc4070 */
[----:B------:R-:W-:Y:S01]  /*15f80*/  SEL R4, R73, R4, !P1 ;  /* 0x0000000449047207 */ /* 0x000fe20004800000 */
[----:B-1----:R-:W-:Y:S01]  /*15f90*/  IMAD R6, R5, UR4, RZ ;  /* 0x0000000405067c24 */ /* 0x002fe2000f8e02ff */
[----:B------:R-:W-:Y:S01]  /*15fa0*/  PRMT R93, RZ, 0x7610, R93 ;  /* 0x00007610ff5d7816 */ /* 0x000fe2000000005d */
[----:B------:R-:W-:-:S02]  /*15fb0*/  @!P3 IMAD.IADD R47, R47, 0x1, -R68 ;  /* 0x000000012f2fb824 */ /* 0x000fc400078e0a44 */
[----:B0-----:R-:W-:Y:S02]  /*15fc0*/  IMAD R5, R4, UR5, RZ ;  /* 0x0000000504057c24 */ /* 0x001fe4000f8e02ff */
[--C-:B------:R-:W-:Y:S01]  /*15fd0*/  @!P5 IMAD.IADD R62, R62, 0x1, -R68.reuse ;  /* 0x000000013e3ed824 */ /* 0x100fe200078e0a44 */
[-C--:B------:R-:W-:Y:S01]  /*15fe0*/  LEA R7, P5, R6, R72.reuse, 0x1 ;  /* 0x0000004806077211 */ /* 0x080fe200078a08ff */
[----:B------:R-:W0:Y:S01]  /*15ff0*/  LDCU UR4, c[0x0][0x3b0] ;  /* 0x00007600ff0477ac */ /* 0x000e220008000800 */
[----:B----4-:R-:W-:Y:S01]  /*16000*/  ISETP.GE.AND P3, PT, R67, RZ, PT ;  /* 0x000000ff4300720c */ /* 0x010fe20003f66270 */
[----:B------:R-:W-:Y:S01]  /*16010*/  @!P6 IMAD.IADD R64, R64, 0x1, -R68 ;  /* 0x000000014040e824 */ /* 0x000fe200078e0a44 */
[----:B------:R-:W-:Y:S01]  /*16020*/  LEA.HI.X.SX32 R6, R6, R69, 0x1, P5 ;  /* 0x0000004506067211 */ /* 0x000fe200028f0eff */
[----:B------:R-:W1:Y:S01]  /*16030*/  LDCU UR5, c[0x0][0x3b0] ;  /* 0x00007600ff0577ac */ /* 0x000e620008000800 */
[----:B------:R-:W-:Y:S01]  /*16040*/  LEA R71, P6, R5, R72, 0x1 ;  /* 0x0000004805477211 */ /* 0x000fe200078c08ff */
[----:B------:R-:W-:Y:S01]  /*16050*/  IMAD.MOV.U32 R4, RZ, RZ, R62 ;  /* 0x000000ffff047224 */ /* 0x000fe200078e003e */
[----:B--2---:R2:W-:Y:S04]  /*16060*/  STL [R1+0x208], R57 ;  /* 0x0002083901007387 */ /* 0x0045e80000100800 */
[----:B--2---:R-:W2:Y:S04]  /*16070*/  LDL R57, [R1+0xff4] ;  /* 0x000ff40001397983 */ /* 0x004ea80000100800 */
[----:B------:R-:W4:Y:S04]  /*16080*/  LDL.LU R92, [R1+0x148] ;  /* 0x00014800015c7983 */ /* 0x000f280000300800 */
[----:B------:R-:W4:Y:S04]  /*16090*/  LDL.LU R67, [R1+0x14c] ;  /* 0x00014c0001437983 */ /* 0x000f280000300800 */
[----:B------:R0:W-:Y:S04]  /*160a0*/  STL [R1+0x118], R62 ;  /* 0x0001183e01007387 */ /* 0x0001e80000100800 */
[----:B------:R1:W-:Y:S04]  /*160b0*/  STL [R1+0x9dc], R7 ;  /* 0x0009dc0701007387 */ /* 0x0003e80000100800 */
[----:B0-----:R-:W4:Y:S01]  /*160c0*/  LDL R62, [R1+0xf8c] ;  /* 0x000f8c00013e7983 */ /* 0x001f220000100800 */
[----:B-1----:R-:W-:-:S03]  /*160d0*/  @P0 LOP3.LUT R7, R7, R6, RZ, 0x3c, !PT ;  /* 0x0000000607070212 */ /* 0x002fc600078e3cff */
[----:B------:R-:W-:Y:S04]  /*160e0*/  STL [R1+0xa0c], R71 ;  /* 0x000a0c4701007387 */ /* 0x000fe80000100800 */
[----:B------:R0:W-:Y:S02]  /*160f0*/  STL [R1+0x9d8], R6 ;  /* 0x0009d80601007387 */ /* 0x0001e40000100800 */
[----:B0-----:R-:W-:-:S04]  /*16100*/  @P0 LOP3.LUT R6, R7, R6, RZ, 0x3c, !PT ;  /* 0x0000000607060212 */ /* 0x001fc800078e3cff */
[----:B------:R-:W-:-:S05]  /*16110*/  @P0 LOP3.LUT R7, R7, R6, RZ, 0x3c, !PT ;  /* 0x0000000607070212 */ /* 0x000fca00078e3cff */
[----:B------:R0:W4:Y:S01]  /*16120*/  @P0 LDG.E.U16 R93, desc[UR20][R6.64] ;  /* 0x00000014065d0981 */ /* 0x000122000c1e1500 */
[C---:B------:R-:W-:Y:S01]  /*16130*/  ISETP.GT.U32.AND P4, PT, R68.reuse, R66, PT ;  /* 0x000000424400720c */ /* 0x040fe20003f84070 */
[----:B------:R-:W-:Y:S01]  /*16140*/  @!P3 IMAD.MOV R4, RZ, RZ, -R4 ;  /* 0x000000ffff04b224 */ /* 0x000fe200078e0a04 */
[----:B------:R-:W-:Y:S02]  /*16150*/  LEA.HI.X.SX32 R5, R5, R69, 0x1, P6 ;  /* 0x0000004505057211 */ /* 0x000fe400030f0eff */
[----:B------:R-:W-:-:S09]  /*16160*/  ISETP.GT.U32.AND P6, PT, R68, R64, PT ;  /* 0x000000404400720c */ /* 0x000fd20003fc4070 */
[----:B------:R-:W-:Y:S01]  /*16170*/  @!P4 IMAD.IADD R66, R66, 0x1, -R68 ;  /* 0x000000014242c824 */ /* 0x000fe200078e0a44 */
[----:B------:R-:W-:-:S04]  /*16180*/  ISETP.GT.U32.AND P4, PT, R68, R47, PT ;  /* 0x0000002f4400720c */ /* 0x000fc80003f84070 */
[----:B------:R-:W-:Y:S01]  /*16190*/  ISETP.GT.U32.AND P5, PT, R68, R66, PT ;  /* 0x000000424400720c */ /* 0x000fe20003fa4070 */
[----:B0-----:R-:W-:Y:S01]  /*161a0*/  @P0 IMAD.MOV.U32 R6, RZ, RZ, R71 ;  /* 0x000000ffff060224 */ /* 0x001fe200078e0047 */
[----:B------:R-:W-:Y:S01]  /*161b0*/  PRMT R8, RZ, 0x7610, R8 ;  /* 0x00007610ff087816 */ /* 0x000fe20000000008 */
[----:B------:R-:W-:Y:S01]  /*161c0*/  @P0 IMAD.MOV.U32 R7, RZ, RZ, R5 ;  /* 0x000000ffff070224 */ /* 0x000fe200078e0005 */
[----:B------:R-:W-:-:S04]  /*161d0*/  SEL R4, R73, R4, !P1 ;  /* 0x0000000449047207 */ /* 0x000fc80004800000 */
[----:B------:R0:W4:Y:S01]  /*161e0*/  @P0 LDG.E.U16 R8, desc[UR20][R6.64] ;  /* 0x0000001406080981 */ /* 0x000122000c1e1500 */
[--C-:B------:R-:W-:Y:S02]  /*161f0*/  @!P4 IMAD.IADD R47, R47, 0x1, -R68.reuse ;  /* 0x000000012f2fc824 */ /* 0x100fe400078e0a44 */
[--C-:B------:R-:W-:Y:S02]  /*16200*/  @!P6 IMAD.IADD R64, R64, 0x1, -R68.reuse ;  /* 0x000000014040e824 */ /* 0x100fe400078e0a44 */
[----:B------:R-:W-:Y:S02]  /*16210*/  @!P5 IMAD.IADD R66, R66, 0x1, -R68 ;  /* 0x000000014242d824 */ /* 0x000fe400078e0a44 */
[----:B0-----:R-:W-:Y:S01]  /*16220*/  IMAD R6, R4, UR7, RZ ;  /* 0x0000000704067c24 */ /* 0x001fe2000f8e02ff */
[----:B------:R-:W-:Y:S01]  /*16230*/  STL [R1+0xa08], R5 ;  /* 0x000a080501007387 */ /* 0x000fe20000100800 */
[----:B------:R-:W-:Y:S02]  /*16240*/  PRMT R0, RZ, 0x7610, R0 ;  /* 0x00007610ff007816 */ /* 0x000fe40000000000 */
[----:B--2---:R-:W-:-:S02]  /*16250*/  ISETP.GE.AND P4, PT, R57, RZ, PT ;  /* 0x000000ff3900720c */ /* 0x004fc40003f86270 */
[----:B---3--:R-:W-:Y:S01]  /*16260*/  ISETP.GE.AND P3, PT, R17, RZ, PT ;  /* 0x000000ff1100720c */ /* 0x008fe20003f66270 */
[----:B------:R-:W2:Y:S01]  /*16270*/  LDL.LU R57, [R1+0x150] ;  /* 0x0001500001397983 */ /* 0x000ea20000300800 */
[C---:B------:R-:W-:Y:S01]  /*16280*/  LEA R7, P6, R6.reuse, R72, 0x1 ;  /* 0x0000004806077211 */ /* 0x040fe200078c08ff */
[----:B------:R-:W-:Y:S01]  /*16290*/  IMAD.MOV.U32 R4, RZ, RZ, R64 ;  /* 0x000000ffff047224 */ /* 0x000fe200078e0040 */
[----:B------:R-:W-:Y:S01]  /*162a0*/  PRMT R74, RZ, 0x7610, R74 ;  /* 0x00007610ff4a7816 */ /* 0x000fe2000000004a */
[----:B------:R-:W-:Y:S01]  /*162b0*/  STL [R1+0x140], R47 ;  /* 0x0001402f01007387 */ /* 0x000fe20000100800 */
[----:B------:R-:W-:Y:S01]  /*162c0*/  LEA.HI.X.SX32 R6, R6, R69, 0x1, P6 ;  /* 0x0000004506067211 */ /* 0x000fe200030f0eff */
[----:B------:R-:W0:Y:S02]  /*162d0*/  LDCU UR7, c[0x0][0x3b0] ;  /* 0x00007600ff0777ac */ /* 0x000e240008000800 */
[----:B------:R-:W-:Y:S04]  /*162e0*/  STL [R1+0x10c], R66 ;  /* 0x00010c4201007387 */ /* 0x000fe80000100800 */
[----:B------:R-:W-:Y:S04]  /*162f0*/  STL [R1+0x100], R64 ;  /* 0x0001004001007387 */ /* 0x000fe80000100800 */
[----:B----4-:R1:W-:Y:S04]  /*16300*/  STL [R1+0x204], R93 ;  /* 0x0002045d01007387 */ /* 0x0103e80000100800 */
[----:B-1----:R-:W3:Y:S04]  /*16310*/  LDL R93, [R1+0xfa8] ;  /* 0x000fa800015d7983 */ /* 0x002ee80000100800 */
[----:B------:R1:W-:Y:S04]  /*16320*/  STL [R1+0xa3c], R7 ;  /* 0x000a3c0701007387 */ /* 0x0003e80000100800 */
[----:B------:R4:W-:Y:S01]  /*16330*/  STL [R1+0xa38], R6 ;  /* 0x000a380601007387 */ /* 0x0009e20000100800 */
[----:B------:R-:W-:-:S02]  /*16340*/  IMAD.MOV.U32 R5, RZ, RZ, R66 ;  /* 0x000000ffff057224 */ /* 0x000fc400078e0042 */
[----:B------:R-:W-:Y:S01]  /*16350*/  @!P4 IMAD.MOV R4, RZ, RZ, -R4 ;  /* 0x000000ffff04c224 */ /* 0x000fe200078e0a04 */
[----:B------:R-:W2:Y:S01]  /*16360*/  LDL.LU R71, [R1+0x158] ;  /* 0x0001580001477983 */ /* 0x000ea20000300800 */
[----:B-1----:R-:W-:-:S04]  /*16370*/  @P0 LOP3.LUT R7, R7, R6, RZ, 0x3c, !PT ;  /* 0x0000000607070212 */ /* 0x002fc800078e3cff */
[----:B----4-:R-:W-:-:S04]  /*16380*/  @P0 LOP3.LUT R6, R7, R6, RZ, 0x3c, !PT ;  /* 0x0000000607060212 */ /* 0x010fc800078e3cff */
[----:B------:R-:W-:-:S05]  /*16390*/  @P0 LOP3.LUT R7, R7, R6, RZ, 0x3c, !PT ;  /* 0x0000000607070212 */ /* 0x000fca00078e3cff */
[----:B------:R1:W4:Y:S01]  /*163a0*/  @P0 LDG.E.U16 R0, desc[UR20][R6.64] ;  /* 0x0000001406000981 */ /* 0x000322000c1e1500 */
[----:B------:R-:W-:Y:S01]  /*163b0*/  @!P3 IMAD.MOV R5, RZ, RZ, -R5 ;  /* 0x000000ffff05b224 */ /* 0x000fe200078e0a05 */
[----:B------:R-:W-:Y:S02]  /*163c0*/  ISETP.GE.AND P3, PT, R62, RZ, PT ;  /* 0x000000ff3e00720c */ /* 0x000fe40003f66270 */
[----:B------:R0:W-:Y:S04]  /*163d0*/  STL [R1+0x200], R8 ;  /* 0x0002000801007387 */ /* 0x0001e80000100800 */
[----:B------:R-:W2:Y:S01]  /*163e0*/  LDL R64, [R1+0xfc8] ;  /* 0x000fc80001407983 */ /* 0x000ea20000100800 */
[C---:B0-----:R-:W-:Y:S02]  /*163f0*/  SEL R8, R73.reuse, R5, !P1 ;  /* 0x0000000549087207 */ /* 0x041fe40004800000 */
[----:B------:R-:W-:Y:S01]  /*16400*/  SEL R5, R73, R4, !P1 ;  /* 0x0000000449057207 */ /* 0x000fe20004800000 */
[----:B------:R-:W-:-:S02]  /*16410*/  IMAD.MOV.U32 R4, RZ, RZ, R47 ;  /* 0x000000ffff047224 */ /* 0x000fc400078e002f */
[----:B------:R-:W-:Y:S01]  /*16420*/  IMAD R8, R8, UR4, RZ ;  /* 0x0000000408087c24 */ /* 0x000fe2000f8e02ff */
[----:B------:R-:W2:Y:S01]  /*16430*/  LDL R47, [R1+0xfe8] ;  /* 0x000fe800012f7983 */ /* 0x000ea20000100800 */
[----:B------:R-:W-:Y:S01]  /*16440*/  IMAD R5, R5, UR5, RZ ;  /* 0x0000000505057c24 */ /* 0x000fe2000f8e02ff */
[----:B------:R-:W-:Y:S01]  /*16450*/  PRMT R61, RZ, 0x7610, R61 ;  /* 0x00007610ff3d7816 */ /* 0x000fe2000000003d */
[----:B------:R-:W-:Y:S01]  /*16460*/  @!P3 IMAD.MOV R4, RZ, RZ, -R4 ;  /* 0x000000ffff04b224 */ /* 0x000fe200078e0a04 */
[----:B------:R-:W2:Y:S01]  /*16470*/  LDL.LU R62, [R1+0x160] ;  /* 0x00016000013e7983 */ /* 0x000ea20000300800 */
[----:B------:R-:W-:Y:S01]  /*16480*/  ISETP.GT.U32.AND P6, PT, R68, R67, PT ;  /* 0x000000434400720c */ /* 0x000fe20003fc4070 */
[----:B------:R-:W0:Y:S01]  /*16490*/  LDCU UR4, c[0x0][0x3b0] ;  /* 0x00007600ff0477ac */ /* 0x000e220008000800 */
[----:B-1----:R-:W-:Y:S02]  /*164a0*/  LEA R7, P3, R5, R72, 0x1 ;  /* 0x0000004805077211 */ /* 0x002fe400078608ff */
[----:B------:R-:W-:Y:S01]  /*164b0*/  SEL R6, R73, R4, !P1 ;  /* 0x0000000449067207 */ /* 0x000fe20004800000 */
[----:B------:R-:W1:Y:S01]  /*164c0*/  LDCU UR5, c[0x0][0x3b0] ;  /* 0x00007600ff0577ac */ /* 0x000e620008000800 */
[----:B------:R-:W-:Y:S01]  /*164d0*/  LEA.HI.X.SX32 R66, R5, R69, 0x1, P3 ;  /* 0x0000004505427211 */ /* 0x000fe200018f0eff */
[----:B----4-:R4:W-:Y:S02]  /*164e0*/  STL [R1+0x1fc], R0 ;  /* 0x0001fc0001007387 */ /* 0x0109e40000100800 */
[----:B----4-:R-:W-:-:S04]  /*164f0*/  LEA R0, P4, R8, R72, 0x1 ;  /* 0x0000004808007211 */ /* 0x010fc800078808ff */
[----:B------:R-:W-:Y:S01]  /*16500*/  LEA.HI.X.SX32 R17, R8, R69, 0x1, P4 ;  /* 0x0000004508117211 */ /* 0x000fe200020f0eff */
[----:B------:R-:W-:-:S04]  /*16510*/  @P0 IMAD.MOV.U32 R4, RZ, RZ, R0 ;  /* 0x000000ffff040224 */ /* 0x000fc800078e0000 */
[----:B------:R-:W-:-:S05]  /*16520*/  @P0 IMAD.MOV.U32 R5, RZ, RZ, R17 ;  /* 0x000000ffff050224 */ /* 0x000fca00078e0011 */
[----:B------:R4:W2:Y:S02]  /*16530*/  @P0 LDG.E.U16 R74, desc[UR20][R4.64] ;  /* 0x00000014044a0981 */ /* 0x0008a4000c1e1500 */
[----:B----4-:R-:W-:Y:S02]  /*16540*/  @P0 IMAD.MOV.U32 R4, RZ, RZ, R7 ;  /* 0x000000ffff040224 */ /* 0x010fe400078e0007 */
[----:B------:R-:W-:-:S05]  /*16550*/  @P0 IMAD.MOV.U32 R5, RZ, RZ, R66 ;  /* 0x000000ffff050224 */ /* 0x000fca00078e0042 */
[----:B------:R4:W3:Y:S01]  /*16560*/  @P0 LDG.E.U16 R61, desc[UR20][R4.64] ;  /* 0x00000014043d0981 */ /* 0x0008e2000c1e1500 */
[----:B------:R-:W-:-:S05]  /*16570*/  @!P6 IMAD.IADD R67, R67, 0x1, -R68 ;  /* 0x000000014343e824 */ /* 0x000fca00078e0a44 */
[----:B------:R-:W-:Y:S01]  /*16580*/  ISETP.GT.U32.AND P6, PT, R68, R67, PT ;  /* 0x000000434400720c */ /* 0x000fe20003fc4070 */
[----:B------:R-:W-:Y:S01]  /*16590*/  STL [R1+0xa6c], R0 ;  /* 0x000a6c0001007387 */ /* 0x000fe20000100800 */
[----:B------:R-:W-:-:S03]  /*165a0*/  IMAD R6, R6, UR11, RZ ;  /* 0x0000000b06067c24 */ /* 0x000fc6000f8e02ff */
[----:B------:R0:W-:Y:S04]  /*165b0*/  STL [R1+0xa9c], R7 ;  /* 0x000a9c0701007387 */ /* 0x0001e80000100800 */
[----:B------:R1:W-:Y:S04]  /*165c0*/  STL [R1+0xa68], R17 ;  /* 0x000a681101007387 */ /* 0x0003e80000100800 */
[----:B------:R-:W-:Y:S01]  /*165d0*/  @!P6 IMAD.IADD R67, R67, 0x1, -R68 ;  /* 0x000000014343e824 */ /* 0x000fe200078e0a44 */
[C---:B0-----:R-:W-:Y:S01]  /*165e0*/  LEA R7, P6, R6.reuse, R72, 0x1 ;  /* 0x0000004806077211 */ /* 0x041fe200078c08ff */
[----:B-1----:R-:W3:Y:S04]  /*165f0*/  LDL.LU R17, [R1+0x1364] ;  /* 0x0013640001117983 */ /* 0x002ee80000300800 */
[----:B------:R-:W3:Y:S01]  /*16600*/  LDL.LU R0, [R1+0x1360] ;  /* 0x0013600001007983 */ /* 0x000ee20000300800 */
[----:B------:R-:W-:-:S02]  /*16610*/  LEA.HI.X.SX32 R6, R6, R69, 0x1, P6 ;  /* 0x0000004506067211 */ /* 0x000fc400030f0eff */
[----:B----4-:R-:W-:Y:S01]  /*16620*/  PRMT R4, RZ, 0x7610, R4 ;  /* 0x00007610ff047816 */ /* 0x010fe20000000004 */
[----:B--2---:R0:W-:Y:S04]  /*16630*/  STL [R1+0x1f8], R74 ;  /* 0x0001f84a01007387 */ /* 0x0041e80000100800 */
[----:B0-----:R-:W2:Y:S04]  /*16640*/  LDL.LU R74, [R1+0x135c] ;  /* 0x00135c00014a7983 */ /* 0x001ea80000300800 */
[----:B------:R0:W-:Y:S04]  /*16650*/  STL [R1+0xa98], R66 ;  /* 0x000a984201007387 */ /* 0x0001e80000100800 */
[----:B0-----:R-:W4:Y:S04]  /*16660*/  LDL R66, [R1+0x1014] ;  /* 0x0010140001427983 */ /* 0x001f280000100800 */
[----:B---3--:R0:W-:Y:S04]  /*16670*/  STL [R1+0x1f0], R61 ;  /* 0x0001f03d01007387 */ /* 0x0081e80000100800 */
[----:B0-----:R-:W3:Y:S04]  /*16680*/  LDL.LU R61, [R1+0x168] ;  /* 0x00016800013d7983 */ /* 0x001ee80000300800 */
[----:B------:R-:W-:Y:S04]  /*16690*/  STL [R1+0x14c], R67 ;  /* 0x00014c4301007387 */ /* 0x000fe80000100800 */
        /* <DEDUP_REMOVED lines=8> */
[----:B------:R-:W-:-:S05]  /*16720*/  @!P5 IMAD.IADD R92, R92, 0x1, -R68 ;  /* 0x000000015c5cd824 */ /* 0x000fca00078e0a44 */
[C---:B------:R-:W-:Y:S02]  /*16730*/  ISETP.GT.U32.AND P5, PT, R68.reuse, R92, PT ;  /* 0x0000005c4400720c */ /* 0x040fe40003fa4070 */
[----:B------:R-:W-:Y:S01]  /*16740*/  ISETP.GE.AND P3, PT, R93, RZ, PT ;  /* 0x000000ff5d00720c */ /* 0x000fe20003f66270 */
[----:B------:R-:W-:Y:S01]  /*16750*/  @!P4 IMAD.IADD R57, R57, 0x1, -R68 ;  /* 0x000000013939c824 */ /* 0x000fe200078e0a44 */
[----:B------:R-:W-:-:S09]  /*16760*/  ISETP.GT.U32.AND P6, PT, R68, R62, PT ;  /* 0x0000003e4400720c */ /* 0x000fd20003fc4070 */
[----:B------:R-:W-:-:S04]  /*16770*/  @!P5 IMAD.IADD R92, R92, 0x1, -R68 ;  /* 0x000000015c5cd824 */ /* 0x000fc800078e0a44 */
[----:B------:R-:W-:-:S04]  /*16780*/  IMAD.MOV.U32 R5, RZ, RZ, R92 ;  /* 0x000000ffff057224 */ /* 0x000fc800078e005c */
[----:B------:R-:W-:Y:S01]  /*16790*/  @!P3 IMAD.MOV R5, RZ, RZ, -R5 ;  /* 0x000000ffff05b224 */ /* 0x000fe200078e0a05 */
[----:B------:R-:W-:Y:S02]  /*167a0*/  ISETP.GT.U32.AND P3, PT, R68, R57, PT ;  /* 0x000000394400720c */ /* 0x000fe40003f64070 */
[----:B------:R-:W-:Y:S02]  /*167b0*/  ISETP.GE.AND P4, PT, R64, RZ, PT ;  /* 0x000000ff4000720c */ /* 0x000fe40003f86270 */
[----:B------:R-:W-:Y:S01]  /*167c0*/  SEL R5, R73, R5, !P1 ;  /* 0x0000000549057207 */ /* 0x000fe20004800000 */
[----:B------:R-:W3:Y:S04]  /*167d0*/  LDL.LU R64, [R1+0x170] ;  /* 0x0001700001407983 */ /* 0x000ee80000300800 */
[----:B0-----:R-:W-:-:S02]  /*167e0*/  IMAD R6, R5, UR11, RZ ;  /* 0x0000000b05067c24 */ /* 0x001fc4000f8e02ff */
[--C-:B------:R-:W-:Y:S02]  /*167f0*/  @!P6 IMAD.IADD R62, R62, 0x1, -R68.reuse ;  /* 0x000000013e3ee824 */ /* 0x100fe400078e0a44 */
[----:B------:R-:W-:Y:S01]  /*16800*/  @!P3 IMAD.IADD R57, R57, 0x1, -R68 ;  /* 0x000000013939b824 */ /* 0x000fe200078e0a44 */
[----:B------:R-:W-:-:S04]  /*16810*/  LEA R7, P6, R6, R72, 0x1 ;  /* 0x0000004806077211 */ /* 0x000fc800078c08ff */
[----:B------:R-:W-:Y:S02]  /*16820*/  LEA.HI.X.SX32 R6, R6, R69, 0x1, P6 ;  /* 0x0000004506067211 */ /* 0x000fe400030f0eff */
[----:B------:R-:W-:Y:S01]  /*16830*/  PRMT R52, RZ, 0x7610, R52 ;  /* 0x00007610ff347816 */ /* 0x000fe20000000034 */
[----:B--2---:R0:W-:Y:S02]  /*16840*/  STL [R1+0x1e8], R4 ;  /* 0x0001e80401007387 */ /* 0x0041e40000100800 */
[----:B0-----:R-:W-:-:S04]  /*16850*/  IMAD.MOV.U32 R4, RZ, RZ, R67 ;  /* 0x000000ffff047224 */ /* 0x001fc800078e0043 */
[----:B------:R-:W-:Y:S01]  /*16860*/  @!P4 IMAD.MOV R4, RZ, RZ, -R4 ;  /* 0x000000ffff04c224 */ /* 0x000fe200078e0a04 */
[----:B------:R-:W-:Y:S02]  /*16870*/  ISETP.GE.AND P4, PT, R47, RZ, PT ;  /* 0x000000ff2f00720c */ /* 0x000fe40003f86270 */
[----:B------:R-:W2:Y:S04]  /*16880*/  LDL R47, [R1+0x10ec] ;  /* 0x0010ec00012f7983 */ /* 0x000ea80000100800 */
[----:B------:R-:W-:Y:S04]  /*16890*/  STL [R1+0x150], R57 ;  /* 0x0001503901007387 */ /* 0x000fe80000100800 */
[----:B------:R0:W-:Y:S04]  /*168a0*/  STL [R1+0x504], R7 ;  /* 0x0005040701007387 */ /* 0x0001e80000100800 */
[----:B------:R1:W-:Y:S01]  /*168b0*/  STL [R1+0x500], R6 ;  /* 0x0005000601007387 */ /* 0x0003e20000100800 */
[----:B0-----:R-:W-:-:S04]  /*168c0*/  @P0 LOP3.LUT R7, R7, R6, RZ, 0x3c, !PT ;  /* 0x0000000607070212 */ /* 0x001fc800078e3cff */
[----:B-1----:R-:W-:-:S04]  /*168d0*/  @P0 LOP3.LUT R6, R7, R6, RZ, 0x3c, !PT ;  /* 0x0000000607060212 */ /* 0x002fc800078e3cff */
[----:B------:R-:W-:-:S05]  /*168e0*/  @P0 LOP3.LUT R7, R7, R6, RZ, 0x3c, !PT ;  /* 0x0000000607070212 */ /* 0x000fca00078e3cff */
[----:B------:R0:W2:Y:S01]  /*168f0*/  @P0 LDG.E.U16 R52, desc[UR20][R6.64] ;  /* 0x0000001406340981 */ /* 0x0000a2000c1e1500 */
[----:B------:R-:W-:Y:S02]  /*16900*/  ISETP.GT.U32.AND P5, PT, R68, R71, PT ;  /* 0x000000474400720c */ /* 0x000fe40003fa4070 */
[----:B------:R-:W-:-:S11]  /*16910*/  SEL R4, R73, R4, !P1 ;  /* 0x0000000449047207 */ /* 0x000fd60004800000 */
[----:B------:R-:W-:Y:S02]  /*16920*/  @!P5 IMAD.IADD R71, R71, 0x1, -R68 ;  /* 0x000000014747d824 */ /* 0x000fe400078e0a44 */
[----:B------:R-:W-:Y:S01]  /*16930*/  IMAD R4, R4, UR4, RZ ;  /* 0x0000000404047c24 */ /* 0x000fe2000f8e02ff */
[----:B----4-:R-:W-:Y:S01]  /*16940*/  ISETP.GE.AND P3, PT, R66, RZ, PT ;  /* 0x000000ff4200720c */ /* 0x010fe20003f66270 */
[----:B------:R-:W-:Y:S01]  /*16950*/  IMAD.MOV.U32 R5, RZ, RZ, R57 ;  /* 0x000000ffff057224 */ /* 0x000fe200078e0039 */
[----:B------:R-:W-:Y:S01]  /*16960*/  ISETP.GT.U32.AND P5, PT, R68, R71, PT ;  /* 0x000000474400720c */ /* 0x000fe20003fa4070 */
[----:B------:R-:W1:Y:S01]  /*16970*/  LDCU UR4, c[0x0][0x3b0] ;  /* 0x00007600ff0477ac */ /* 0x000e620008000800 */
[C---:B------:R-:W-:Y:S01]  /*16980*/  LEA R66, P6, R4.reuse, R72, 0x1 ;  /* 0x0000004804427211 */ /* 0x040fe200078c08ff */
[----:B------:R-:W-:Y:S01]  /*16990*/  @!P4 IMAD.MOV R5, RZ, RZ, -R5 ;  /* 0x000000ffff05c224 */ /* 0x000fe200078e0a05 */
[----:B------:R-:W-:Y:S01]  /*169a0*/  PRMT R65, RZ, 0x7610, R65 ;  /* 0x00007610ff417816 */ /* 0x000fe20000000041 */
[----:B------:R-:W4:Y:S01]  /*169b0*/  LDL R57, [R1+0x10e4] ;  /* 0x0010e40001397983 */ /* 0x000f220000100800 */
[----:B------:R-:W-:-:S02]  /*169c0*/  LEA.HI.X.SX32 R67, R4, R69, 0x1, P6 ;  /* 0x0000004504437211 */ /* 0x000fc400030f0eff */
[----:B------:R-:W-:Y:S01]  /*169d0*/  ISETP.GT.U32.AND P4, PT, R68, R62, PT ;  /* 0x0000003e4400720c */ /* 0x000fe20003f84070 */
[----:B0-----:R-:W-:-:S04]  /*169e0*/  @P0 IMAD.MOV.U32 R6, RZ, RZ, R66 ;  /* 0x000000ffff060224 */ /* 0x001fc800078e0042 */
[----:B------:R-:W-:Y:S02]  /*169f0*/  @!P5 IMAD.IADD R71, R71, 0x1, -R68 ;  /* 0x000000014747d824 */ /* 0x000fe400078e0a44 */
[----:B------:R-:W-:Y:S01]  /*16a00*/  @P0 IMAD.MOV.U32 R7, RZ, RZ, R67 ;  /* 0x000000ffff070224 */ /* 0x000fe200078e0043 */
[----:B---3--:R-:W-:Y:S01]  /*16a10*/  ISETP.GT.U32.AND P6, PT, R68, R64, PT ;  /* 0x000000404400720c */ /* 0x008fe20003fc4070 */
[----:B------:R-:W-:-:S03]  /*16a20*/  IMAD.MOV.U32 R4, RZ, RZ, R71 ;  /* 0x000000ffff047224 */ /* 0x000fc600078e0047 */
[----:B------:R0:W3:Y:S01]  /*16a30*/  @P0 LDG.E.U16 R65, desc[UR20][R6.64] ;  /* 0x0000001406410981 */ /* 0x0000e2000c1e1500 */
[----:B------:R-:W-:Y:S02]  /*16a40*/  @!P3 IMAD.MOV R4, RZ, RZ, -R4 ;  /* 0x000000ffff04b224 */ /* 0x000fe400078e0a04 */
[----:B------:R-:W-:Y:S01]  /*16a50*/  @!P4 IMAD.IADD R62, R62, 0x1, -R68 ;  /* 0x000000013e3ec824 */ /* 0x000fe200078e0a44 */
[C---:B0-----:R-:W-:Y:S02]  /*16a60*/  SEL R6, R73.reuse, R5, !P1 ;  /* 0x0000000549067207 */ /* 0x041fe40004800000 */
[----:B------:R-:W-:-:S03]  /*16a70*/  SEL R5, R73, R4, !P1 ;  /* 0x0000000449057207 */ /* 0x000fc60004800000 */
[----:B------:R-:W-:Y:S02]  /*16a80*/  IMAD R6, R6, UR5, RZ ;  /* 0x0000000506067c24 */ /* 0x000fe4000f8e02ff */
[----:B------:R-:W-:Y:S01]  /*16a90*/  @!P6 IMAD.IADD R64, R64, 0x1, -R68 ;  /* 0x000000014040e824 */ /* 0x000fe200078e0a44 */
[----:B------:R0:W-:Y:S01]  /*16aa0*/  STL [R1+0x534], R66 ;  /* 0x0005344201007387 */ /* 0x0001e20000100800 */
[----:B------:R-:W-:Y:S01]  /*16ab0*/  IMAD.MOV.U32 R4, RZ, RZ, R62 ;  /* 0x000000ffff047224 */ /* 0x000fe200078e003e */
[C---:B------:R-:W-:Y:S01]  /*16ac0*/  LEA R71, P6, R6.reuse, R72, 0x1 ;  /* 0x0000004806477211 */ /* 0x040fe200078c08ff */
[----:B-1----:R-:W-:Y:S01]  /*16ad0*/  IMAD R5, R5, UR4, RZ ;  /* 0x0000000405057c24 */ /* 0x002fe2000f8e02ff */
[----:B------:R-:W-:Y:S01]  /*16ae0*/  PRMT R70, RZ, 0x7610, R70 ;  /* 0x00007610ff467816 */ /* 0x000fe20000000046 */
[----:B------:R-:W1:Y:S01]  /*16af0*/  LDCU UR4, c[0x0][0x3b0] ;  /* 0x00007600ff0477ac */ /* 0x000e620008000800 */
[----:B------:R-:W-:Y:S02]  /*16b00*/  LEA.HI.X.SX32 R92, R6, R69, 0x1, P6 ;  /* 0x00000045065c7211 */ /* 0x000fe400030f0eff */
[----:B------:R-:W-:Y:S01]  /*16b10*/  PRMT R7, RZ, 0x7610, R7 ;  /* 0x00007610ff077816 */ /* 0x000fe20000000007 */
[----:B------:R-:W0:Y:S01]  /*16b20*/  LDCU UR5, c[0x0][0x3b0] ;  /* 0x00007600ff0577ac */ /* 0x000e220008000800 */
[----:B--2---:R-:W-:-:S13]  /*16b30*/  ISETP.GE.AND P3, PT, R47, RZ, PT ;  /* 0x000000ff2f00720c */ /* 0x004fda0003f66270 */
[----:B------:R-:W-:Y:S01]  /*16b40*/  @!P3 IMAD.MOV R4, RZ, RZ, -R4 ;  /* 0x000000ffff04b224 */ /* 0x000fe200078e0a04 */
[----:B0-----:R-:W-:-:S04]  /*16b50*/  LEA R66, P3, R5, R72, 0x1 ;  /* 0x0000004805427211 */ /* 0x001fc800078608ff */
[----:B------:R-:W-:Y:S01]  /*16b60*/  SEL R6, R73, R4, !P1 ;  /* 0x0000000449067207 */ /* 0x000fe20004800000 */
[----:B------:R-:W-:Y:S01]  /*16b70*/  @P0 IMAD.MOV.U32 R4, RZ, RZ, R71 ;  /* 0x000000ffff040224 */ /* 0x000fe200078e0047 */
[----:B------:R0:W-:Y:S04]  /*16b80*/  STL [R1+0x1e0], R52 ;  /* 0x0001e03401007387 */ /* 0x0001e80000100800 */
[----:B0-----:R-:W2:Y:S04]  /*16b90*/  LDL.LU R52, [R1+0x174] ;  /* 0x0001740001347983 */ /* 0x001ea80000300800 */
[----:B------:R0:W-:Y:S04]  /*16ba0*/  STL [R1+0x530], R67 ;  /* 0x0005304301007387 */ /* 0x0001e80000100800 */
[----:B------:R-:W2:Y:S01]  /*16bb0*/  LDL R47, [R1+0x10d0] ;  /* 0x0010d000012f7983 */ /* 0x000ea20000100800 */
[----:B0-----:R-:W-:Y:S01]  /*16bc0*/  LEA.HI.X.SX32 R67, R5, R69, 0x1, P3 ;  /* 0x0000004505437211 */ /* 0x001fe200018f0eff */
[----:B------:R-:W-:-:S05]  /*16bd0*/  @P0 IMAD.MOV.U32 R5, RZ, RZ, R92 ;  /* 0x000000ffff050224 */ /* 0x000fca00078e005c */
[----:B------:R0:W2:Y:S02]  /*16be0*/  @P0 LDG.E.U16 R70, desc[UR20][R4.64] ;  /* 0x0000001404460981 */ /* 0x0000a4000c1e1500 */
[----:B0-----:R-:W-:Y:S02]  /*16bf0*/  @P0 IMAD.MOV.U32 R4, RZ, RZ, R66 ;  /* 0x000000ffff040224 */ /* 0x001fe400078e0042 */
[----:B------:R-:W-:-:S05]  /*16c00*/  @P0 IMAD.MOV.U32 R5, RZ, RZ, R67 ;  /* 0x000000ffff050224 */ /* 0x000fca00078e0043 */
[----:B------:R0:W2:Y:S01]  /*16c10*/  @P0 LDG.E.U16 R7, desc[UR20][R4.64] ;  /* 0x0000001404070981 */ /* 0x0000a2000c1e1500 */
[----:B------:R-:W-:-:S13]  /*16c20*/  ISETP.GT.U32.AND P5, PT, R68, R61, PT ;  /* 0x0000003d4400720c */ /* 0x000fda0003fa4070 */
[----:B------:R-:W-:-:S05]  /*16c30*/  @!P5 IMAD.IADD R61, R61, 0x1, -R68 ;  /* 0x000000013d3dd824 */ /* 0x000fca00078e0a44 */
[C---:B------:R-:W-:Y:S01]  /*16c40*/  ISETP.GT.U32.AND P5, PT, R68.reuse, R61, PT ;  /* 0x0000003d4400720c */ /* 0x040fe20003fa4070 */
[----:B---3--:R3:W-:Y:S01]  /*16c50*/  STL [R1+0x1dc], R65 ;  /* 0x0001dc4101007387 */ /* 0x0087e20000100800 */
[----:B------:R-:W-:Y:S01]  /*16c60*/  ISETP.GT.U32.AND P4, PT, R68, R64, PT ;  /* 0x000000404400720c */ /* 0x000fe20003f84070 */
[----:B------:R-:W-:Y:S01]  /*16c70*/  IMAD R6, R6, UR7, RZ ;  /* 0x0000000706067c24 */ /* 0x000fe2000f8e02ff */
[----:B------:R-:W-:Y:S01]  /*16c80*/  PRMT R59, RZ, 0x7610, R59 ;  /* 0x00007610ff3b7816 */ /* 0x000fe2000000003b */
[----:B------:R-:W1:Y:S01]  /*16c90*/  LDCU UR7, c[0x0][0x3b0] ;  /* 0x00007600ff0777ac */ /* 0x000e620008000800 */
[----:B---3--:R-:W3:Y:S07]  /*16ca0*/  LDL.LU R65, [R1+0x180] ;  /* 0x0001800001417983 */ /* 0x008eee0000300800 */
[----:B------:R-:W-:Y:S01]  /*16cb0*/  @!P5 IMAD.IADD R61, R61, 0x1, -R68 ;  /* 0x000000013d3dd824 */ /* 0x000fe200078e0a44 */
[----:B----4-:R-:W-:Y:S01]  /*16cc0*/  ISETP.GE.AND P5, PT, R57, RZ, PT ;  /* 0x000000ff3900720c */ /* 0x010fe20003fa6270 */
[----:B------:R4:W-:Y:S02]  /*16cd0*/  STL [R1+0x160], R62 ;  /* 0x0001603e01007387 */ /* 0x0009e40000100800 */
[----:B0-----:R-:W-:-:S02]  /*16ce0*/  IMAD.MOV.U32 R4, RZ, RZ, R61 ;  /* 0x000000ffff047224 */ /* 0x001fc400078e003d */
[----:B----4-:R-:W4:Y:S04]  /*16cf0*/  LDL.LU R62, [R1+0x184] ;  /* 0x00018400013e7983 */ /* 0x010f280000300800 */
[----:B------:R-:W-:Y:S04]  /*16d00*/  STL [R1+0x564], R71 ;  /* 0x0005644701007387 */ /* 0x000fe80000100800 */
[----:B------:R-:W-:Y:S04]  /*16d10*/  STL [R1+0x594], R66 ;  /* 0x0005944201007387 */ /* 0x000fe80000100800 */
[----:B------:R-:W4:Y:S04]  /*16d20*/  LDL R57, [R1+0x1058] ;  /* 0x0010580001397983 */ /* 0x000f280000100800 */
[----:B------:R-:W-:Y:S01]  /*16d30*/  STL [R1+0x560], R92 ;  /* 0x0005605c01007387 */ /* 0x000fe20000100800 */
[----:B------:R-:W-:-:S03]  /*16d40*/  @!P5 IMAD.MOV R4, RZ, RZ, -R4 ;  /* 0x000000ffff04d224 */ /* 0x000fc600078e0a04 */
[----:B------:R-:W-:Y:S04]  /*16d50*/  STL [R1+0x168], R61 ;  /* 0x0001683d01007387 */ /* 0x000fe80000100800 */
[----:B------:R-:W-:Y:S01]  /*16d60*/  STL [R1+0x590], R67 ;  /* 0x0005904301007387 */ /* 0x000fe20000100800 */
[----:B------:R-:W-:Y:S01]  /*16d70*/  @!P4 IMAD.IADD R64, R64, 0x1, -R68 ;  /* 0x000000014040c824 */ /* 0x000fe200078e0a44 */
[----:B------:R-:W-:-:S03]  /*16d80*/  SEL R5, R73, R4, !P1 ;  /* 0x0000000449057207 */ /* 0x000fc60004800000 */
[----:B------:R-:W-:Y:S02]  /*16d90*/  IMAD.MOV.U32 R4, RZ, RZ, R64 ;  /* 0x000000ffff047224 */ /* 0x000fe400078e0040 */
[----:B------:R-:W-:Y:S01]  /*16da0*/  IMAD R5, R5, UR12, RZ ;  /* 0x0000000c05057c24 */ /* 0x000fe2000f8e02ff */
[----:B------:R-:W-:Y:S01]  /*16db0*/  PRMT R56, RZ, 0x7610, R56 ;  /* 0x00007610ff387816 */ /* 0x000fe20000000038 */
[----:B------:R-:W0:Y:S01]  /*16dc0*/  LDCU UR12, c[0x0][0x3b0] ;  /* 0x00007600ff0c77ac */ /* 0x000e220008000800 */
[----:B--2---:R-:W-:Y:S02]  /*16dd0*/  ISETP.GE.AND P6, PT, R47, RZ, PT ;  /* 0x000000ff2f00720c */ /* 0x004fe40003fc6270 */
[----:B------:R-:W2:Y:S11]  /*16de0*/  LDL.LU R47, [R1+0x18c] ;  /* 0x00018c00012f7983 */ /* 0x000eb60000300800 */
[----:B------:R-:W-:Y:S01]  /*16df0*/  @!P6 IMAD.MOV R4, RZ, RZ, -R4 ;  /* 0x000000ffff04e224 */ /* 0x000fe200078e0a04 */
[----:B------:R0:W-:Y:S02]  /*16e00*/  STL [R1+0x1d4], R7 ;  /* 0x0001d40701007387 */ /* 0x0001e40000100800 */
[----:B0-----:R-:W-:-:S02]  /*16e10*/  LEA R7, P5, R6, R72, 0x1 ;  /* 0x0000004806077211 */ /* 0x001fc400078a08ff */
[----:B------:R-:W-:Y:S02]  /*16e20*/  STL [R1+0x170], R64 ;  /* 0x0001704001007387 */ /* 0x000fe40000100800 */
[----:B------:R-:W-:Y:S02]  /*16e30*/  LEA.HI.X.SX32 R61, R6, R69, 0x1, P5 ;  /* 0x00000045063d7211 */ /* 0x000fe400028f0eff */
[----:B------:R0:W-:Y:S01]  /*16e40*/  STL [R1+0x5c4], R7 ;  /* 0x0005c40701007387 */ /* 0x0001e20000100800 */
[----:B------:R-:W-:Y:S01]  /*16e50*/  @P0 IMAD.MOV.U32 R6, RZ, RZ, R7 ;  /* 0x000000ffff060224 */ /* 0x000fe200078e0007 */
[----:B------:R-:W-:Y:S02]  /*16e60*/  SEL R4, R73, R4, !P1 ;  /* 0x0000000449047207 */ /* 0x000fe40004800000 */
[----:B------:R-:W-:Y:S01]  /*16e70*/  LEA R66, P6, R5, R72, 0x1 ;  /* 0x0000004805427211 */ /* 0x000fe200078c08ff */
[----:B0-----:R-:W-:-:S05]  /*16e80*/  @P0 IMAD.MOV.U32 R7, RZ, RZ, R61 ;  /* 0x000000ffff070224 */ /* 0x001fca00078e003d */
[----:B------:R1:W2:Y:S01]  /*16e90*/  @P0 LDG.E.U16 R59, desc[UR20][R6.64] ;  /* 0x00000014063b0981 */ /* 0x0002a2000c1e1500 */
[----:B------:R-:W-:Y:S01]  /*16ea0*/  LEA.HI.X.SX32 R5, R5, R69, 0x1, P6 ;  /* 0x0000004505057211 */ /* 0x000fe200030f0eff */
[----:B-1----:R-:W-:Y:S01]  /*16eb0*/  IMAD R6, R4, UR4, RZ ;  /* 0x0000000404067c24 */ /* 0x002fe2000f8e02ff */
[C---:B------:R-:W-:Y:S01]  /*16ec0*/  ISETP.GT.U32.AND P3, PT, R68.reuse, R52, PT ;  /* 0x000000344400720c */ /* 0x040fe20003f64070 */
[----:B------:R-:W-:Y:S01]  /*16ed0*/  @P0 IMAD.MOV.U32 R4, RZ, RZ, R66 ;  /* 0x000000ffff040224 */ /* 0x000fe200078e0042 */
[----:B---3--:R-:W-:Y:S01]  /*16ee0*/  ISETP.GT.U32.AND P4, PT, R68, R65, PT ;  /* 0x000000414400720c */ /* 0x008fe20003f84070 */
[----:B------:R0:W-:Y:S01]  /*16ef0*/  STL [R1+0x5c0], R61 ;  /* 0x0005c03d01007387 */ /* 0x0001e20000100800 */
[----:B------:R-:W-:Y:S01]  /*16f00*/  PRMT R7, RZ, 0x7610, R7 ;  /* 0x00007610ff077816 */ /* 0x000fe20000000007 */
[----:B------:R-:W1:Y:S02]  /*16f10*/  LDCU UR4, c[0x0][0x3b0] ;  /* 0x00007600ff0477ac */ /* 0x000e640008000800 */
[----:B------:R3:W2:Y:S06]  /*16f20*/  @P0 LDG.E.U16 R56, desc[UR20][R4.64] ;  /* 0x0000001404380981 */ /* 0x0006ac000c1e1500 */
[--C-:B------:R-:W-:Y:S01]  /*16f30*/  @!P3 IMAD.IADD R52, R52, 0x1, -R68.reuse ;  /* 0x000000013434b824 */ /* 0x100fe200078e0a44 */
[----:B0-----:R-:W2:Y:S04]  /*16f40*/  LDL R61, [R1+0x1078] ;  /* 0x00107800013d7983 */ /* 0x001ea80000100800 */
[----:B------:R-:W-:Y:S01]  /*16f50*/  ISETP.GT.U32.AND P3, PT, R68, R52, PT ;  /* 0x000000344400720c */ /* 0x000fe20003f64070 */
[--C-:B------:R-:W-:Y:S01]  /*16f60*/  @!P4 IMAD.IADD R65, R65, 0x1, -R68.reuse ;  /* 0x000000014141c824 */ /* 0x100fe200078e0a44 */
[----:B----4-:R-:W-:Y:S01]  /*16f70*/  ISETP.GE.AND P4, PT, R57, RZ, PT ;  /* 0x000000ff3900720c */ /* 0x010fe20003f86270 */
[----:B------:R-:W4:Y:S04]  /*16f80*/  LDL.LU R64, [R1+0x194] ;  /* 0x0001940001407983 */ /* 0x000f280000300800 */
[----:B------:R-:W-:Y:S06]  /*16f90*/  STL [R1+0x1d8], R70 ;  /* 0x0001d84601007387 */ /* 0x000fec0000100800 */
[----:B------:R-:W-:-:S04]  /*16fa0*/  @!P3 IMAD.IADD R52, R52, 0x1, -R68 ;  /* 0x000000013434b824 */ /* 0x000fc800078e0a44 */
[----:B---3--:R-:W-:-:S04]  /*16fb0*/  IMAD.MOV.U32 R4, RZ, RZ, R52 ;  /* 0x000000ffff047224 */ /* 0x008fc800078e0034 */
[----:B------:R-:W-:Y:S01]  /*16fc0*/  @!P4 IMAD.MOV R4, RZ, RZ, -R4 ;  /* 0x000000ffff04c224 */ /* 0x000fe200078e0a04 */
[----:B--2---:R0:W-:Y:S04]  /*16fd0*/  STL [R1+0x160], R59 ;  /* 0x0001603b01007387 */ /* 0x0041e80000100800 */
[----:B0-----:R-:W2:Y:S04]  /*16fe0*/  LDL R59, [R1+0x106c] ;  /* 0x00106c00013b7983 */ /* 0x001ea80000100800 */
[----:B------:R-:W-:Y:S04]  /*16ff0*/  STL [R1+0x5f4], R66 ;  /* 0x0005f44201007387 */ /* 0x000fe80000100800 */
[----:B------:R-:W3:Y:S04]  /*17000*/  LDL.LU R57, [R1+0x19c] ;  /* 0x00019c0001397983 */ /* 0x000ee80000300800 */
[----:B------:R0:W-:Y:S04]  /*17010*/  STL [R1+0x5f0], R5 ;  /* 0x0005f00501007387 */ /* 0x0001e80000100800 */
[----:B------:R1:W-:Y:S01]  /*17020*/  STL [R1+0x174], R52 ;  /* 0x0001743401007387 */ /* 0x0003e20000100800 */
[----:B0-----:R-:W-:-:S03]  /*17030*/  LEA R5, P3, R6, R72, 0x1 ;  /* 0x0000004806057211 */ /* 0x001fc600078608ff */
[----:B-1----:R-:W2:Y:S04]  /*17040*/  LDL R52, [R1+0x1108] ;  /* 0x0011080001347983 */ /* 0x002ea80000100800 */
[----:B------:R-:W-:Y:S04]  /*17050*/  STL [R1+0x624], R5 ;  /* 0x0006240501007387 */ /* 0x000fe80000100800 */
[----:B------:R0:W-:Y:S02]  /*17060*/  STL [R1+0x150], R56 ;  /* 0x0001503801007387 */ /* 0x0001e40000100800 */
[----:B0-----:R-:W-:-:S02]  /*17070*/  LEA.HI.X.SX32 R56, R6, R69, 0x1, P3 ;  /* 0x0000004506387211 */ /* 0x001fc400018f0eff */
[----:B------:R-:W-:Y:S01]  /*17080*/  SEL R6, R73, R4, !P1 ;  /* 0x0000000449067207 */ /* 0x000fe20004800000 */
[----:B------:R-:W-:Y:S02]  /*17090*/  @P0 IMAD.MOV.U32 R4, RZ, RZ, R5 ;  /* 0x000000ffff040224 */ /* 0x000fe400078e0005 */
[----:B------:R-:W-:-:S05]  /*170a0*/  @P0 IMAD.MOV.U32 R5, RZ, RZ, R56 ;  /* 0x000000ffff050224 */ /* 0x000fca00078e0038 */
[----:B------:R0:W2:Y:S01]  /*170b0*/  @P0 LDG.E.U16 R7, desc[UR20][R4.64] ;  /* 0x0000001404070981 */ /* 0x0000a2000c1e1500 */
[----:B------:R-:W-:-:S13]  /*170c0*/  ISETP.GT.U32.AND P5, PT, R68, R62, PT ;  /* 0x0000003e4400720c */ /* 0x000fda0003fa4070 */
[----:B------:R-:W-:Y:S01]  /*170d0*/  @!P5 IMAD.IADD R62, R62, 0x1, -R68 ;  /* 0x000000013e3ed824 */ /* 0x000fe200078e0a44 */
[----:B------:R-:W-:-:S04]  /*170e0*/  ISETP.GT.U32.AND P5, PT, R68, R65, PT ;  /* 0x000000414400720c */ /* 0x000fc80003fa4070 */
[----:B------:R-:W-:Y:S01]  /*170f0*/  ISETP.GT.U32.AND P6, PT, R68, R62, PT ;  /* 0x0000003e4400720c */ /* 0x000fe20003fc4070 */
[----:B------:R-:W-:Y:S01]  /*17100*/  IMAD R6, R6, UR5, RZ ;  /* 0x0000000506067c24 */ /* 0x000fe2000f8e02ff */
[----:B------:R1:W-:Y:S01]  /*17110*/  STL [R1+0x620], R56 ;  /* 0x0006203801007387 */ /* 0x0003e20000100800 */
[----:B------:R-:W-:Y:S01]  /*17120*/  ISETP.GE.AND P3, PT, R61, RZ, PT ;  /* 0x000000ff3d00720c */ /* 0x000fe20003f66270 */
[----:B------:R-:W2:Y:S02]  /*17130*/  LDCU UR5, c[0x0][0x3b0] ;  /* 0x00007600ff0577ac */ /* 0x000ea40008000800 */
[----:B------:R-:W3:Y:S03]  /*17140*/  LDL R61, [R1+0x10fc] ;  /* 0x0010fc00013d7983 */ /* 0x000ee60000100800 */
[--C-:B------:R-:W-:Y:S01]  /*17150*/  @!P5 IMAD.IADD R65, R65, 0x1, -R68.reuse ;  /* 0x000000014141d824 */ /* 0x100fe200078e0a44 */
[----:B-1----:R-:W3:Y:S03]  /*17160*/  LDL.LU R56, [R1+0x1ac] ;  /* 0x0001ac0001387983 */ /* 0x002ee60000300800 */
[----:B------:R-:W-:Y:S01]  /*17170*/  @!P6 IMAD.IADD R62, R62, 0x1, -R68 ;  /* 0x000000013e3ee824 */ /* 0x000fe200078e0a44 */
[----:B0-----:R-:W-:Y:S01]  /*17180*/  PRMT R4, RZ, 0x7610, R4 ;  /* 0x00007610ff047816 */ /* 0x001fe20000000004 */
[----:B--2---:R0:W-:Y:S04]  /*17190*/  STL [R1+0x14c], R7 ;  /* 0x00014c0701007387 */ /* 0x0041e80000100800 */
[----:B------:R-:W-:Y:S01]  /*171a0*/  STL [R1+0x180], R65 ;  /* 0x0001804101007387 */ /* 0x000fe20000100800 */
[----:B0-----:R-:W-:-:S03]  /*171b0*/  LEA R7, P6, R6, R72, 0x1 ;  /* 0x0000004806077211 */ /* 0x001fc600078c08ff */
[----:B------:R-:W-:Y:S01]  /*171c0*/  STL [R1+0x184], R62 ;  /* 0x0001843e01007387 */ /* 0x000fe20000100800 */
[----:B------:R-:W-:-:S03]  /*171d0*/  LEA.HI.X.SX32 R6, R6, R69, 0x1, P6 ;  /* 0x0000004506067211 */ /* 0x000fc600030f0eff */
[----:B------:R0:W-:Y:S04]  /*171e0*/  STL [R1+0x654], R7 ;  /* 0x0006540701007387 */ /* 0x0001e80000100800 */
[----:B------:R1:W-:Y:S01]  /*171f0*/  STL [R1+0x650], R6 ;  /* 0x0006500601007387 */ /* 0x0003e20000100800 */
[----:B0-----:R-:W-:-:S04]  /*17200*/  @P0 LOP3.LUT R7, R7, R6, RZ, 0x3c, !PT ;  /* 0x0000000607070212 */ /* 0x001fc800078e3cff */
[----:B-1----:R-:W-:-:S04]  /*17210*/  @P0 LOP3.LUT R6, R7, R6, RZ, 0x3c, !PT ;  /* 0x0000000607060212 */ /* 0x002fc800078e3cff */
[----:B------:R-:W-:-:S05]  /*17220*/  @P0 LOP3.LUT R7, R7, R6, RZ, 0x3c, !PT ;  /* 0x0000000607070212 */ /* 0x000fca00078e3cff */
[----:B------:R0:W2:Y:S01]  /*17230*/  @P0 LDG.E.U16 R4, desc[UR20][R6.64] ;  /* 0x0000001406040981 */ /* 0x0000a2000c1e1500 */
[C---:B------:R-:W-:Y:S01]  /*17240*/  ISETP.GT.U32.AND P4, PT, R68.reuse, R47, PT ;  /* 0x0000002f4400720c */ /* 0x040fe20003f84070 */
[----:B------:R-:W-:Y:S01]  /*17250*/  IMAD.MOV.U32 R5, RZ, RZ, R65 ;  /* 0x000000ffff057224 */ /* 0x000fe200078e0041 */
[----:B---3--:R-:W-:-:S03]  /*17260*/  ISETP.GT.U32.AND P6, PT, R68, R57, PT ;  /* 0x000000394400720c */ /* 0x008fc60003fc4070 */
[----:B------:R-:W-:-:S08]  /*17270*/  @!P3 IMAD.MOV R5, RZ, RZ, -R5 ;  /* 0x000000ffff05b224 */ /* 0x000fd000078e0a05 */
[----:B------:R-:W-:Y:S01]  /*17280*/  @!P4 IMAD.IADD R47, R47, 0x1, -R68 ;  /* 0x000000012f2fc824 */ /* 0x000fe200078e0a44 */
[----:B------:R-:W-:Y:S02]  /*17290*/  ISETP.GE.AND P4, PT, R59, RZ, PT ;  /* 0x000000ff3b00720c */ /* 0x000fe40003f86270 */
[----:B------:R-:W-:Y:S01]  /*172a0*/  SEL R5, R73, R5, !P1 ;  /* 0x0000000549057207 */ /* 0x000fe20004800000 */
[----:B------:R-:W3:Y:S01]  /*172b0*/  LDL.LU R59, [R1+0x1b4] ;  /* 0x0001b400013b7983 */ /* 0x000ee20000300800 */
[----:B------:R-:W-:-:S03]  /*172c0*/  ISETP.GT.U32.AND P3, PT, R68, R47, PT ;  /* 0x0000002f4400720c */ /* 0x000fc60003f64070 */
[----:B0-----:R-:W-:Y:S01]  /*172d0*/  IMAD R6, R5, UR4, RZ ;  /* 0x0000000405067c24 */ /* 0x001fe2000f8e02ff */
[----:B------:R-:W-:Y:S01]  /*172e0*/  PRMT R45, RZ, 0x7610, R45 ;  /* 0x00007610ff2d7816 */ /* 0x000fe2000000002d */
[----:B------:R-:W-:Y:S01]  /*172f0*/  @!P6 IMAD.IADD R57, R57, 0x1, -R68 ;  /* 0x000000013939e824 */ /* 0x000fe200078e0a44 */
[----:B----4-:R-:W-:Y:S01]  /*17300*/  ISETP.GT.U32.AND P5, PT, R68, R64, PT ;  /* 0x000000404400720c */ /* 0x010fe20003fa4070 */
[----:B------:R-:W0:Y:S01]  /*17310*/  LDCU UR4, c[0x0][0x3b0] ;  /* 0x00007600ff0477ac */ /* 0x000e220008000800 */
[----:B------:R-:W-:-:S05]  /*17320*/  LEA R7, P6, R6, R72, 0x1 ;  /* 0x0000004806077211 */ /* 0x000fca00078c08ff */
[----:B------:R-:W-:Y:S01]  /*17330*/  @!P3 IMAD.IADD R47, R47, 0x1, -R68 ;  /* 0x000000012f2fb824 */ /* 0x000fe200078e0a44 */
        /* <DEDUP_REMOVED lines=10> */
[----:B----4-:R-:W-:-:S04]  /*173e0*/  @P0 LOP3.LUT R6, R7, R6, RZ, 0x3c, !PT ;  /* 0x0000000607060212 */ /* 0x010fc800078e3cff */
[----:B------:R-:W-:-:S05]  /*173f0*/  @P0 LOP3.LUT R7, R7, R6, RZ, 0x3c, !PT ;  /* 0x0000000607070212 */ /* 0x000fca00078e3cff */
[----:B------:R1:W4:Y:S01]  /*17400*/  @P0 LDG.E.U16 R45, desc[UR20][R6.64] ;  /* 0x00000014062d0981 */ /* 0x000322000c1e1500 */
[----:B------:R-:W-:Y:S01]  /*17410*/  @!P5 IMAD.IADD R64, R64, 0x1, -R68 ;  /* 0x000000014040d824 */ /* 0x000fe200078e0a44 */
[----:B------:R-:W-:-:S04]  /*17420*/  SEL R4, R73, R4, !P1 ;  /* 0x0000000449047207 */ /* 0x000fc80004800000 */
[----:B------:R-:W-:Y:S01]  /*17430*/  ISETP.GT.U32.AND P5, PT, R68, R64, PT ;  /* 0x000000404400720c */ /* 0x000fe20003fa4070 */
[----:B------:R-:W-:Y:S01]  /*17440*/  IMAD R4, R4, UR5, RZ ;  /* 0x0000000504047c24 */ /* 0x000fe2000f8e02ff */
[----:B------:R-:W-:Y:S01]  /*17450*/  ISETP.GE.AND P3, PT, R61, RZ, PT ;  /* 0x000000ff3d00720c */ /* 0x000fe20003f66270 */
[----:B------:R-:W-:Y:S01]  /*17460*/  IMAD.MOV.U32 R5, RZ, RZ, R47 ;  /* 0x000000ffff057224 */ /* 0x000fe200078e002f */
[----:B------:R-:W-:Y:S01]  /*17470*/  PRMT R60, RZ, 0x7610, R60 ;  /* 0x00007610ff3c7816 */ /* 0x000fe2000000003c */
[----:B------:R-:W0:Y:S01]  /*17480*/  LDCU UR5, c[0x0][0x3b0] ;  /* 0x00007600ff0577ac */ /* 0x000e220008000800 */
[----:B------:R-:W-:Y:S01]  /*17490*/  LEA R61, P6, R4, R72, 0x1 ;  /* 0x00000048043d7211 */ /* 0x000fe200078c08ff */
[----:B------:R-:W-:-:S03]  /*174a0*/  @!P4 IMAD.MOV R5, RZ, RZ, -R5 ;  /* 0x000000ffff05c224 */ /* 0x000fc600078e0a05 */
[----:B------:R-:W-:Y:S02]  /*174b0*/  LEA.HI.X.SX32 R62, R4, R69, 0x1, P6 ;  /* 0x00000045043e7211 */ /* 0x000fe400030f0eff */
[----:B------:R-:W-:Y:S01]  /*174c0*/  ISETP.GT.U32.AND P4, PT, R68, R57, PT ;  /* 0x000000394400720c */ /* 0x000fe20003f84070 */
[----:B------:R-:W-:Y:S02]  /*174d0*/  @!P5 IMAD.IADD R64, R64, 0x1, -R68 ;  /* 0x000000014040d824 */ /* 0x000fe400078e0a44 */
[----:B-1----:R-:W-:Y:S02]  /*174e0*/  @P0 IMAD.MOV.U32 R6, RZ, RZ, R61 ;  /* 0x000000ffff060224 */ /* 0x002fe400078e003d */
[----:B------:R-:W-:Y:S01]  /*174f0*/  @P0 IMAD.MOV.U32 R7, RZ, RZ, R62 ;  /* 0x000000ffff070224 */ /* 0x000fe200078e003e */
[----:B---3--:R-:W-:Y:S01]  /*17500*/  ISETP.GT.U32.AND P6, PT, R68, R59, PT ;  /* 0x0000003b4400720c */ /* 0x008fe20003fc4070 */
[----:B------:R-:W-:-:S03]  /*17510*/  IMAD.MOV.U32 R4, RZ, RZ, R64 ;  /* 0x000000ffff047224 */ /* 0x000fc600078e0040 */
[----:B------:R1:W3:Y:S01]  /*17520*/  @P0 LDG.E.U16 R60, desc[UR20][R6.64] ;  /* 0x00000014063c0981 */ /* 0x0002e2000c1e1500 */
[----:B------:R-:W-:Y:S02]  /*17530*/  @!P3 IMAD.MOV R4, RZ, RZ, -R4 ;  /* 0x000000ffff04b224 */ /* 0x000fe400078e0a04 */
[----:B------:R-:W-:Y:S01]  /*17540*/  @!P4 IMAD.IADD R57, R57, 0x1, -R68 ;  /* 0x000000013939c824 */ /* 0x000fe200078e0a44 */
[C---:B-1----:R-:W-:Y:S02]  /*17550*/  SEL R6, R73.reuse, R5, !P1 ;  /* 0x0000000549067207 */ /* 0x042fe40004800000 */
[----:B------:R-:W-:-:S03]  /*17560*/  SEL R5, R73, R4, !P1 ;  /* 0x0000000449057207 */ /* 0x000fc60004800000 */
[----:B------:R-:W-:Y:S01]  /*17570*/  IMAD R6, R6, UR7, RZ ;  /* 0x0000000706067c24 */ /* 0x000fe2000f8e02ff */
[----:B------:R1:W-:Y:S01]  /*17580*/  STL [R1+0x194], R64 ;  /* 0x0001944001007387 */ /* 0x0003e20000100800 */
[----:B------:R-:W-:Y:S01]  /*17590*/  @!P6 IMAD.IADD R59, R59, 0x1, -R68 ;  /* 0x000000013b3be824 */ /* 0x000fe200078e0a44 */
[----:B------:R-:W-:Y:S01]  /*175a0*/  PRMT R63, RZ, 0x7610, R63 ;  /* 0x00007610ff3f7816 */ /* 0x000fe2000000003f */
[----:B------:R-:W-:Y:S01]  /*175b0*/  IMAD.MOV.U32 R4, RZ, RZ, R57 ;  /* 0x000000ffff047224 */ /* 0x000fe200078e0039 */
[----:B------:R-:W3:Y:S01]  /*175c0*/  LDL R47, [R1+0x1160] ;  /* 0x00116000012f7983 */ /* 0x000ee20000100800 */
[----:B0-----:R-:W-:Y:S01]  /*175d0*/  IMAD R5, R5, UR4, RZ ;  /* 0x0000000405057c24 */ /* 0x001fe2000f8e02ff */
[----:B------:R-:W-:Y:S01]  /*175e0*/  PRMT R7, RZ, 0x7610, R7 ;  /* 0x00007610ff077816 */ /* 0x000fe20000000007 */
[----:B------:R-:W0:Y:S01]  /*175f0*/  LDCU UR4, c[0x0][0x3b0] ;  /* 0x00007600ff0477ac */ /* 0x000e220008000800 */
[----:B-1----:R-:W-:Y:S01]  /*17600*/  LEA R64, P6, R6, R72, 0x1 ;  /* 0x0000004806407211 */ /* 0x002fe200078c08ff */
[----:B------:R1:W-:Y:S01]  /*17610*/  STL [R1+0x6b4], R61 ;  /* 0x0006b43d01007387 */ /* 0x0003e20000100800 */
[----:B------:R-:W-:Y:S01]  /*17620*/  ISETP.GT.U32.AND P5, PT, R68, R56, PT ;  /* 0x000000384400720c */ /* 0x000fe20003fa4070 */
[----:B------:R-:W0:Y:S01]  /*17630*/  LDCU UR7, c[0x0][0x3b0] ;  /* 0x00007600ff0777ac */ /* 0x000e220008000800 */
[----:B------:R-:W-:-:S02]  /*17640*/  LEA.HI.X.SX32 R65, R6, R69, 0x1, P6 ;  /* 0x0000004506417211 */ /* 0x000fc400030f0eff */
[----:B--2---:R-:W-:-:S13]  /*17650*/  ISETP.GE.AND P3, PT, R52, RZ, PT ;  /* 0x000000ff3400720c */ /* 0x004fda0003f66270 */
[----:B------:R-:W-:Y:S01]  /*17660*/  @!P3 IMAD.MOV R4, RZ, RZ, -R4 ;  /* 0x000000ffff04b224 */ /* 0x000fe200078e0a04 */
[----:B-1----:R-:W-:-:S04]  /*17670*/  LEA R61, P3, R5, R72, 0x1 ;  /* 0x00000048053d7211 */ /* 0x002fc800078608ff */
[----:B------:R-:W-:Y:S01]  /*17680*/  SEL R6, R73, R4, !P1 ;  /* 0x0000000449067207 */ /* 0x000fe20004800000 */
[----:B------:R-:W-:Y:S01]  /*17690*/  @P0 IMAD.MOV.U32 R4, RZ, RZ, R64 ;  /* 0x000000ffff040224 */ /* 0x000fe200078e0040 */
[----:B----4-:R1:W-:Y:S04]  /*176a0*/  STL [R1+0x140], R45 ;  /* 0x0001402d01007387 */ /* 0x0103e80000100800 */
[----:B-1----:R-:W2:Y:S04]  /*176b0*/  LDL.LU R45, [R1+0x1c0] ;  /* 0x0001c000012d7983 */ /* 0x002ea80000300800 */
[----:B------:R1:W-:Y:S04]  /*176c0*/  STL [R1+0x6b0], R62 ;  /* 0x0006b03e01007387 */ /* 0x0003e80000100800 */
[----:B------:R-:W4:Y:S01]  /*176d0*/  LDL R52, [R1+0x117c] ;  /* 0x00117c0001347983 */ /* 0x000f220000100800 */
[----:B-1----:R-:W-:Y:S01]  /*176e0*/  LEA.HI.X.SX32 R62, R5, R69, 0x1, P3 ;  /* 0x00000045053e7211 */ /* 0x002fe200018f0eff */
[----:B------:R-:W-:-:S05]  /*176f0*/  @P0 IMAD.MOV.U32 R5, RZ, RZ, R65 ;  /* 0x000000ffff050224 */ /* 0x000fca00078e0041 */
[----:B------:R1:W2:Y:S02]  /*17700*/  @P0 LDG.E.U16 R63, desc[UR20][R4.64] ;  /* 0x00000014043f0981 */ /* 0x0002a4000c1e1500 */
[----:B-1----:R-:W-:Y:S02]  /*17710*/  @P0 IMAD.MOV.U32 R4, RZ, RZ, R61 ;  /* 0x000000ffff040224 */ /* 0x002fe400078e003d */
[----:B------:R-:W-:-:S05]  /*17720*/  @P0 IMAD.MOV.U32 R5, RZ, RZ, R62 ;  /* 0x000000ffff050224 */ /* 0x000fca00078e003e */
[----:B------:R1:W2:Y:S01]  /*17730*/  @P0 LDG.E.U16 R7, desc[UR20][R4.64] ;  /* 0x0000001404070981 */ /* 0x0002a2000c1e1500 */
[----:B------:R-:W-:-:S05]  /*17740*/  @!P5 IMAD.IADD R56, R56, 0x1, -R68 ;  /* 0x000000013838d824 */ /* 0x000fca00078e0a44 */
[C---:B------:R-:W-:Y:S01]  /*17750*/  ISETP.GT.U32.AND P5, PT, R68.reuse, R56, PT ;  /* 0x000000384400720c */ /* 0x040fe20003fa4070 */
[----:B---3--:R3:W-:Y:S01]  /*17760*/  STL [R1+0x13c], R60 ;  /* 0x00013c3c01007387 */ /* 0x0087e20000100800 */
[----:B------:R-:W-:Y:S01]  /*17770*/  ISETP.GT.U32.AND P4, PT, R68, R59, PT ;  /* 0x0000003b4400720c */ /* 0x000fe20003f84070 */
[----:B------:R-:W-:Y:S01]  /*17780*/  IMAD R6, R6, UR5, RZ ;  /* 0x0000000506067c24 */ /* 0x000fe2000f8e02ff */
[----:B------:R-:W-:Y:S01]  /*17790*/  PRMT R50, RZ, 0x7610, R50 ;  /* 0x00007610ff327816 */ /* 0x000fe20000000032 */
[----:B------:R-:W0:Y:S01]  /*177a0*/  LDCU UR5, c[0x0][0x3b0] ;  /* 0x00007600ff0577ac */ /* 0x000e220008000800 */
[----:B---3--:R-:W3:Y:S07]  /*177b0*/  LDL.LU R60, [R1+0x1c8] ;  /* 0x0001c800013c7983 */ /* 0x008eee0000300800 */
[----:B------:R-:W-:Y:S01]  /*177c0*/  @!P5 IMAD.IADD R56, R56, 0x1, -R68 ;  /* 0x000000013838d824 */ /* 0x000fe200078e0a44 */
[----:B------:R-:W-:Y:S01]  /*177d0*/  ISETP.GE.AND P5, PT, R47, RZ, PT ;  /* 0x000000ff2f00720c */ /* 0x000fe20003fa6270 */
[----:B------:R0:W-:Y:S02]  /*177e0*/  STL [R1+0x19c], R57 ;  /* 0x00019c3901007387 */ /* 0x0001e40000100800 */
[----:B-1----:R-:W-:-:S02]  /*177f0*/  IMAD.MOV.U32 R4, RZ, RZ, R56 ;  /* 0x000000ffff047224 */ /* 0x002fc400078e0038 */
[----:B0-----:R-:W3:Y:S04]  /*17800*/  LDL.LU R57, [R1+0x1cc] ;  /* 0x0001cc0001397983 */ /* 0x001ee80000300800 */
[----:B------:R-:W-:Y:S04]  /*17810*/  STL [R1+0x6e4], R64 ;  /* 0x0006e44001007387 */ /* 0x000fe80000100800 */
[----:B------:R-:W-:Y:S04]  /*17820*/  STL [R1+0x714], R61 ;  /* 0x0007143d01007387 */ /* 0x000fe80000100800 */
[----:B------:R-:W3:Y:S04]  /*17830*/  LDL R47, [R1+0x1180] ;  /* 0x00118000012f7983 */ /* 0x000ee80000100800 */
        /* <DEDUP_REMOVED lines=10> */
[----:B----4-:R-:W-:Y:S02]  /*178e0*/  ISETP.GE.AND P6, PT, R52, RZ, PT ;  /* 0x000000ff3400720c */ /* 0x010fe40003fc6270 */
[----:B------:R-:W4:Y:S11]  /*178f0*/  LDL.LU R52, [R1+0x1ec] ;  /* 0x0001ec0001347983 */ /* 0x000f360000300800 */
[----:B------:R-:W-:Y:S01]  /*17900*/  @!P6 IMAD.MOV R4, RZ, RZ, -R4 ;  /* 0x000000ffff04e224 */ /* 0x000fe200078e0a04 */
[----:B--2---:R1:W-:Y:S02]  /*17910*/  STL [R1+0x12c], R7 ;  /* 0x00012c0701007387 */ /* 0x0043e40000100800 */
[----:B-1----:R-:W-:-:S02]  /*17920*/  LEA R7, P5, R6, R72, 0x1 ;  /* 0x0000004806077211 */ /* 0x002fc400078a08ff */
[----:B------:R-:W-:Y:S02]  /*17930*/  STL [R1+0x1b4], R59 ;  /* 0x0001b43b01007387 */ /* 0x000fe40000100800 */
[----:B------:R-:W-:Y:S02]  /*17940*/  LEA.HI.X.SX32 R56, R6, R69, 0x1, P5 ;  /* 0x0000004506387211 */ /* 0x000fe400028f0eff */
[----:B------:R1:W-:Y:S01]  /*17950*/  STL [R1+0x744], R7 ;  /* 0x0007440701007387 */ /* 0x0003e20000100800 */
[----:B------:R-:W-:Y:S01]  /*17960*/  @P0 IMAD.MOV.U32 R6, RZ, RZ, R7 ;  /* 0x000000ffff060224 */ /* 0x000fe200078e0007 */
[----:B------:R-:W-:Y:S02]  /*17970*/  SEL R4, R73, R4, !P1 ;  /* 0x0000000449047207 */ /* 0x000fe40004800000 */
[----:B------:R-:W-:Y:S01]  /*17980*/  LEA R61, P6, R5, R72, 0x1 ;  /* 0x00000048053d7211 */ /* 0x000fe200078c08ff */
[----:B-1----:R-:W-:-:S05]  /*17990*/  @P0 IMAD.MOV.U32 R7, RZ, RZ, R56 ;  /* 0x000000ffff070224 */ /* 0x002fca00078e0038 */
[----:B------:R1:W2:Y:S01]  /*179a0*/  @P0 LDG.E.U16 R50, desc[UR20][R6.64] ;  /* 0x0000001406320981 */ /* 0x0002a2000c1e1500 */
[----:B------:R-:W-:Y:S01]  /*179b0*/  LEA.HI.X.SX32 R5, R5, R69, 0x1, P6 ;  /* 0x0000004505057211 */ /* 0x000fe200030f0eff */
[----:B-1----:R-:W-:Y:S01]  /*179c0*/  IMAD R6, R4, UR4, RZ ;  /* 0x0000000404067c24 */ /* 0x002fe2000f8e02ff */
[C---:B------:R-:W-:Y:S01]  /*179d0*/  ISETP.GT.U32.AND P3, PT, R68.reuse, R45, PT ;  /* 0x0000002d4400720c */ /* 0x040fe20003f64070 */
[----:B------:R-:W-:Y:S01]  /*179e0*/  @P0 IMAD.MOV.U32 R4, RZ, RZ, R61 ;  /* 0x000000ffff040224 */ /* 0x000fe200078e003d */
[C---:B---3--:R-:W-:Y:S01]  /*179f0*/  ISETP.GT.U32.AND P4, PT, R68.reuse, R60, PT ;  /* 0x0000003c4400720c */ /* 0x048fe20003f84070 */
[----:B------:R1:W-:Y:S01]  /*17a00*/  STL [R1+0x740], R56 ;  /* 0x0007403801007387 */ /* 0x0003e20000100800 */
[----:B------:R-:W-:Y:S01]  /*17a10*/  PRMT R7, RZ, 0x7610, R7 ;  /* 0x00007610ff077816 */ /* 0x000fe20000000007 */
[----:B------:R-:W3:Y:S02]  /*17a20*/  LDCU UR4, c[0x0][0x3b0] ;  /* 0x00007600ff0477ac */ /* 0x000ee40008000800 */
[----:B------:R0:W3:Y:S06]  /*17a30*/  @P0 LDG.E.U16 R54, desc[UR20][R4.64] ;  /* 0x0000001404360981 */ /* 0x0000ec000c1e1500 */
[--C-:B------:R-:W-:Y:S01]  /*17a40*/  @!P3 IMAD.IADD R45, R45, 0x1, -R68.reuse ;  /* 0x000000012d2db824 */ /* 0x100fe200078e0a44 */
[----:B-1----:R-:W3:Y:S04]  /*17a50*/  LDL R56, [R1+0x11ac] ;  /* 0x0011ac0001387983 */ /* 0x002ee80000100800 */
[----:B------:R-:W-:Y:S01]  /*17a60*/  ISETP.GT.U32.AND P3, PT, R68, R45, PT ;  /* 0x0000002d4400720c */ /* 0x000fe20003f64070 */
[--C-:B------:R-:W-:Y:S01]  /*17a70*/  @!P4 IMAD.IADD R60, R60, 0x1, -R68.reuse ;  /* 0x000000013c3cc824 */ /* 0x100fe200078e0a44 */
[----:B------:R-:W-:Y:S01]  /*17a80*/  ISETP.GE.AND P4, PT, R47, RZ, PT ;  /* 0x000000ff2f00720c */ /* 0x000fe20003f86270 */
[----:B------:R-:W3:Y:S04]  /*17a90*/  LDL.LU R59, [R1+0x1d0] ;  /* 0x0001d000013b7983 */ /* 0x000ee80000300800 */
[----:B------:R-:W-:Y:S06]  /*17aa0*/  STL [R1+0x134], R63 ;  /* 0x0001343f01007387 */ /* 0x000fec0000100800 */
[----:B------:R-:W-:-:S04]  /*17ab0*/  @!P3 IMAD.IADD R45, R45, 0x1, -R68 ;  /* 0x000000012d2db824 */ /* 0x000fc800078e0a44 */
[----:B0-----:R-:W-:-:S04]  /*17ac0*/  IMAD.MOV.U32 R4, RZ, RZ, R45 ;  /* 0x000000ffff047224 */ /* 0x001fc800078e002d */
[----:B------:R-:W-:Y:S01]  /*17ad0*/  @!P4 IMAD.MOV R4, RZ, RZ, -R4 ;  /* 0x000000ffff04c224 */ /* 0x000fe200078e0a04 */
[----:B--2---:R0:W-:Y:S04]  /*17ae0*/  STL [R1+0x128], R50 ;  /* 0x0001283201007387 */ /* 0x0041e80000100800 */
[----:B0-----:R-:W2:Y:S04]  /*17af0*/  LDL R50, [R1+0x11cc] ;  /* 0x0011cc0001327983 */ /* 0x001ea80000100800 */
[----:B------:R-:W-:Y:S04]  /*17b00*/  STL [R1+0x774], R61 ;  /* 0x0007743d01007387 */ /* 0x000fe80000100800 */
[----:B------:R-:W2:Y:S04]  /*17b10*/  LDL.LU R47, [R1+0x1b8] ;  /* 0x0001b800012f7983 */ /* 0x000ea80000300800 */
[----:B------:R0:W-:Y:S04]  /*17b20*/  STL [R1+0x770], R5 ;  /* 0x0007700501007387 */ /* 0x0001e80000100800 */
[----:B------:R1:W-:Y:S01]  /*17b30*/  STL [R1+0x1c0], R45 ;  /* 0x0001c02d01007387 */ /* 0x0003e20000100800 */
[----:B0-----:R-:W-:-:S03]  /*17b40*/  LEA R5, P3, R6, R72, 0x1 ;  /* 0x0000004806057211 */ /* 0x001fc600078608ff */
[----:B-1----:R-:W2:Y:S04]  /*17b50*/  LDL R45, [R1+0x11dc] ;  /* 0x0011dc00012d7983 */ /* 0x002ea80000100800 */
[----:B------:R-:W-:Y:S04]  /*17b60*/  STL [R1+0x7a4], R5 ;  /* 0x0007a40501007387 */ /* 0x000fe80000100800 */
[----:B---3--:R0:W-:Y:S02]  /*17b70*/  STL [R1+0x124], R54 ;  /* 0x0001243601007387 */ /* 0x0081e40000100800 */
[----:B0-----:R-:W-:-:S02]  /*17b80*/  LEA.HI.X.SX32 R54, R6, R69, 0x1, P3 ;  /* 0x0000004506367211 */ /* 0x001fc400018f0eff */
[----:B------:R-:W-:Y:S01]  /*17b90*/  SEL R6, R73, R4, !P1 ;  /* 0x0000000449067207 */ /* 0x000fe20004800000 */
[----:B------:R-:W-:Y:S02]  /*17ba0*/  @P0 IMAD.MOV.U32 R4, RZ, RZ, R5 ;  /* 0x000000ffff040224 */ /* 0x000fe400078e0005 */
[----:B------:R-:W-:-:S05]  /*17bb0*/  @P0 IMAD.MOV.U32 R5, RZ, RZ, R54 ;  /* 0x000000ffff050224 */ /* 0x000fca00078e0036 */
[----:B------:R0:W3:Y:S01]  /*17bc0*/  @P0 LDG.E.U16 R7, desc[UR20][R4.64] ;  /* 0x0000001404070981 */ /* 0x0000e2000c1e1500 */
        /* <DEDUP_REMOVED lines=8> */
[----:B------:R-:W2:Y:S03]  /*17c50*/  LDL R56, [R1+0x1210] ;  /* 0x0012100001387983 */ /* 0x000ea60000100800 */
[--C-:B------:R-:W-:Y:S01]  /*17c60*/  @!P5 IMAD.IADD R60, R60, 0x1, -R68.reuse ;  /* 0x000000013c3cd824 */ /* 0x100fe200078e0a44 */
[----:B-1----:R-:W2:Y:S03]  /*17c70*/  LDL.LU R54, [R1+0x1a8] ;  /* 0x0001a80001367983 */ /* 0x002ea60000300800 */
[----:B------:R-:W-:Y:S01]  /*17c80*/  @!P6 IMAD.IADD R57, R57, 0x1, -R68 ;  /* 0x000000013939e824 */ /* 0x000fe200078e0a44 */
[----:B0-----:R-:W-:Y:S01]  /*17c90*/  PRMT R4, RZ, 0x7610, R4 ;  /* 0x00007610ff047816 */ /* 0x001fe20000000004 */
[----:B---3--:R0:W-:Y:S04]  /*17ca0*/  STL [R1+0x11c], R7 ;  /* 0x00011c0701007387 */ /* 0x0081e80000100800 */
        /* <DEDUP_REMOVED lines=9> */
[----:B------:R0:W3:Y:S01]  /*17d40*/  @P0 LDG.E.U16 R4, desc[UR20][R6.64] ;  /* 0x0000001406040981 */ /* 0x0000e2000c1e1500 */
[C---:B----4-:R-:W-:Y:S01]  /*17d50*/  ISETP.GT.U32.AND P4, PT, R68.reuse, R52, PT ;  /* 0x000000344400720c */ /* 0x050fe20003f84070 */
[----:B------:R-:W-:Y:S01]  /*17d60*/  IMAD.MOV.U32 R5, RZ, RZ, R60 ;  /* 0x000000ffff057224 */ /* 0x000fe200078e003c */
[----:B--2---:R-:W-:-:S03]  /*17d70*/  ISETP.GT.U32.AND P6, PT, R68, R47, PT ;  /* 0x0000002f4400720c */ /* 0x004fc60003fc4070 */
[----:B------:R-:W-:-:S08]  /*17d80*/  @!P3 IMAD.MOV R5, RZ, RZ, -R5 ;  /* 0x000000ffff05b224 */ /* 0x000fd000078e0a05 */
[----:B------:R-:W-:Y:S01]  /*17d90*/  @!P4 IMAD.IADD R52, R52, 0x1, -R68 ;  /* 0x000000013434c824 */ /* 0x000fe200078e0a44 */
[----:B------:R-:W-:Y:S02]  /*17da0*/  ISETP.GE.AND P4, PT, R50, RZ, PT ;  /* 0x000000ff3200720c */ /* 0x000fe40003f86270 */
[----:B------:R-:W-:Y:S01]  /*17db0*/  SEL R5, R73, R5, !P1 ;  /* 0x0000000549057207 */ /* 0x000fe20004800000 */
[----:B------:R-:W2:Y:S01]  /*17dc0*/  LDL.LU R50, [R1+0x198] ;  /* 0x0001980001327983 */ /* 0x000ea20000300800 */
[----:B------:R-:W-:-:S03]  /*17dd0*/  ISETP.GT.U32.AND P3, PT, R68, R52, PT ;  /* 0x000000344400720c */ /* 0x000fc60003f64070 */
[----:B0-----:R-:W-:Y:S01]  /*17de0*/  IMAD R6, R5, UR4, RZ ;  /* 0x0000000405067c24 */ /* 0x001fe2000f8e02ff */
[----:B------:R-:W-:Y:S01]  /*17df0*/  PRMT R18, RZ, 0x7610, R18 ;  /* 0x00007610ff127816 */ /* 0x000fe20000000012 */
[----:B------:R-:W-:Y:S01]  /*17e00*/  @!P6 IMAD.IADD R47, R47, 0x1, -R68 ;  /* 0x000000012f2fe824 */ /* 0x000fe200078e0a44 */
[----:B------:R-:W-:Y:S01]  /*17e10*/  ISETP.GT.U32.AND P5, PT, R68, R59, PT ;  /* 0x0000003b4400720c */ /* 0x000fe20003fa4070 */
[----:B------:R-:W0:Y:S01]  /*17e20*/  LDCU UR4, c[0x0][0x3b0] ;  /* 0x00007600ff0477ac */ /* 0x000e220008000800 */
[----:B------:R-:W-:-:S05]  /*17e30*/  LEA R7, P6, R6, R72, 0x1 ;  /* 0x0000004806077211 */ /* 0x000fca00078c08ff */
[----:B------:R-:W-:Y:S01]  /*17e40*/  @!P3 IMAD.IADD R52, R52, 0x1, -R68 ;  /* 0x000000013434b824 */ /* 0x000fe200078e0a44 */
[----:B------:R-:W-:Y:S01]  /*17e50*/  LEA.HI.X.SX32 R6, R6, R69, 0x1, P6 ;  /* 0x0000004506067211 */ /* 0x000fe200030f0eff */
[----:B---3--:R1:W-:Y:S02]  /*17e60*/  STL [R1+0x118], R4 ;  /* 0x0001180401007387 */ /* 0x0083e40000100800 */
[----:B-1----:R-:W-:-:S04]  /*17e70*/  IMAD.MOV.U32 R4, RZ, RZ, R57 ;  /* 0x000000ffff047224 */ /* 0x002fc800078e0039 */
[----:B------:R-:W-:Y:S01]  /*17e80*/  @!P4 IMAD.MOV R4, RZ, RZ, -R4 ;  /* 0x000000ffff04c224 */ /* 0x000fe200078e0a04 */
[----:B------:R-:W-:Y:S02]  /*17e90*/  ISETP.GE.AND P4, PT, R45, RZ, PT ;  /* 0x000000ff2d00720c */ /* 0x000fe40003f86270 */
[----:B------:R-:W3:Y:S04]  /*17ea0*/  LDL R45, [R1+0x120c] ;  /* 0x00120c00012d7983 */ /* 0x000ee80000100800 */
        /* <DEDUP_REMOVED lines=18> */
[C---:B------:R-:W-:Y:S01]  /*17fd0*/  ISETP.GT.U32.AND P4, PT, R68.reuse, R47, PT ;  /* 0x0000002f4400720c */ /* 0x040fe20003f84070 */
[----:B------:R-:W-:Y:S02]  /*17fe0*/  @!P5 IMAD.IADD R59, R59, 0x1, -R68 ;  /* 0x000000013b3bd824 */ /* 0x000fe400078e0a44 */
[----:B-1----:R-:W-:Y:S02]  /*17ff0*/  @P0 IMAD.MOV.U32 R6, RZ, RZ, R56 ;  /* 0x000000ffff060224 */ /* 0x002fe400078e0038 */
[----:B------:R-:W-:Y:S01]  /*18000*/  @P0 IMAD.MOV.U32 R7, RZ, RZ, R57 ;  /* 0x000000ffff070224 */ /* 0x000fe200078e0039 */
[----:B--2---:R-:W-:Y:S01]  /*18010*/  ISETP.GT.U32.AND P6, PT, R68, R50, PT ;  /* 0x000000324400720c */ /* 0x004fe20003fc4070 */
[----:B------:R-:W-:-:S03]  /*18020*/  IMAD.MOV.U32 R4, RZ, RZ, R59 ;  /* 0x000000ffff047224 */ /* 0x000fc600078e003b */
[----:B------:R1:W2:Y:S01]  /*18030*/  @P0 LDG.E.U16 R49, desc[UR20][R6.64] ;  /* 0x0000001406310981 */ /* 0x0002a2000c1e1500 */
        /* <DEDUP_REMOVED lines=9> */
[----:B------:R-:W-:Y:S01]  /*180d0*/  PRMT R7, RZ, 0x7610, R7 ;  /* 0x00007610ff077816 */ /* 0x000fe20000000007 */
[----:B0-----:R-:W-:Y:S01]  /*180e0*/  IMAD R5, R5, UR4, RZ ;  /* 0x0000000405057c24 */ /* 0x001fe2000f8e02ff */
[----:B------:R-:W-:Y:S01]  /*180f0*/  ISETP.GT.U32.AND P5, PT, R68, R54, PT ;  /* 0x000000364400720c */ /* 0x000fe20003fa4070 */
[----:B------:R-:W0:Y:S01]  /*18100*/  LDCU UR4, c[0x0][0x3b0] ;  /* 0x00007600ff0477ac */ /* 0x000e220008000800 */
[C---:B-1----:R-:W-:Y:S01]  /*18110*/  LEA R59, P6, R6.reuse, R72, 0x1 ;  /* 0x00000048063b7211 */ /* 0x042fe200078c08ff */
[----:B------:R-:W1:Y:S03]  /*18120*/  LDCU UR7, c[0x0][0x3b0] ;  /* 0x00007600ff0777ac */ /* 0x000e660008000800 */
[----:B------:R-:W-:-:S02]  /*18130*/  LEA.HI.X.SX32 R60, R6, R69, 0x1, P6 ;  /* 0x00000045063c7211 */ /* 0x000fc400030f0eff */
[----:B---3--:R-:W-:-:S13]  /*18140*/  ISETP.GE.AND P3, PT, R45, RZ, PT ;  /* 0x000000ff2d00720c */ /* 0x008fda0003f66270 */
[----:B------:R-:W-:-:S05]  /*18150*/  @!P3 IMAD.MOV R4, RZ, RZ, -R4 ;  /* 0x000000ffff04b224 */ /* 0x000fca00078e0a04 */
[----:B------:R-:W-:Y:S01]  /*18160*/  SEL R6, R73, R4, !P1 ;  /* 0x0000000449067207 */ /* 0x000fe20004800000 */
[----:B------:R-:W-:Y:S01]  /*18170*/  @P0 IMAD.MOV.U32 R4, RZ, RZ, R59 ;  /* 0x000000ffff040224 */ /* 0x000fe200078e003b */
[----:B----4-:R3:W-:Y:S04]  /*18180*/  STL [R1+0x114], R18 ;  /* 0x0001141201007387 */ /* 0x0107e80000100800 */
[----:B---3--:R-:W3:Y:S04]  /*18190*/  LDL R18, [R1+0x1230] ;  /* 0x0012300001127983 */ /* 0x008ee80000100800 */
[----:B------:R4:W-:Y:S04]  /*181a0*/  STL [R1+0x834], R56 ;  /* 0x0008343801007387 */ /* 0x0009e80000100800 */
[----:B------:R-:W3:Y:S01]  /*181b0*/  LDL.LU R52, [R1+0x188] ;  /* 0x0001880001347983 */ /* 0x000ee20000300800 */
[----:B----4-:R-:W-:-:S03]  /*181c0*/  LEA R56, P3, R5, R72, 0x1 ;  /* 0x0000004805387211 */ /* 0x010fc600078608ff */
[----:B------:R4:W-:Y:S04]  /*181d0*/  STL [R1+0x830], R57 ;  /* 0x0008303901007387 */ /* 0x0009e80000100800 */
[----:B------:R-:W3:Y:S01]  /*181e0*/  LDL R45, [R1+0x1260] ;  /* 0x00126000012d7983 */ /* 0x000ee20000100800 */
[----:B----4-:R-:W-:Y:S01]  /*181f0*/  LEA.HI.X.SX32 R57, R5, R69, 0x1, P3 ;  /* 0x0000004505397211 */ /* 0x010fe200018f0eff */
[----:B------:R-:W-:-:S05]  /*18200*/  @P0 IMAD.MOV.U32 R5, RZ, RZ, R60 ;  /* 0x000000ffff050224 */ /* 0x000fca00078e003c */
[----:B------:R4:W3:Y:S02]  /*18210*/  @P0 LDG.E.U16 R58, desc[UR20][R4.64] ;  /* 0x00000014043a0981 */ /* 0x0008e4000c1e1500 */
[----:B----4-:R-:W-:Y:S02]  /*18220*/  @P0 IMAD.MOV.U32 R4, RZ, RZ, R56 ;  /* 0x000000ffff040224 */ /* 0x010fe400078e0038 */
[----:B------:R-:W-:-:S05]  /*18230*/  @P0 IMAD.MOV.U32 R5, RZ, RZ, R57 ;  /* 0x000000ffff050224 */ /* 0x000fca00078e0039 */
[----:B------:R4:W3:Y:S01]  /*18240*/  @P0 LDG.E.U16 R7, desc[UR20][R4.64] ;  /* 0x0000001404070981 */ /* 0x0008e2000c1e1500 */
[----:B------:R-:W-:-:S05]  /*18250*/  @!P5 IMAD.IADD R54, R54, 0x1, -R68 ;  /* 0x000000013636d824 */ /* 0x000fca00078e0a44 */
[C---:B------:R-:W-:Y:S02]  /*18260*/  ISETP.GT.U32.AND P5, PT, R68.reuse, R54, PT ;  /* 0x000000364400720c */ /* 0x040fe40003fa4070 */
[----:B------:R-:W-:Y:S01]  /*18270*/  ISETP.GT.U32.AND P4, PT, R68, R50, PT ;  /* 0x000000324400720c */ /* 0x000fe20003f84070 */
[----:B--2---:R2:W-:Y:S01]  /*18280*/  STL [R1+0x10c], R49 ;  /* 0x00010c3101007387 */ /* 0x0045e20000100800 */
[----:B------:R-:W-:Y:S01]  /*18290*/  IMAD R6, R6, UR5, RZ ;  /* 0x0000000506067c24 */ /* 0x000fe2000f8e02ff */
[----:B------:R-:W-:Y:S01]  /*182a0*/  PRMT R36, RZ, 0x7610, R36 ;  /* 0x00007610ff247816 */ /* 0x000fe20000000024 */
[----:B------:R-:W0:Y:S01]  /*182b0*/  LDCU UR5, c[0x0][0x3b0] ;  /* 0x00007600ff0577ac */ /* 0x000e220008000800 */
[----:B--2---:R-:W2:Y:S06]  /*182c0*/  LDL.LU R49, [R1+0x17c] ;  /* 0x00017c0001317983 */ /* 0x004eac0000300800 */
[----:B------:R-:W-:Y:S01]  /*182d0*/  @!P5 IMAD.IADD R54, R54, 0x1, -R68 ;  /* 0x000000013636d824 */ /* 0x000fe200078e0a44 */
[----:B------:R0:W-:Y:S03]  /*182e0*/  STL [R1+0x1b8], R47 ;  /* 0x0001b82f01007387 */ /* 0x0001e60000100800 */
[----:B----4-:R-:W-:Y:S01]  /*182f0*/  IMAD.MOV.U32 R4, RZ, RZ, R54 ;  /* 0x000000ffff047224 */ /* 0x010fe200078e0036 */
[----:B0-----:R-:W4:Y:S04]  /*18300*/  LDL.LU R47, [R1+0x16c] ;  /* 0x00016c00012f7983 */ /* 0x001f280000300800 */
[----:B------:R-:W-:Y:S04]  /*18310*/  STL [R1+0x864], R59 ;  /* 0x0008643b01007387 */ /* 0x000fe80000100800 */
[----:B------:R-:W-:Y:S01]  /*18320*/  STL [R1+0x894], R56 ;  /* 0x0008943801007387 */ /* 0x000fe20000100800 */
[----:B------:R-:W-:Y:S01]  /*18330*/  @!P4 IMAD.IADD R50, R50, 0x1, -R68 ;  /* 0x000000013232c824 */ /* 0x000fe200078e0a44 */
[----:B---3--:R-:W-:-:S02]  /*18340*/  ISETP.GE.AND P5, PT, R18, RZ, PT ;  /* 0x000000ff1200720c */ /* 0x008fc40003fa6270 */
[----:B------:R-:W3:Y:S04]  /*18350*/  LDL R18, [R1+0x1278] ;  /* 0x0012780001127983 */ /* 0x000ee80000100800 */
[----:B------:R-:W-:Y:S04]  /*18360*/  STL [R1+0x860], R60 ;  /* 0x0008603c01007387 */ /* 0x000fe80000100800 */
[----:B------:R0:W-:Y:S04]  /*18370*/  STL [R1+0x1a8], R54 ;  /* 0x0001a83601007387 */ /* 0x0001e80000100800 */
[----:B------:R-:W-:Y:S04]  /*18380*/  STL [R1+0x890], R57 ;  /* 0x0008903901007387 */ /* 0x000fe80000100800 */
[----:B0-----:R-:W4:Y:S01]  /*18390*/  LDL R54, [R1+0x12a0] ;  /* 0x0012a00001367983 */ /* 0x001f220000100800 */
[----:B------:R-:W-:-:S03]  /*183a0*/  ISETP.GE.AND P6, PT, R45, RZ, PT ;  /* 0x000000ff2d00720c */ /* 0x000fc60003fc6270 */
[----:B------:R0:W-:Y:S02]  /*183b0*/  STL [R1+0x104], R7 ;  /* 0x0001040701007387 */ /* 0x0001e40000100800 */
[C---:B0-----:R-:W-:Y:S02]  /*183c0*/  LEA R7, P4, R6.reuse, R72, 0x1 ;  /* 0x0000004806077211 */ /* 0x041fe400078808ff */
[----:B------:R-:W-:Y:S02]  /*183d0*/  STL [R1+0x198], R50 ;  /* 0x0001983201007387 */ /* 0x000fe40000100800 */
[----:B------:R-:W-:Y:S02]  /*183e0*/  LEA.HI.X.SX32 R45, R6, R69, 0x1, P4 ;  /* 0x00000045062d7211 */ /* 0x000fe400020f0eff */
[----:B------:R0:W-:Y:S01]  /*183f0*/  STL [R1+0x8c4], R7 ;  /* 0x0008c40701007387 */ /* 0x0001e20000100800 */
[----:B------:R-:W-:Y:S02]  /*18400*/  @P0 IMAD.MOV.U32 R6, RZ, RZ, R7 ;  /* 0x000000ffff060224 */ /* 0x000fe400078e0007 */
[----:B0-----:R-:W-:-:S05]  /*18410*/  @P0 IMAD.MOV.U32 R7, RZ, RZ, R45 ;  /* 0x000000ffff070224 */ /* 0x001fca00078e002d */
[----:B------:R0:W4:Y:S01]  /*18420*/  @P0 LDG.E.U16 R36, desc[UR20][R6.64] ;  /* 0x0000001406240981 */ /* 0x000122000c1e1500 */
[C---:B------:R-:W-:Y:S01]  /*18430*/  ISETP.GT.U32.AND P3, PT, R68.reuse, R52, PT ;  /* 0x000000344400720c */ /* 0x040fe20003f64070 */
[----:B------:R-:W-:Y:S01]  /*18440*/  @!P5 IMAD.MOV R4, RZ, RZ, -R4 ;  /* 0x000000ffff04d224 */ /* 0x000fe200078e0a04 */
[----:B--2---:R-:W-:-:S04]  /*18450*/  ISETP.GT.U32.AND P5, PT, R68, R49, PT ;  /* 0x000000314400720c */ /* 0x004fc80003fa4070 */
[----:B------:R-:W-:Y:S01]  /*18460*/  SEL R5, R73, R4, !P1 ;  /* 0x0000000449057207 */ /* 0x000fe20004800000 */
[----:B------:R-:W-:-:S06]  /*18470*/  IMAD.MOV.U32 R4, RZ, RZ, R50 ;  /* 0x000000ffff047224 */ /* 0x000fcc00078e0032 */
[----:B------:R-:W-:Y:S02]  /*18480*/  @!P3 IMAD.IADD R52, R52, 0x1, -R68 ;  /* 0x000000013434b824 */ /* 0x000fe400078e0a44 */
[----:B------:R-:W-:Y:S02]  /*18490*/  @!P6 IMAD.MOV R4, RZ, RZ, -R4 ;  /* 0x000000ffff04e224 */ /* 0x000fe400078e0a04 */
[----:B------:R-:W-:Y:S01]  /*184a0*/  IMAD R5, R5, UR12, RZ ;  /* 0x0000000c05057c24 */ /* 0x000fe2000f8e02ff */
[----:B------:R-:W-:Y:S01]  /*184b0*/  ISETP.GT.U32.AND P3, PT, R68, R52, PT ;  /* 0x000000344400720c */ /* 0x000fe20003f64070 */
[----:B------:R-:W-:Y:S01]  /*184c0*/  @!P5 IMAD.IADD R49, R49, 0x1, -R68 ;  /* 0x000000013131d824 */ /* 0x000fe200078e0a44 */
[----:B------:R-:W-:Y:S01]  /*184d0*/  SEL R4, R73, R4, !P1 ;  /* 0x0000000449047207 */ /* 0x000fe20004800000 */
[----:B------:R-:W-:Y:S01]  /*184e0*/  STL [R1+0x8c0], R45 ;  /* 0x0008c02d01007387 */ /* 0x000fe20000100800 */
[C---:B------:R-:W-:Y:S01]  /*184f0*/  LEA R56, P6, R5.reuse, R72, 0x1 ;  /* 0x0000004805387211 */ /* 0x040fe200078c08ff */
[----:B------:R-:W2:Y:S01]  /*18500*/  LDCU UR12, c[0x0][0x3b0] ;  /* 0x00007600ff0c77ac */ /* 0x000ea20008000800 */
[----:B------:R-:W-:Y:S01]  /*18510*/  PRMT R55, RZ, 0x7610, R55 ;  /* 0x00007610ff377816 */ /* 0x000fe20000000037 */
[----:B0-----:R-:W-:Y:S01]  /*18520*/  IMAD R6, R4, UR4, RZ ;  /* 0x0000000404067c24 */ /* 0x001fe2000f8e02ff */
[----:B------:R-:W2:Y:S01]  /*18530*/  LDL R50, [R1+0x12b0] ;  /* 0x0012b00001327983 */ /* 0x000ea20000100800 */
[----:B------:R-:W-:Y:S01]  /*18540*/  LEA.HI.X.SX32 R5, R5, R69, 0x1, P6 ;  /* 0x0000004505057211 */ /* 0x000fe200030f0eff */
[----:B------:R-:W-:Y:S01]  /*18550*/  @P0 IMAD.MOV.U32 R4, RZ, RZ, R56 ;  /* 0x000000ffff040224 */ /* 0x000fe200078e0038 */
[----:B------:R-:W-:Y:S01]  /*18560*/  PRMT R7, RZ, 0x7610, R7 ;  /* 0x00007610ff077816 */ /* 0x000fe20000000007 */
[----:B------:R-:W0:Y:S01]  /*18570*/  LDCU UR4, c[0x0][0x3b0] ;  /* 0x00007600ff0477ac */ /* 0x000e220008000800 */
[----:B------:R-:W-:-:S02]  /*18580*/  @!P3 IMAD.IADD R52, R52, 0x1, -R68 ;  /* 0x000000013434b824 */ /* 0x000fc400078e0a44 */
[----:B------:R1:W2:Y:S02]  /*18590*/  @P0 LDG.E.U16 R55, desc[UR20][R4.64] ;  /* 0x0000001404370981 */ /* 0x0002a4000c1e1500 */
[----:B-1----:R-:W-:Y:S01]  /*185a0*/  IMAD.MOV.U32 R4, RZ, RZ, R52 ;  /* 0x000000ffff047224 */ /* 0x002fe200078e0034 */
[----:B---3--:R-:W-:-:S13]  /*185b0*/  ISETP.GE.AND P5, PT, R18, RZ, PT ;  /* 0x000000ff1200720c */ /* 0x008fda0003fa6270 */
[----:B------:R-:W-:Y:S01]  /*185c0*/  @!P5 IMAD.MOV R4, RZ, RZ, -R4 ;  /* 0x000000ffff04d224 */ /* 0x000fe200078e0a04 */
[----:B----4-:R1:W-:Y:S04]  /*185d0*/  STL [R1+0x100], R36 ;  /* 0x0001002401007387 */ /* 0x0103e80000100800 */
[----:B-1----:R-:W3:Y:S04]  /*185e0*/  LDL.LU R36, [R1+0x164] ;  /* 0x0001640001247983 */ /* 0x002ee80000300800 */
[----:B------:R-:W-:Y:S04]  /*185f0*/  STL [R1+0x108], R58 ;  /* 0x0001083a01007387 */ /* 0x000fe80000100800 */
[----:B------:R-:W4:Y:S04]  /*18600*/  LDL.LU R18, [R1+0x154] ;  /* 0x0001540001127983 */ /* 0x000f280000300800 */
[----:B------:R-:W-:Y:S04]  /*18610*/  STL [R1+0x8f4], R56 ;  /* 0x0008f43801007387 */ /* 0x000fe80000100800 */
[----:B------:R-:W2:Y:S04]  /*18620*/  LDL.LU R45, [R1+0x238] ;  /* 0x00023800012d7983 */ /* 0x000ea80000300800 */
[----:B------:R1:W-:Y:S04]  /*18630*/  STL [R1+0x8f0], R5 ;  /* 0x0008f00501007387 */ /* 0x0003e80000100800 */
[----:B------:R0:W-:Y:S01]  /*18640*/  STL [R1+0x188], R52 ;  /* 0x0001883401007387 */ /* 0x0001e20000100800 */
[----:B-1----:R-:W-:-:S04]  /*18650*/  LEA R5, P6, R6, R72, 0x1 ;  /* 0x0000004806057211 */ /* 0x002fc800078c08ff */
[----:B0-----:R-:W-:Y:S01]  /*18660*/  LEA.HI.X.SX32 R52, R6, R69, 0x1, P6 ;  /* 0x0000004506347211 */ /* 0x001fe200030f0eff */
[----:B------:R0:W-:Y:S01]  /*18670*/  STL [R1+0x924], R5 ;  /* 0x0009240501007387 */ /* 0x0001e20000100800 */
[----:B------:R-:W-:Y:S01]  /*18680*/  SEL R6, R73, R4, !P1 ;  /* 0x0000000449067207 */ /* 0x000fe20004800000 */
[----:B------:R-:W-:Y:S02]  /*18690*/  @P0 IMAD.MOV.U32 R4, RZ, RZ, R5 ;  /* 0x000000ffff040224 */ /* 0x000fe400078e0005 */
[----:B0-----:R-:W-:-:S05]  /*186a0*/  @P0 IMAD.MOV.U32 R5, RZ, RZ, R52 ;  /* 0x000000ffff050224 */ /* 0x001fca00078e0034 */
[----:B------:R0:W2:Y:S01]  /*186b0*/  @P0 LDG.E.U16 R7, desc[UR20][R4.64] ;  /* 0x0000001404070981 */ /* 0x0000a2000c1e1500 */
[C---:B------:R-:W-:Y:S02]  /*186c0*/  ISETP.GT.U32.AND P4, PT, R68.reuse, R47, PT ;  /* 0x0000002f4400720c */ /* 0x040fe40003f84070 */
[----:B------:R-:W-:Y:S02]  /*186d0*/  ISETP.GT.U32.AND P3, PT, R68, R49, PT ;  /* 0x000000314400720c */ /* 0x000fe40003f64070 */
[----:B------:R-:W-:Y:S01]  /*186e0*/  ISETP.GE.AND P6, PT, R54, RZ, PT ;  /* 0x000000ff3600720c */ /* 0x000fe20003fc6270 */
[----:B------:R-:W-:Y:S01]  /*186f0*/  IMAD R6, R6, UR5, RZ ;  /* 0x0000000506067c24 */ /* 0x000fe2000f8e02ff */
[----:B------:R-:W3:Y:S01]  /*18700*/  LDL.LU R54, [R1+0x144] ;  /* 0x0001440001367983 */ /* 0x000ee20000300800 */
[----:B------:R-:W-:Y:S01]  /*18710*/  PRMT R40, RZ, 0x7610, R40 ;  /* 0x00007610ff287816 */ /* 0x000fe20000000028 */
[----:B------:R-:W1:Y:S05]  /*18720*/  LDCU UR5, c[0x0][0x3b0] ;  /* 0x00007600ff0577ac */ /* 0x000e6a0008000800 */
[----:B------:R-:W-:-:S05]  /*18730*/  @!P4 IMAD.IADD R47, R47, 0x1, -R68 ;  /* 0x000000012f2fc824 */ /* 0x000fca00078e0a44 */
[----:B------:R-:W-:Y:S01]  /*18740*/  ISETP.GT.U32.AND P4, PT, R68, R47, PT ;  /* 0x0000002f4400720c */ /* 0x000fe20003f84070 */
[----:B------:R-:W-:Y:S01]  /*18750*/  @!P3 IMAD.IADD R49, R49, 0x1, -R68 ;  /* 0x000000013131b824 */ /* 0x000fe200078e0a44 */
[----:B------:R-:W-:Y:S03]  /*18760*/  STL [R1+0x920], R52 ;  /* 0x0009203401007387 */ /* 0x000fe60000100800 */
[----:B0-----:R-:W-:Y:S01]  /*18770*/  IMAD.MOV.U32 R4, RZ, RZ, R49 ;  /* 0x000000ffff047224 */ /* 0x001fe200078e0031 */
[----:B------:R-:W-:Y:S03]  /*18780*/  STL [R1+0x17c], R49 ;  /* 0x00017c3101007387 */ /* 0x000fe60000100800 */
[----:B------:R-:W-:-:S04]  /*18790*/  @!P6 IMAD.MOV R4, RZ, RZ, -R4 ;  /* 0x000000ffff04e224 */ /* 0x000fc800078e0a04 */
[----:B------:R-:W-:Y:S01]  /*187a0*/  @!P4 IMAD.IADD R47, R47, 0x1, -R68 ;  /* 0x000000012f2fc824 */ /* 0x000fe200078e0a44 */
[----:B--2---:R0:W-:Y:S04]  /*187b0*/  STL [R1+0xf8], R7 ;  /* 0x0000f80701007387 */ /* 0x0041e80000100800 */
[----:B------:R-:W-:Y:S01]  /*187c0*/  STL [R1+0x16c], R47 ;  /* 0x00016c2f01007387 */ /* 0x000fe20000100800 */
[----:B0-----:R-:W-:-:S03]  /*187d0*/  LEA R7, P6, R6, R72, 0x1 ;  /* 0x0000004806077211 */ /* 0x001fc600078c08ff */
[----:B------:R0:W-:Y:S01]  /*187e0*/  STL [R1+0xfc], R55 ;  /* 0x0000fc3701007387 */ /* 0x0001e20000100800 */
[----:B------:R-:W-:-:S03]  /*187f0*/  LEA.HI.X.SX32 R6, R6, R69, 0x1, P6 ;  /* 0x0000004506067211 */ /* 0x000fc600030f0eff */
[----:B0-----:R-:W2:Y:S04]  /*18800*/  LDL R55, [R1+0x12a8] ;  /* 0x0012a80001377983 */ /* 0x001ea80000100800 */
[----:B------:R0:W-:Y:S04]  /*18810*/  STL [R1+0x954], R7 ;  /* 0x0009540701007387 */ /* 0x0001e80000100800 */
[----:B------:R-:W2:Y:S01]  /*18820*/  LDL R52, [R1+0x1274] ;  /* 0x0012740001347983 */ /* 0x000ea20000100800 */
[----:B0-----:R-:W-:-:S03]  /*18830*/  @P0 LOP3.LUT R7, R7, R6, RZ, 0x3c, !PT ;  /* 0x0000000607070212 */ /* 0x001fc600078e3cff */
[----:B------:R0:W-:Y:S02]  /*18840*/  STL [R1+0x950], R6 ;  /* 0x0009500601007387 */ /* 0x0001e40000100800 */
[----:B0-----:R-:W-:-:S04]  /*18850*/  @P0 LOP3.LUT R6, R7, R6, RZ, 0x3c, !PT ;  /* 0x0000000607060212 */ /* 0x001fc800078e3cff */
[----:B------:R-:W-:-:S05]  /*18860*/  @P0 LOP3.LUT R7, R7, R6, RZ, 0x3c, !PT ;  /* 0x0000000607070212 */ /* 0x000fca00078e3cff */
[----:B------:R1:W2:Y:S01]  /*18870*/  @P0 LDG.E.U16 R40, desc[UR20][R6.64] ;  /* 0x0000001406280981 */ /* 0x0002a2000c1e1500 */
[----:B------:R-:W-:Y:S01]  /*18880*/  ISETP.GE.AND P3, PT, R50, RZ, PT ;  /* 0x000000ff3200720c */ /* 0x000fe20003f66270 */
[----:B------:R-:W-:Y:S01]  /*18890*/  IMAD.MOV.U32 R5, RZ, RZ, R47 ;  /* 0x000000ffff057224 */ /* 0x000fe200078e002f */
[----:B------:R-:W-:Y:S01]  /*188a0*/  SEL R4, R73, R4, !P1 ;  /* 0x0000000449047207 */ /* 0x000fe20004800000 */
[----:B------:R-:W4:Y:S04]  /*188b0*/  LDL.LU R50, [R1+0x130] ;  /* 0x0001300001327983 */ /* 0x000f280000300800 */
[----:B------:R-:W-:Y:S01]  /*188c0*/  IMAD R4, R4, UR4, RZ ;  /* 0x0000000404047c24 */ /* 0x000fe2000f8e02ff */
[----:B------:R-:W4:Y:S01]  /*188d0*/  LDL.LU R49, [R1+0xf4] ;  /* 0x0000f40001317983 */ /* 0x000f220000300800 */
[----:B------:R-:W-:Y:S01]  /*188e0*/  PRMT R44, RZ, 0x7610, R44 ;  /* 0x00007610ff2c7816 */ /* 0x000fe2000000002c */
[----:B------:R-:W0:Y:S03]  /*188f0*/  LDCU UR4, c[0x0][0x3b0] ;  /* 0x00007600ff0477ac */ /* 0x000e260008000800 */
[----:B------:R-:W-:-:S05]  /*18900*/  @!P3 IMAD.MOV R5, RZ, RZ, -R5 ;  /* 0x000000ffff05b224 */ /* 0x000fca00078e0a05 */
[----:B------:R-:W-:-:S05]  /*18910*/  SEL R5, R73, R5, !P1 ;  /* 0x0000000549057207 */ /* 0x000fca0004800000 */
[----:B-1----:R-:W-:Y:S01]  /*18920*/  IMAD R6, R5, UR5, RZ ;  /* 0x0000000505067c24 */ /* 0x002fe2000f8e02ff */
[----:B------:R-:W-:Y:S01]  /*18930*/  PRMT R7, RZ, 0x7610, R7 ;  /* 0x00007610ff077816 */ /* 0x000fe20000000007 */
[----:B------:R-:W1:Y:S01]  /*18940*/  LDCU UR5, c[0x0][0x3b0] ;  /* 0x00007600ff0577ac */ /* 0x000e620008000800 */
[----:B---3--:R-:W-:Y:S01]  /*18950*/  ISETP.GT.U32.AND P5, PT, R68, R36, PT ;  /* 0x000000244400720c */ /* 0x008fe20003fa4070 */
[----:B--2---:R2:W-:Y:S02]  /*18960*/  STL [R1+0xe8], R40 ;  /* 0x0000e82801007387 */ /* 0x0045e40000100800 */
[----:B--2---:R-:W-:-:S04]  /*18970*/  LEA R40, P6, R4, R72, 0x1 ;  /* 0x0000004804287211 */ /* 0x004fc800078c08ff */
[----:B------:R-:W-:Y:S01]  /*18980*/  LEA.HI.X.SX32 R56, R4, R69, 0x1, P6 ;  /* 0x0000004504387211 */ /* 0x000fe200030f0eff */
[----:B------:R-:W-:Y:S01]  /*18990*/  @P0 IMAD.MOV.U32 R4, RZ, RZ, R40 ;  /* 0x000000ffff040224 */ /* 0x000fe200078e0028 */
[----:B------:R-:W-:-:S03]  /*189a0*/  LEA R47, P6, R6, R72, 0x1 ;  /* 0x00000048062f7211 */ /* 0x000fc600078c08ff */
[----:B------:R-:W-:Y:S01]  /*189b0*/  @P0 IMAD.MOV.U32 R5, RZ, RZ, R56 ;  /* 0x000000ffff050224 */ /* 0x000fe200078e0038 */
[----:B------:R-:W-:-:S04]  /*189c0*/  LEA.HI.X.SX32 R6, R6, R69, 0x1, P6 ;  /* 0x0000004506067211 */ /* 0x000fc800030f0eff */
[----:B------:R2:W3:Y:S04]  /*189d0*/  @P0 LDG.E.U16 R44, desc[UR20][R4.64] ;  /* 0x00000014042c0981 */ /* 0x0004e8000c1e1500 */
[----:B------:R0:W-:Y:S04]  /*189e0*/  STL [R1+0x984], R40 ;  /* 0x0009842801007387 */ /* 0x0001e80000100800 */
[----:B------:R-:W-:Y:S01]  /*189f0*/  STL [R1+0x980], R56 ;  /* 0x0009803801007387 */ /* 0x000fe20000100800 */
[----:B--2---:R-:W-:Y:S02]  /*18a00*/  @P0 IMAD.MOV.U32 R4, RZ, RZ, R47 ;  /* 0x000000ffff040224 */ /* 0x004fe400078e002f */
[----:B------:R-:W-:Y:S01]  /*18a10*/  @P0 IMAD.MOV.U32 R5, RZ, RZ, R6 ;  /* 0x000000ffff050224 */ /* 0x000fe200078e0006 */
[----:B0-----:R-:W2:Y:S04]  /*18a20*/  LDL R40, [R1+0x11b8] ;  /* 0x0011b80001287983 */ /* 0x001ea80000100800 */
[----:B------:R0:W2:Y:S01]  /*18a30*/  @P0 LDG.E.U16 R7, desc[UR20][R4.64] ;  /* 0x0000001404070981 */ /* 0x0000a2000c1e1500 */
[----:B----4-:R-:W-:Y:S01]  /*18a40*/  ISETP.GT.U32.AND P4, PT, R68, R18, PT ;  /* 0x000000124400720c */ /* 0x010fe20003f84070 */
[----:B------:R-:W-:Y:S01]  /*18a50*/  @!P5 IMAD.IADD R36, R36, 0x1, -R68 ;  /* 0x000000012424d824 */ /* 0x000fe200078e0a44 */
[----:B------:R-:W-:-:S04]  /*18a60*/  ISETP.GT.U32.AND P5, PT, R68, R45, PT ;  /* 0x0000002d4400720c */ /* 0x000fc80003fa4070 */
[----:B------:R-:W-:-:S07]  /*18a70*/  ISETP.GT.U32.AND P3, PT, R68, R36, PT ;  /* 0x000000244400720c */ /* 0x000fce0003f64070 */
[--C-:B------:R-:W-:Y:S01]  /*18a80*/  @!P4 IMAD.IADD R18, R18, 0x1, -R68.reuse ;  /* 0x000000011212c824 */ /* 0x100fe200078e0a44 */
[----:B------:R-:W-:Y:S01]  /*18a90*/  ISETP.GT.U32.AND P4, PT, R68, R54, PT ;  /* 0x000000364400720c */ /* 0x000fe20003f84070 */
[----:B------:R-:W-:-:S03]  /*18aa0*/  @!P5 IMAD.IADD R45, R45, 0x1, -R68 ;  /* 0x000000012d2dd824 */ /* 0x000fc600078e0a44 */
[----:B------:R-:W-:Y:S01]  /*18ab0*/  ISETP.GT.U32.AND P5, PT, R68, R18, PT ;  /* 0x000000124400720c */ /* 0x000fe20003fa4070 */
[----:B------:R-:W-:Y:S01]  /*18ac0*/  @!P3 IMAD.IADD R36, R36, 0x1, -R68 ;  /* 0x000000012424b824 */ /* 0x000fe200078e0a44 */
[----:B------:R-:W-:Y:S02]  /*18ad0*/  ISETP.GE.AND P3, PT, R55, RZ, PT ;  /* 0x000000ff3700720c */ /* 0x000fe40003f66270 */
[----:B------:R-:W-:-:S05]  /*18ae0*/  ISETP.GE.AND P6, PT, R52, RZ, PT ;  /* 0x000000ff3400720c */ /* 0x000fca0003fc6270 */
[----:B------:R-:W-:Y:S01]  /*18af0*/  @!P4 IMAD.IADD R54, R54, 0x1, -R68 ;  /* 0x000000013636c824 */ /* 0x000fe200078e0a44 */
[----:B------:R-:W-:Y:S01]  /*18b00*/  ISETP.GT.U32.AND P4, PT, R68, R45, PT ;  /* 0x0000002d4400720c */ /* 0x000fe20003f84070 */
[----:B0-----:R-:W-:Y:S02]  /*18b10*/  IMAD.MOV.U32 R5, RZ, RZ, R36 ;  /* 0x000000ffff057224 */ /* 0x001fe400078e0024 */
[----:B------:R-:W-:Y:S01]  /*18b20*/  @!P5 IMAD.IADD R18, R18, 0x1, -R68 ;  /* 0x000000011212d824 */ /* 0x000fe200078e0a44 */
[C---:B------:R-:W-:Y:S01]  /*18b30*/  ISETP.GT.U32.AND P5, PT, R68.reuse, R54, PT ;  /* 0x000000364400720c */ /* 0x040fe20003fa4070 */
[----:B------:R-:W-:Y:S01]  /*18b40*/  @!P3 IMAD.MOV R5, RZ, RZ, -R5 ;  /* 0x000000ffff05b224 */ /* 0x000fe200078e0a05 */
[C---:B------:R-:W-:Y:S01]  /*18b50*/  ISETP.GT.U32.AND P3, PT, R68.reuse, R50, PT ;  /* 0x000000324400720c */ /* 0x040fe20003f64070 */
[----:B------:R-:W-:Y:S01]  /*18b60*/  IMAD.MOV.U32 R4, RZ, RZ, R18 ;  /* 0x000000ffff047224 */ /* 0x000fe200078e0012 */
[----:B------:R-:W-:Y:S02]  /*18b70*/  STL [R1+0x9b4], R47 ;  /* 0x0009b42f01007387 */ /* 0x000fe40000100800 */
[----:B------:R-:W-:Y:S01]  /*18b80*/  SEL R5, R73, R5, !P1 ;  /* 0x0000000549057207 */ /* 0x000fe20004800000 */
[----:B------:R-:W-:Y:S01]  /*18b90*/  @!P6 IMAD.MOV R4, RZ, RZ, -R4 ;  /* 0x000000ffff04e224 */ /* 0x000fe200078e0a04 */
[----:B------:R-:W-:Y:S01]  /*18ba0*/  ISETP.GT.U32.AND P6, PT, R68, R49, PT ;  /* 0x000000314400720c */ /* 0x000fe20003fc4070 */
[----:B------:R-:W-:-:S04]  /*18bb0*/  @!P4 IMAD.IADD R45, R45, 0x1, -R68 ;  /* 0x000000012d2dc824 */ /* 0x000fc800078e0a44 */
[--C-:B------:R-:W-:Y:S01]  /*18bc0*/  @!P5 IMAD.IADD R54, R54, 0x1, -R68.reuse ;  /* 0x000000013636d824 */ /* 0x100fe200078e0a44 */
[----:B------:R-:W-:Y:S01]  /*18bd0*/  SEL R4, R73, R4, !P1 ;  /* 0x0000000449047207 */ /* 0x000fe20004800000 */
[----:B------:R-:W-:-:S06]  /*18be0*/  @!P3 IMAD.IADD R50, R50, 0x1, -R68 ;  /* 0x000000013232b824 */ /* 0x000fcc00078e0a44 */
[----:B------:R-:W-:Y:S01]  /*18bf0*/  @!P6 IMAD.IADD R49, R49, 0x1, -R68 ;  /* 0x000000013131e824 */ /* 0x000fe200078e0a44 */
[----:B------:R-:W-:Y:S02]  /*18c00*/  PRMT R53, RZ, 0x7610, R53 ;  /* 0x00007610ff357816 */ /* 0x000fe40000000035 */
[----:B------:R-:W-:Y:S01]  /*18c10*/  PRMT R8, RZ, 0x7610, R8 ;  /* 0x00007610ff087816 */ /* 0x000fe20000000008 */
[----:B---3--:R0:W-:Y:S04]  /*18c20*/  STL [R1+0xe4], R44 ;  /* 0x0000e42c01007387 */ /* 0x0081e80000100800 */
[----:B0-----:R-:W3:Y:S04]  /*18c30*/  LDL.LU R44, [R1+0x240] ;  /* 0x00024000012c7983 */ /* 0x001ee80000300800 */
[----:B------:R0:W-:Y:S01]  /*18c40*/  STL [R1+0x9b0], R6 ;  /* 0x0009b00601007387 */ /* 0x0001e20000100800 */
[----:B--2---:R-:W-:-:S03]  /*18c50*/  ISETP.GE.AND P4, PT, R40, RZ, PT ;  /* 0x000000ff2800720c */ /* 0x004fc60003f86270 */
[----:B------:R2:W-:Y:S04]  /*18c60*/  STL [R1+0x164], R36 ;  /* 0x0001642401007387 */ /* 0x0005e80000100800 */
[----:B------:R4:W-:Y:S01]  /*18c70*/  STL [R1+0x154], R18 ;  /* 0x0001541201007387 */ /* 0x0009e20000100800 */
[----:B0-----:R-:W-:Y:S01]  /*18c80*/  IMAD R6, R5, UR4, RZ ;  /* 0x0000000405067c24 */ /* 0x001fe2000f8e02ff */
[----:B------:R-:W0:Y:S02]  /*18c90*/  LDCU UR4, c[0x0][0x3b0] ;  /* 0x00007600ff0477ac */ /* 0x000e240008000800 */
[----:B--2---:R-:W2:Y:S04]  /*18ca0*/  LDL R36, [R1+0x102c] ;  /* 0x00102c0001247983 */ /* 0x004ea80000100800 */
[----:B----4-:R-:W4:Y:S04]  /*18cb0*/  LDL R18, [R1+0xf88] ;  /* 0x000f880001127983 */ /* 0x010f280000100800 */
[----:B------:R-:W4:Y:S04]  /*18cc0*/  LDL.LU R47, [R1+0x250] ;  /* 0x00025000012f7983 */ /* 0x000f280000300800 */
[----:B------:R-:W4:Y:S01]  /*18cd0*/  LDL R40, [R1+0xf80] ;  /* 0x000f800001287983 */ /* 0x000f220000100800 */
[----:B-1----:R-:W-:Y:S01]  /*18ce0*/  IMAD R5, R4, UR5, RZ ;  /* 0x0000000504057c24 */ /* 0x002fe2000f8e02ff */
[----:B------:R-:W1:Y:S02]  /*18cf0*/  LDCU UR5, c[0x0][0x3b0] ;  /* 0x00007600ff0577ac */ /* 0x000e640008000800 */
[----:B------:R-:W-:Y:S04]  /*18d00*/  STL [R1+0x238], R45 ;  /* 0x0002382d01007387 */ /* 0x000fe80000100800 */
[----:B------:R-:W-:Y:S04]  /*18d10*/  STL [R1+0x144], R54 ;  /* 0x0001443601007387 */ /* 0x000fe80000100800 */
[----:B------:R0:W-:Y:S01]  /*18d20*/  STL [R1+0xdc], R7 ;  /* 0x0000dc0701007387 */ /* 0x0001e20000100800 */
[----:B------:R-:W-:-:S02]  /*18d30*/  LEA R52, P6, R5, R72, 0x1 ;  /* 0x0000004805347211 */ /* 0x000fc400078c08ff */
[----:B0-----:R-:W-:-:S04]  /*18d40*/  LEA R7, P3, R6, R72, 0x1 ;  /* 0x0000004806077211 */ /* 0x001fc800078608ff */
[----:B------:R-:W-:Y:S01]  /*18d50*/  LEA.HI.X.SX32 R6, R6, R69, 0x1, P3 ;  /* 0x0000004506067211 */ /* 0x000fe200018f0eff */
[----:B------:R0:W-:Y:S04]  /*18d60*/  STL [R1+0x9e4], R7 ;  /* 0x0009e40701007387 */ /* 0x0001e80000100800 */
[----:B------:R-:W-:Y:S01]  /*18d70*/  STL [R1+0xa14], R52 ;  /* 0x000a143401007387 */ /* 0x000fe20000100800 */
[----:B0-----:R-:W-:-:S03]  /*18d80*/  @P0 LOP3.LUT R7, R7, R6, RZ, 0x3c, !PT ;  /* 0x0000000607070212 */ /* 0x001fc600078e3cff */
[----:B------:R0:W-:Y:S01]  /*18d90*/  STL [R1+0x9e0], R6 ;  /* 0x0009e00601007387 */ /* 0x0001e20000100800 */
[----:B------:R-:W-:Y:S02]  /*18da0*/  LEA.HI.X.SX32 R5, R5, R69, 0x1, P6 ;  /* 0x0000004505057211 */ /* 0x000fe400030f0eff */
[----:B0-----:R-:W-:-:S04]  /*18db0*/  @P0 LOP3.LUT R6, R7, R6, RZ, 0x3c, !PT ;  /* 0x0000000607060212 */ /* 0x001fc800078e3cff */
[----:B------:R-:W-:-:S05]  /*18dc0*/  @P0 LOP3.LUT R7, R7, R6, RZ, 0x3c, !PT ;  /* 0x0000000607070212 */ /* 0x000fca00078e3cff */
[----:B------:R0:W4:Y:S02]  /*18dd0*/  @P0 LDG.E.U16 R53, desc[UR20][R6.64] ;  /* 0x0000001406350981 */ /* 0x000124000c1e1500 */
[----:B0-----:R-:W-:Y:S02]  /*18de0*/  @P0 IMAD.MOV.U32 R6, RZ, RZ, R52 ;  /* 0x000000ffff060224 */ /* 0x001fe400078e0034 */
[----:B------:R-:W-:-:S05]  /*18df0*/  @P0 IMAD.MOV.U32 R7, RZ, RZ, R5 ;  /* 0x000000ffff070224 */ /* 0x000fca00078e0005 */
[----:B------:R0:W4:Y:S01]  /*18e00*/  @P0 LDG.E.U16 R8, desc[UR20][R6.64] ;  /* 0x0000001406080981 */ /* 0x000122000c1e1500 */
[----:B------:R-:W-:Y:S01]  /*18e10*/  IMAD.MOV.U32 R4, RZ, RZ, R54 ;  /* 0x000000ffff047224 */ /* 0x000fe200078e0036 */
[----:B------:R-:W-:-:S03]  /*18e20*/  ISETP.GT.U32.AND P3, PT, R68, R50, PT ;  /* 0x000000324400720c */ /* 0x000fc60003f64070 */
[----:B------:R-:W-:Y:S01]  /*18e30*/  @!P4 IMAD.MOV R4, RZ, RZ, -R4 ;  /* 0x000000ffff04c224 */ /* 0x000fe200078e0a04 */
[----:B------:R-:W-:-:S04]  /*18e40*/  ISETP.GT.U32.AND P4, PT, R68, R49, PT ;  /* 0x000000314400720c */ /* 0x000fc80003f84070 */
[----:B------:R-:W-:-:S05]  /*18e50*/  SEL R4, R73, R4, !P1 ;  /* 0x0000000449047207 */ /* 0x000fca0004800000 */
[----:B0-----:R-:W-:Y:S01]  /*18e60*/  IMAD R6, R4, UR7, RZ ;  /* 0x0000000704067c24 */ /* 0x001fe2000f8e02ff */
[----:B------:R0:W-:Y:S01]  /*18e70*/  STL [R1+0xa10], R5 ;  /* 0x000a100501007387 */ /* 0x0001e20000100800 */
[----:B------:R-:W-:Y:S01]  /*18e80*/  @!P3 IMAD.IADD R50, R50, 0x1, -R68 ;  /* 0x000000013232b824 */ /* 0x000fe200078e0a44 */
[----:B------:R-:W-:Y:S01]  /*18e90*/  PRMT R48, RZ, 0x7610, R48 ;  /* 0x00007610ff307816 */ /* 0x000fe20000000030 */
[----:B------:R-:W-:Y:S01]  /*18ea0*/  @!P4 IMAD.IADD R49, R49, 0x1, -R68 ;  /* 0x000000013131c824 */ /* 0x000fe200078e0a44 */
[C---:B------:R-:W-:Y:S01]  /*18eb0*/  LEA R7, P4, R6.reuse, R72, 0x1 ;  /* 0x0000004806077211 */ /* 0x040fe200078808ff */
[----:B------:R-:W1:Y:S03]  /*18ec0*/  LDCU UR7, c[0x0][0x3b0] ;  /* 0x00007600ff0777ac */ /* 0x000e660008000800 */
[----:B------:R-:W-:Y:S01]  /*18ed0*/  LEA.HI.X.SX32 R6, R6, R69, 0x1, P4 ;  /* 0x0000004506067211 */ /* 0x000fe200020f0eff */
[----:B0-----:R-:W-:-:S02]  /*18ee0*/  IMAD.MOV.U32 R5, RZ, RZ, R50 ;  /* 0x000000ffff057224 */ /* 0x001fc400078e0032 */
[----:B------:R-:W-:Y:S01]  /*18ef0*/  IMAD.MOV.U32 R4, RZ, RZ, R49 ;  /* 0x000000ffff047224 */ /* 0x000fe200078e0031 */
[----:B------:R-:W-:Y:S02]  /*18f00*/  PRMT R51, RZ, 0x7610, R51 ;  /* 0x00007610ff337816 */ /* 0x000fe40000000033 */
[----:B---3--:R-:W-:-:S13]  /*18f10*/  ISETP.GT.U32.AND P5, PT, R68, R44, PT ;  /* 0x0000002c4400720c */ /* 0x008fda0003fa4070 */
[----:B------:R-:W-:Y:S01]  /*18f20*/  @!P5 IMAD.IADD R44, R44, 0x1, -R68 ;  /* 0x000000012c2cd824 */ /* 0x000fe200078e0a44 */
[----:B--2---:R-:W-:Y:S02]  /*18f30*/  ISETP.GE.AND P6, PT, R36, RZ, PT ;  /* 0x000000ff2400720c */ /* 0x004fe40003fc6270 */
[----:B------:R-:W2:Y:S01]  /*18f40*/  LDL R36, [R1+0xfac] ;  /* 0x000fac0001247983 */ /* 0x000ea20000100800 */
[----:B----4-:R-:W-:-:S03]  /*18f50*/  ISETP.GE.AND P5, PT, R18, RZ, PT ;  /* 0x000000ff1200720c */ /* 0x010fc60003fa6270 */
[----:B------:R-:W3:Y:S04]  /*18f60*/  LDL.LU R18, [R1+0x264] ;  /* 0x0002640001127983 */ /* 0x000ee80000300800 */
[----:B------:R-:W-:Y:S01]  /*18f70*/  STL [R1+0x130], R50 ;  /* 0x0001303201007387 */ /* 0x000fe20000100800 */
[----:B------:R-:W-:Y:S02]  /*18f80*/  ISETP.GE.AND P4, PT, R40, RZ, PT ;  /* 0x000000ff2800720c */ /* 0x000fe40003f86270 */
[----:B------:R-:W-:Y:S01]  /*18f90*/  @!P6 IMAD.MOV R5, RZ, RZ, -R5 ;  /* 0x000000ffff05e224 */ /* 0x000fe200078e0a05 */
[----:B------:R-:W-:Y:S04]  /*18fa0*/  STL [R1+0xf4], R49 ;  /* 0x0000f43101007387 */ /* 0x000fe80000100800 */
[----:B------:R0:W-:Y:S01]  /*18fb0*/  STL [R1+0xa44], R7 ;  /* 0x000a440701007387 */ /* 0x0001e20000100800 */
[----:B------:R-:W-:-:S03]  /*18fc0*/  @!P5 IMAD.MOV R4, RZ, RZ, -R4 ;  /* 0x000000ffff04d224 */ /* 0x000fc600078e0a04 */
[----:B------:R-:W4:Y:S04]  /*18fd0*/  LDL R40, [R1+0xfcc] ;  /* 0x000fcc0001287983 */ /* 0x000f280000100800 */
[----:B------:R1:W-:Y:S01]  /*18fe0*/  STL [R1+0xa40], R6 ;  /* 0x000a400601007387 */ /* 0x0003e20000100800 */
[----:B0-----:R-:W-:-:S04]  /*18ff0*/  @P0 LOP3.LUT R7, R7, R6, RZ, 0x3c, !PT ;  /* 0x0000000607070212 */ /* 0x001fc800078e3cff */
[----:B-1----:R-:W-:-:S04]  /*19000*/  @P0 LOP3.LUT R6, R7, R6, RZ, 0x3c, !PT ;  /* 0x0000000607060212 */ /* 0x002fc800078e3cff */
[----:B------:R-:W-:-:S05]  /*19010*/  @P0 LOP3.LUT R7, R7, R6, RZ, 0x3c, !PT ;  /* 0x0000000607070212 */ /* 0x000fca00078e3cff */
[----:B------:R0:W3:Y:S02]  /*19020*/  @P0 LDG.E.U16 R48, desc[UR20][R6.64] ;  /* 0x0000001406300981 */ /* 0x0000e4000c1e1500 */
[----:B0-----:R-:W-:Y:S02]  /*19030*/  PRMT R7, RZ, 0x7610, R7 ;  /* 0x00007610ff077816 */ /* 0x001fe40000000007 */
[----:B------:R0:W-:Y:S02]  /*19040*/  STL [R1+0xd4], R8 ;  /* 0x0000d40801007387 */ /* 0x0001e40000100800 */
[C---:B0-----:R-:W-:Y:S02]  /*19050*/  SEL R8, R73.reuse, R5, !P1 ;  /* 0x0000000549087207 */ /* 0x041fe40004800000 */
[----:B------:R-:W-:-:S03]  /*19060*/  SEL R5, R73, R4, !P1 ;  /* 0x0000000449057207 */ /* 0x000fc60004800000 */
[----:B------:R-:W-:Y:S01]  /*19070*/  IMAD R8, R8, UR4, RZ ;  /* 0x0000000408087c24 */ /* 0x000fe2000f8e02ff */
[----:B------:R0:W-:Y:S01]  /*19080*/  STL [R1+0xd8], R53 ;  /* 0x0000d83501007387 */ /* 0x0001e20000100800 */
[----:B------:R-:W-:Y:S01]  /*19090*/  IMAD.MOV.U32 R4, RZ, RZ, R45 ;  /* 0x000000ffff047224 */ /* 0x000fe200078e002d */
[----:B------:R-:W-:Y:S01]  /*190a0*/  ISETP.GT.U32.AND P3, PT, R68, R47, PT ;  /* 0x0000002f4400720c */ /* 0x000fe20003f64070 */
[----:B------:R-:W-:Y:S01]  /*190b0*/  IMAD R5, R5, UR5, RZ ;  /* 0x0000000505057c24 */ /* 0x000fe2000f8e02ff */
[----:B------:R-:W-:Y:S01]  /*190c0*/  LEA R52, P6, R8, R72, 0x1 ;  /* 0x0000004808347211 */ /* 0x000fe200078c08ff */
[----:B------:R-:W-:Y:S01]  /*190d0*/  @!P4 IMAD.MOV R4, RZ, RZ, -R4 ;  /* 0x000000ffff04c224 */ /* 0x000fe200078e0a04 */
[----:B------:R-:W-:Y:S01]  /*190e0*/  ISETP.GT.U32.AND P5, PT, R68, R44, PT ;  /* 0x0000002c4400720c */ /* 0x000fe20003fa4070 */
[----:B------:R-:W1:Y:S01]  /*190f0*/  LDCU UR4, c[0x0][0x3b0] ;  /* 0x00007600ff0477ac */ /* 0x000e620008000800 */
[C---:B------:R-:W-:Y:S02]  /*19100*/  LEA R49, P4, R5.reuse, R72, 0x1 ;  /* 0x0000004805317211 */ /* 0x040fe400078808ff */
[-C--:B0-----:R-:W-:Y:S01]  /*19110*/  LEA.HI.X.SX32 R53, R8, R69.reuse, 0x1, P6 ;  /* 0x0000004508357211 */ /* 0x081fe200030f0eff */
[----:B------:R-:W0:Y:S01]  /*19120*/  LDCU UR5, c[0x0][0x3b0] ;  /* 0x00007600ff0577ac */ /* 0x000e220008000800 */
[----:B------:R-:W-:-:S02]  /*19130*/  LEA.HI.X.SX32 R50, R5, R69, 0x1, P4 ;  /* 0x0000004505327211 */ /* 0x000fc400020f0eff */
[----:B------:R-:W-:Y:S01]  /*19140*/  SEL R6, R73, R4, !P1 ;  /* 0x0000000449067207 */ /* 0x000fe20004800000 */
[----:B------:R-:W-:Y:S02]  /*19150*/  @P0 IMAD.MOV.U32 R4, RZ, RZ, R52 ;  /* 0x000000ffff040224 */ /* 0x000fe400078e0034 */
[----:B------:R-:W-:-:S05]  /*19160*/  @P0 IMAD.MOV.U32 R5, RZ, RZ, R53 ;  /* 0x000000ffff050224 */ /* 0x000fca00078e0035 */
[----:B------:R0:W3:Y:S02]  /*19170*/  @P0 LDG.E.U16 R51, desc[UR20][R4.64] ;  /* 0x0000001404330981 */ /* 0x0000e4000c1e1500 */
[----:B0-----:R-:W-:Y:S02]  /*19180*/  @P0 IMAD.MOV.U32 R4, RZ, RZ, R49 ;  /* 0x000000ffff040224 */ /* 0x001fe400078e0031 */
[----:B------:R-:W-:-:S05]  /*19190*/  @P0 IMAD.MOV.U32 R5, RZ, RZ, R50 ;  /* 0x000000ffff050224 */ /* 0x000fca00078e0032 */
[----:B------:R0:W3:Y:S01]  /*191a0*/  @P0 LDG.E.U16 R7, desc[UR20][R4.64] ;  /* 0x0000001404070981 */ /* 0x0000e2000c1e1500 */
[--C-:B------:R-:W-:Y:S02]  /*191b0*/  @!P3 IMAD.IADD R47, R47, 0x1, -R68.reuse ;  /* 0x000000012f2fb824 */ /* 0x100fe400078e0a44 */
[----:B------:R-:W-:-:S03]  /*191c0*/  @!P5 IMAD.IADD R44, R44, 0x1, -R68 ;  /* 0x000000012c2cd824 */ /* 0x000fc600078e0a44 */
[----:B------:R-:W-:Y:S01]  /*191d0*/  ISETP.GT.U32.AND P3, PT, R68, R47, PT ;  /* 0x0000002f4400720c */ /* 0x000fe20003f64070 */
[----:B------:R-:W-:Y:S02]  /*191e0*/  IMAD R6, R6, UR11, RZ ;  /* 0x0000000b06067c24 */ /* 0x000fe4000f8e02ff */
[----:B0-----:R-:W-:Y:S01]  /*191f0*/  IMAD.MOV.U32 R4, RZ, RZ, R44 ;  /* 0x000000ffff047224 */ /* 0x001fe200078e002c */
[----:B------:R-:W-:-:S09]  /*19200*/  PRMT R43, RZ, 0x7610, R43 ;  /* 0x00007610ff2b7816 */ /* 0x000fd2000000002b */
[----:B------:R-:W-:Y:S01]  /*19210*/  @!P3 IMAD.IADD R47, R47, 0x1, -R68 ;  /* 0x000000012f2fb824 */ /* 0x000fe200078e0a44 */
[----:B------:R-:W-:Y:S02]  /*19220*/  PRMT R35, RZ, 0x7610, R35 ;  /* 0x00007610ff237816 */ /* 0x000fe40000000023 */
[----:B--2---:R-:W-:-:S13]  /*19230*/  ISETP.GE.AND P5, PT, R36, RZ, PT ;  /* 0x000000ff2400720c */ /* 0x004fda0003fa6270 */
[----:B------:R-:W-:Y:S01]  /*19240*/  @!P5 IMAD.MOV R4, RZ, RZ, -R4 ;  /* 0x000000ffff04d224 */ /* 0x000fe200078e0a04 */
[----:B----4-:R-:W-:-:S04]  /*19250*/  ISETP.GE.AND P6, PT, R40, RZ, PT ;  /* 0x000000ff2800720c */ /* 0x010fc80003fc6270 */
[----:B------:R-:W-:Y:S01]  /*19260*/  SEL R5, R73, R4, !P1 ;  /* 0x0000000449057207 */ /* 0x000fe20004800000 */
[----:B------:R-:W-:Y:S01]  /*19270*/  IMAD.MOV.U32 R4, RZ, RZ, R47 ;  /* 0x000000ffff047224 */ /* 0x000fe200078e002f */
[----:B---3--:R0:W-:Y:S04]  /*19280*/  STL [R1+0xc8], R48 ;  /* 0x0000c83001007387 */ /* 0x0081e80000100800 */
[----:B0-----:R-:W2:Y:S04]  /*19290*/  LDL.LU R48, [R1+0x26c] ;  /* 0x00026c0001307983 */ /* 0x001ea80000300800 */
[----:B------:R-:W3:Y:S04]  /*192a0*/  LDL.LU R45, [R1+0x278] ;  /* 0x00027800012d7983 */ /* 0x000ee80000300800 */
[----:B------:R-:W-:Y:S04]  /*192b0*/  STL [R1+0xa74], R52 ;  /* 0x000a743401007387 */ /* 0x000fe80000100800 */
[----:B------:R0:W-:Y:S04]  /*192c0*/  STL [R1+0xaa4], R49 ;  /* 0x000aa43101007387 */ /* 0x0001e80000100800 */
[----:B------:R-:W4:Y:S04]  /*192d0*/  LDL R36, [R1+0xfec] ;  /* 0x000fec0001247983 */ /* 0x000f280000100800 */
[----:B------:R-:W-:Y:S04]  /*192e0*/  STL [R1+0xa70], R53 ;  /* 0x000a703501007387 */ /* 0x000fe80000100800 */
[----:B------:R-:W-:Y:S04]  /*192f0*/  STL [R1+0x240], R44 ;  /* 0x0002402c01007387 */ /* 0x000fe80000100800 */
[----:B------:R-:W-:Y:S04]  /*19300*/  STL [R1+0xaa0], R50 ;  /* 0x000aa03201007387 */ /* 0x000fe80000100800 */
[----:B------:R-:W3:Y:S01]  /*19310*/  LDL.LU R40, [R1+0x280] ;  /* 0x0002800001287983 */ /* 0x000ee20000300800 */
[----:B------:R-:W-:-:S02]  /*19320*/  @!P6 IMAD.MOV R4, RZ, RZ, -R4 ;  /* 0x000000ffff04e224 */ /* 0x000fc400078e0a04 */
[----:B------:R-:W-:-:S03]  /*19330*/  IMAD R5, R5, UR11, RZ ;  /* 0x0000000b05057c24 */ /* 0x000fc6000f8e02ff */
[----:B------:R-:W-:Y:S02]  /*19340*/  SEL R4, R73, R4, !P1 ;  /* 0x0000000449047207 */ /* 0x000fe40004800000 */
[----:B0-----:R-:W-:-:S04]  /*19350*/  LEA R49, P6, R5, R72, 0x1 ;  /* 0x0000004805317211 */ /* 0x001fc800078c08ff */
[-C--:B------:R-:W-:Y:S01]  /*19360*/  LEA.HI.X.SX32 R5, R5, R69.reuse, 0x1, P6 ;  /* 0x0000004505057211 */ /* 0x080fe200030f0eff */
[----:B------:R0:W-:Y:S02]  /*19370*/  STL [R1+0xc0], R7 ;  /* 0x0000c00701007387 */ /* 0x0001e40000100800 */
[C---:B0-----:R-:W-:Y:S02]  /*19380*/  LEA R7, P5, R6.reuse, R72, 0x1 ;  /* 0x0000004806077211 */ /* 0x041fe400078a08ff */
[----:B------:R-:W-:Y:S02]  /*19390*/  STL [R1+0x250], R47 ;  /* 0x0002502f01007387 */ /* 0x000fe40000100800 */
[----:B------:R-:W-:Y:S02]  /*193a0*/  LEA.HI.X.SX32 R44, R6, R69, 0x1, P5 ;  /* 0x00000045062c7211 */ /* 0x000fe400028f0eff */
[----:B------:R0:W-:Y:S01]  /*193b0*/  STL [R1+0x2dc], R7 ;  /* 0x0002dc0701007387 */ /* 0x0001e20000100800 */
[----:B------:R-:W-:-:S02]  /*193c0*/  @P0 IMAD.MOV.U32 R6, RZ, RZ, R7 ;  /* 0x000000ffff060224 */ /* 0x000fc400078e0007 */
[----:B0-----:R-:W-:-:S05]  /*193d0*/  @P0 IMAD.MOV.U32 R7, RZ, RZ, R44 ;  /* 0x000000ffff070224 */ /* 0x001fca00078e002c */
[----:B------:R1:W3:Y:S02]  /*193e0*/  @P0 LDG.E.U16 R43, desc[UR20][R6.64] ;  /* 0x00000014062b0981 */ /* 0x0002e4000c1e1500 */
[----:B-1----:R-:W-:Y:S01]  /*193f0*/  IMAD R6, R4, UR4, RZ ;  /* 0x0000000404067c24 */ /* 0x002fe2000f8e02ff */
[----:B------:R-:W-:Y:S01]  /*19400*/  ISETP.GT.U32.AND P4, PT, R68, R18, PT ;  /* 0x000000124400720c */ /* 0x000fe20003f84070 */
[----:B------:R-:W-:Y:S01]  /*19410*/  @P0 IMAD.MOV.U32 R4, RZ, RZ, R49 ;  /* 0x000000ffff040224 */ /* 0x000fe200078e0031 */
[----:B------:R-:W-:Y:S01]  /*19420*/  STL [R1+0x2d8], R44 ;  /* 0x0002d82c01007387 */ /* 0x000fe20000100800 */
[----:B------:R-:W-:Y:S01]  /*19430*/  PRMT R7, RZ, 0x7610, R7 ;  /* 0x00007610ff077816 */ /* 0x000fe20000000007 */
[----:B------:R-:W0:Y:S02]  /*19440*/  LDCU UR4, c[0x0][0x3b0] ;  /* 0x00007600ff0477ac */ /* 0x000e240008000800 */
[----:B------:R1:W3:Y:S07]  /*19450*/  @P0 LDG.E.U16 R35, desc[UR20][R4.64] ;  /* 0x0000001404230981 */ /* 0x0002ee000c1e1500 */
[----:B------:R-:W-:-:S05]  /*19460*/  @!P4 IMAD.IADD R18, R18, 0x1, -R68 ;  /* 0x000000011212c824 */ /* 0x000fca00078e0a44 */
[----:B------:R-:W-:-:S13]  /*19470*/  ISETP.GT.U32.AND P4, PT, R68, R18, PT ;  /* 0x000000124400720c */ /* 0x000fda0003f84070 */
[----:B------:R-:W-:-:S04]  /*19480*/  @!P4 IMAD.IADD R18, R18, 0x1, -R68 ;  /* 0x000000011212c824 */ /* 0x000fc800078e0a44 */
[----:B-1----:R-:W-:Y:S01]  /*19490*/  IMAD.MOV.U32 R4, RZ, RZ, R18 ;  /* 0x000000ffff047224 */ /* 0x002fe200078e0012 */
[----:B--2---:R-:W-:-:S13]  /*194a0*/  ISETP.GT.U32.AND P3, PT, R68, R48, PT ;  /* 0x000000304400720c */ /* 0x004fda0003f64070 */
[----:B------:R-:W-:Y:S01]  /*194b0*/  @!P3 IMAD.IADD R48, R48, 0x1, -R68 ;  /* 0x000000013030b824 */ /* 0x000fe200078e0a44 */
[----:B----4-:R-:W-:-:S13]  /*194c0*/  ISETP.GE.AND P3, PT, R36, RZ, PT ;  /* 0x000000ff2400720c */ /* 0x010fda0003f66270 */
[----:B------:R-:W-:Y:S01]  /*194d0*/  @!P3 IMAD.MOV R4, RZ, RZ, -R4 ;  /* 0x000000ffff04b224 */ /* 0x000fe200078e0a04 */
[----:B---3--:R1:W-:Y:S04]  /*194e0*/  STL [R1+0xbc], R43 ;  /* 0x0000bc2b01007387 */ /* 0x0083e80000100800 */
[----:B-1----:R-:W2:Y:S04]  /*194f0*/  LDL R43, [R1+0x1018] ;  /* 0x00101800012b7983 */ /* 0x002ea80000100800 */
[----:B------:R-:W3:Y:S04]  /*19500*/  LDL.LU R47, [R1+0x288] ;  /* 0x00028800012f7983 */ /* 0x000ee80000300800 */
[----:B------:R-:W-:Y:S04]  /*19510*/  STL [R1+0xc4], R51 ;  /* 0x0000c43301007387 */ /* 0x000fe80000100800 */
[----:B------:R-:W4:Y:S04]  /*19520*/  LDL R44, [R1+0x10e8] ;  /* 0x0010e800012c7983 */ /* 0x000f280000100800 */
[----:B------:R-:W-:Y:S04]  /*19530*/  STL [R1+0x50c], R49 ;  /* 0x00050c3101007387 */ /* 0x000fe80000100800 */
[----:B------:R-:W3:Y:S04]  /*19540*/  LDL.LU R36, [R1+0x28c] ;  /* 0x00028c0001247983 */ /* 0x000ee80000300800 */
[----:B------:R1:W-:Y:S04]  /*19550*/  STL [R1+0x508], R5 ;  /* 0x0005080501007387 */ /* 0x0003e80000100800 */
[----:B------:R0:W-:Y:S01]  /*19560*/  STL [R1+0x264], R18 ;  /* 0x0002641201007387 */ /* 0x0001e20000100800 */
[----:B-1----:R-:W-:-:S03]  /*19570*/  LEA R5, P4, R6, R72, 0x1 ;  /* 0x0000004806057211 */ /* 0x002fc600078808ff */
[----:B0-----:R-:W3:Y:S04]  /*19580*/  LDL R18, [R1+0x105c] ;  /* 0x00105c0001127983 */ /* 0x001ee80000100800 */
[----:B------:R-:W-:Y:S04]  /*19590*/  STL [R1+0x53c], R5 ;  /* 0x00053c0501007387 */ /* 0x000fe80000100800 */
[----:B------:R0:W-:Y:S02]  /*195a0*/  STL [R1+0xb8], R35 ;  /* 0x0000b82301007387 */ /* 0x0001e40000100800 */
        /* <DEDUP_REMOVED lines=11> */
[----:B0-----:R-:W-:Y:S01]  /*19660*/  PRMT R4, RZ, 0x7610, R4 ;  /* 0x00007610ff047816 */ /* 0x001fe20000000004 */
[----:B------:R-:W0:Y:S05]  /*19670*/  LDCU UR5, c[0x0][0x3b0] ;  /* 0x00007600ff0577ac */ /* 0x000e2a0008000800 */
[----:B------:R-:W-:-:S04]  /*19680*/  @!P5 IMAD.IADD R48, R48, 0x1, -R68 ;  /* 0x000000013030d824 */ /* 0x000fc800078e0a44 */
[----:B------:R-:W-:Y:S01]  /*19690*/  @!P6 IMAD.IADD R45, R45, 0x1, -R68 ;  /* 0x000000012d2de824 */ /* 0x000fe200078e0a44 */
[----:B--2---:R-:W-:Y:S02]  /*196a0*/  ISETP.GE.AND P4, PT, R43, RZ, PT ;  /* 0x000000ff2b00720c */ /* 0x004fe40003f86270 */
[----:B------:R-:W2:Y:S04]  /*196b0*/  LDL R43, [R1+0x1088] ;  /* 0x00108800012b7983 */ /* 0x000ea80000100800 */
[----:B-1----:R-:W2:Y:S04]  /*196c0*/  LDL.LU R35, [R1+0x2a4] ;  /* 0x0002a40001237983 */ /* 0x002ea80000300800 */
[----:B---3--:R1:W-:Y:S04]  /*196d0*/  STL [R1+0xb4], R7 ;  /* 0x0000b40701007387 */ /* 0x0083e80000100800 */
[----:B------:R-:W-:Y:S01]  /*196e0*/  STL [R1+0x26c], R48 ;  /* 0x00026c3001007387 */ /* 0x000fe20000100800 */
[----:B-1----:R-:W-:-:S03]  /*196f0*/  LEA R7, P6, R6, R72, 0x1 ;  /* 0x0000004806077211 */ /* 0x002fc600078c08ff */
[----:B------:R-:W-:Y:S01]  /*19700*/  STL [R1+0x278], R45 ;  /* 0x0002782d01007387 */ /* 0x000fe20000100800 */
[----:B------:R-:W-:-:S03]  /*19710*/  LEA.HI.X.SX32 R6, R6, R69, 0x1, P6 ;  /* 0x0000004506067211 */ /* 0x000fc600030f0eff */
[----:B------:R1:W-:Y:S04]  /*19720*/  STL [R1+0x56c], R7 ;  /* 0x00056c0701007387 */ /* 0x0003e80000100800 */
[----:B------:R3:W-:Y:S01]  /*19730*/  STL [R1+0x568], R6 ;  /* 0x0005680601007387 */ /* 0x0007e20000100800 */
[----:B-1----:R-:W-:-:S04]  /*19740*/  @P0 LOP3.LUT R7, R7, R6, RZ, 0x3c, !PT ;  /* 0x0000000607070212 */ /* 0x002fc800078e3cff */
[----:B---3--:R-:W-:-:S04]  /*19750*/  @P0 LOP3.LUT R6, R7, R6, RZ, 0x3c, !PT ;  /* 0x0000000607060212 */ /* 0x008fc800078e3cff */
[----:B------:R-:W-:-:S05]  /*19760*/  @P0 LOP3.LUT R7, R7, R6, RZ, 0x3c, !PT ;  /* 0x0000000607070212 */ /* 0x000fca00078e3cff */
[----:B------:R1:W3:Y:S01]  /*19770*/  @P0 LDG.E.U16 R4, desc[UR20][R6.64] ;  /* 0x0000001406040981 */ /* 0x0002e2000c1e1500 */
[C---:B------:R-:W-:Y:S01]  /*19780*/  ISETP.GT.U32.AND P3, PT, R68.reuse, R40, PT ;  /* 0x000000284400720c */ /* 0x040fe20003f64070 */
[----:B------:R-:W-:Y:S01]  /*19790*/  IMAD.MOV.U32 R5, RZ, RZ, R48 ;  /* 0x000000ffff057224 */ /* 0x000fe200078e0030 */
[----:B------:R-:W-:-:S03]  /*197a0*/  ISETP.GT.U32.AND P6, PT, R68, R36, PT ;  /* 0x000000244400720c */ /* 0x000fc60003fc4070 */
[----:B------:R-:W-:-:S08]  /*197b0*/  @!P4 IMAD.MOV R5, RZ, RZ, -R5 ;  /* 0x000000ffff05c224 */ /* 0x000fd000078e0a05 */
[----:B------:R-:W-:Y:S01]  /*197c0*/  @!P3 IMAD.IADD R40, R40, 0x1, -R68 ;  /* 0x000000012828b824 */ /* 0x000fe200078e0a44 */
[----:B----4-:R-:W-:Y:S02]  /*197d0*/  ISETP.GE.AND P3, PT, R44, RZ, PT ;  /* 0x000000ff2c00720c */ /* 0x010fe40003f66270 */
[----:B------:R-:W-:Y:S01]  /*197e0*/  SEL R5, R73, R5, !P1 ;  /* 0x0000000549057207 */ /* 0x000fe20004800000 */
[----:B------:R-:W4:Y:S01]  /*197f0*/  LDL.LU R44, [R1+0x2a8] ;  /* 0x0002a800012c7983 */ /* 0x000f220000300800 */
[----:B------:R-:W-:-:S03]  /*19800*/  ISETP.GT.U32.AND P4, PT, R68, R40, PT ;  /* 0x000000284400720c */ /* 0x000fc60003f84070 */
[----:B-1----:R-:W-:Y:S01]  /*19810*/  IMAD R6, R5, UR4, RZ ;  /* 0x0000000405067c24 */ /* 0x002fe2000f8e02ff */
[----:B------:R-:W-:Y:S01]  /*19820*/  PRMT R32, RZ, 0x7610, R32 ;  /* 0x00007610ff207816 */ /* 0x000fe20000000020 */
[----:B------:R-:W-:Y:S01]  /*19830*/  @!P6 IMAD.IADD R36, R36, 0x1, -R68 ;  /* 0x000000012424e824 */ /* 0x000fe200078e0a44 */
[----:B------:R-:W-:Y:S01]  /*19840*/  PRMT R25, RZ, 0x7610, R25 ;  /* 0x00007610ff197816 */ /* 0x000fe20000000019 */
[----:B------:R-:W1:Y:S01]  /*19850*/  LDCU UR4, c[0x0][0x3b0] ;  /* 0x00007600ff0477ac */ /* 0x000e620008000800 */
[----:B------:R-:W-:-:S05]  /*19860*/  LEA R7, P6, R6, R72, 0x1 ;  /* 0x0000004806077211 */ /* 0x000fca00078c08ff */
[----:B------:R-:W-:Y:S01]  /*19870*/  @!P4 IMAD.IADD R40, R40, 0x1, -R68 ;  /* 0x000000012828c824 */ /* 0x000fe200078e0a44 */
[----:B------:R-:W-:Y:S02]  /*19880*/  LEA.HI.X.SX32 R6, R6, R69, 0x1, P6 ;  /* 0x0000004506067211 */ /* 0x000fe400030f0eff */
[----:B--2---:R-:W-:Y:S01]  /*19890*/  ISETP.GE.AND P4, PT, R43, RZ, PT ;  /* 0x000000ff2b00720c */ /* 0x004fe20003f86270 */
[----:B---3--:R2:W-:Y:S02]  /*198a0*/  STL [R1+0xb0], R4 ;  /* 0x0000b00401007387 */ /* 0x0085e40000100800 */
[----:B--2---:R-:W-:-:S04]  /*198b0*/  IMAD.MOV.U32 R4, RZ, RZ, R45 ;  /* 0x000000ffff047224 */ /* 0x004fc800078e002d */
[----:B------:R-:W-:Y:S01]  /*198c0*/  @!P3 IMAD.MOV R4, RZ, RZ, -R4 ;  /* 0x000000ffff04b224 */ /* 0x000fe200078e0a04 */
[----:B------:R-:W-:Y:S02]  /*198d0*/  ISETP.GE.AND P3, PT, R18, RZ, PT ;  /* 0x000000ff1200720c */ /* 0x000fe40003f66270 */
[----:B------:R-:W2:Y:S02]  /*198e0*/  LDL R18, [R1+0x107c] ;  /* 0x00107c0001127983 */ /* 0x000ea40000100800 */
[----:B------:R-:W-:Y:S02]  /*198f0*/  SEL R4, R73, R4, !P1 ;  /* 0x0000000449047207 */ /* 0x000fe40004800000 */
[----:B------:R-:W-:Y:S03]  /*19900*/  STL [R1+0x280], R40 ;  /* 0x0002802801007387 */ /* 0x000fe60000100800 */
[----:B0-----:R-:W-:Y:S01]  /*19910*/  IMAD R4, R4, UR5, RZ ;  /* 0x0000000504047c24 */ /* 0x001fe2000f8e02ff */
[----:B------:R0:W-:Y:S01]  /*19920*/  STL [R1+0x59c], R7 ;  /* 0x00059c0701007387 */ /* 0x0001e20000100800 */
[----:B------:R-:W-:Y:S01]  /*19930*/  ISETP.GT.U32.AND P5, PT, R68, R47, PT ;  /* 0x0000002f4400720c */ /* 0x000fe20003fa4070 */
[----:B------:R-:W-:Y:S01]  /*19940*/  IMAD.MOV.U32 R5, RZ, RZ, R40 ;  /* 0x000000ffff057224 */ /* 0x000fe200078e0028 */
[----:B------:R-:W-:Y:S01]  /*19950*/  PRMT R46, RZ, 0x7610, R46 ;  /* 0x00007610ff2e7816 */ /* 0x000fe2000000002e */
[----:B------:R3:W-:Y:S01]  /*19960*/  STL [R1+0x598], R6 ;  /* 0x0005980601007387 */ /* 0x0007e20000100800 */
[----:B------:R-:W-:Y:S01]  /*19970*/  LEA R43, P6, R4, R72, 0x1 ;  /* 0x00000048042b7211 */ /* 0x000fe200078c08ff */
[----:B------:R-:W1:Y:S01]  /*19980*/  LDCU UR5, c[0x0][0x3b0] ;  /* 0x00007600ff0577ac */ /* 0x000e620008000800 */
[----:B0-----:R-:W-:-:S04]  /*19990*/  @P0 LOP3.LUT R7, R7, R6, RZ, 0x3c, !PT ;  /* 0x0000000607070212 */ /* 0x001fc800078e3cff */
[C---:B---3--:R-:W-:Y:S02]  /*199a0*/  @P0 LOP3.LUT R6, R7.reuse, R6, RZ, 0x3c, !PT ;  /* 0x0000000607060212 */ /* 0x048fe400078e3cff */
[----:B------:R-:W-:Y:S02]  /*199b0*/  LEA.HI.X.SX32 R45, R4, R69, 0x1, P6 ;  /* 0x00000045042d7211 */ /* 0x000fe400030f0eff */
[----:B------:R-:W-:-:S05]  /*199c0*/  @P0 LOP3.LUT R7, R7, R6, RZ, 0x3c, !PT ;  /* 0x0000000607070212 */ /* 0x000fca00078e3cff */
[----:B------:R0:W3:Y:S02]  /*199d0*/  @P0 LDG.E.U16 R32, desc[UR20][R6.64] ;  /* 0x0000001406200981 */ /* 0x0000e4000c1e1500 */
[----:B0-----:R-:W-:Y:S02]  /*199e0*/  @P0 IMAD.MOV.U32 R6, RZ, RZ, R43 ;  /* 0x000000ffff060224 */ /* 0x001fe400078e002b */
[----:B------:R-:W-:-:S05]  /*199f0*/  @P0 IMAD.MOV.U32 R7, RZ, RZ, R45 ;  /* 0x000000ffff070224 */ /* 0x000fca00078e002d */
[----:B------:R0:W3:Y:S01]  /*19a00*/  @P0 LDG.E.U16 R25, desc[UR20][R6.64] ;  /* 0x0000001406190981 */ /* 0x0000e2000c1e1500 */
[----:B------:R-:W-:-:S05]  /*19a10*/  @!P5 IMAD.IADD R47, R47, 0x1, -R68 ;  /* 0x000000012f2fd824 */ /* 0x000fca00078e0a44 */
[C---:B------:R-:W-:Y:S01]  /*19a20*/  ISETP.GT.U32.AND P5, PT, R68.reuse, R47, PT ;  /* 0x0000002f4400720c */ /* 0x040fe20003fa4070 */
[----:B------:R-:W-:Y:S01]  /*19a30*/  @!P3 IMAD.MOV R5, RZ, RZ, -R5 ;  /* 0x000000ffff05b224 */ /* 0x000fe200078e0a05 */
[C---:B------:R-:W-:Y:S02]  /*19a40*/  ISETP.GT.U32.AND P3, PT, R68.reuse, R36, PT ;  /* 0x000000244400720c */ /* 0x040fe40003f64070 */
[----:B----4-:R-:W-:-:S09]  /*19a50*/  ISETP.GT.U32.AND P6, PT, R68, R44, PT ;  /* 0x0000002c4400720c */ /* 0x010fd20003fc4070 */
[----:B------:R-:W-:-:S04]  /*19a60*/  @!P5 IMAD.IADD R47, R47, 0x1, -R68 ;  /* 0x000000012f2fd824 */ /* 0x000fc800078e0a44 */
[----:B------:R-:W-:Y:S01]  /*19a70*/  IMAD.MOV.U32 R4, RZ, RZ, R47 ;  /* 0x000000ffff047224 */ /* 0x000fe200078e002f */
[----:B0-----:R-:W-:-:S03]  /*19a80*/  SEL R6, R73, R5, !P1 ;  /* 0x0000000549067207 */ /* 0x001fc60004800000 */
[----:B------:R-:W-:Y:S01]  /*19a90*/  @!P4 IMAD.MOV R4, RZ, RZ, -R4 ;  /* 0x000000ffff04c224 */ /* 0x000fe200078e0a04 */
[----:B------:R0:W-:Y:S01]  /*19aa0*/  STL [R1+0x288], R47 ;  /* 0x0002882f01007387 */ /* 0x0001e20000100800 */
[--C-:B------:R-:W-:Y:S02]  /*19ab0*/  @!P3 IMAD.IADD R36, R36, 0x1, -R68.reuse ;  /* 0x000000012424b824 */ /* 0x100fe400078e0a44 */
[----:B------:R-:W-:Y:S01]  /*19ac0*/  IMAD R6, R6, UR7, RZ ;  /* 0x0000000706067c24 */ /* 0x000fe2000f8e02ff */
[----:B------:R-:W-:Y:S01]  /*19ad0*/  SEL R5, R73, R4, !P1 ;  /* 0x0000000449057207 */ /* 0x000fe20004800000 */
[----:B------:R-:W-:Y:S01]  /*19ae0*/  @!P6 IMAD.IADD R44, R44, 0x1, -R68 ;  /* 0x000000012c2ce824 */ /* 0x000fe200078e0a44 */
[----:B------:R-:W-:Y:S01]  /*19af0*/  PRMT R7, RZ, 0x7610, R7 ;  /* 0x00007610ff077816 */ /* 0x000fe20000000007 */
[----:B------:R-:W-:Y:S01]  /*19b00*/  IMAD.MOV.U32 R4, RZ, RZ, R36 ;  /* 0x000000ffff047224 */ /* 0x000fe200078e0024 */
[----:B------:R-:W-:Y:S01]  /*19b10*/  ISETP.GT.U32.AND P5, PT, R68, R35, PT ;  /* 0x000000234400720c */ /* 0x000fe20003fa4070 */
[----:B-1----:R-:W-:Y:S01]  /*19b20*/  IMAD R5, R5, UR4, RZ ;  /* 0x0000000405057c24 */ /* 0x002fe2000f8e02ff */
[C---:B0-----:R-:W-:Y:S01]  /*19b30*/  LEA R47, P6, R6.reuse, R72, 0x1 ;  /* 0x00000048062f7211 */ /* 0x041fe200078c08ff */
[----:B------:R-:W0:Y:S03]  /*19b40*/  LDCU UR4, c[0x0][0x3b0] ;  /* 0x00007600ff0477ac */ /* 0x000e260008000800 */
[----:B------:R-:W-:Y:S01]  /*19b50*/  LEA.HI.X.SX32 R48, R6, R69, 0x1, P6 ;  /* 0x0000004506307211 */ /* 0x000fe200030f0eff */
[----:B------:R-:W1:Y:S01]  /*19b60*/  LDCU UR7, c[0x0][0x3b0] ;  /* 0x00007600ff0777ac */ /* 0x000e620008000800 */
[----:B--2---:R-:W-:-:S13]  /*19b70*/  ISETP.GE.AND P4, PT, R18, RZ, PT ;  /* 0x000000ff1200720c */ /* 0x004fda0003f86270 */
[----:B------:R-:W-:-:S05]  /*19b80*/  @!P4 IMAD.MOV R4, RZ, RZ, -R4 ;  /* 0x000000ffff04c224 */ /* 0x000fca00078e0a04 */
[----:B------:R-:W-:Y:S01]  /*19b90*/  SEL R6, R73, R4, !P1 ;  /* 0x0000000449067207 */ /* 0x000fe20004800000 */
[----:B---3--:R2:W-:Y:S04]  /*19ba0*/  STL [R1+0xac], R32 ;  /* 0x0000ac2001007387 */ /* 0x0085e80000100800 */
[----:B--2---:R-:W2:Y:S04]  /*19bb0*/  LDL R32, [R1+0x1110] ;  /* 0x0011100001207983 */ /* 0x004ea80000100800 */
[----:B------:R-:W-:Y:S04]  /*19bc0*/  STL [R1+0x5cc], R43 ;  /* 0x0005cc2b01007387 */ /* 0x000fe80000100800 */
[----:B------:R-:W3:Y:S04]  /*19bd0*/  LDL.LU R40, [R1+0x2ac] ;  /* 0x0002ac0001287983 */ /* 0x000ee80000300800 */
[----:B------:R-:W-:Y:S04]  /*19be0*/  STL [R1+0x5c8], R45 ;  /* 0x0005c82d01007387 */ /* 0x000fe80000100800 */
[----:B------:R-:W4:Y:S04]  /*19bf0*/  LDL R18, [R1+0x10b0] ;  /* 0x0010b00001127983 */ /* 0x000f280000100800 */
[----:B------:R0:W-:Y:S01]  /*19c00*/  STL [R1+0xa8], R25 ;  /* 0x0000a81901007387 */ /* 0x0001e20000100800 */
[----:B------:R-:W-:-:S03]  /*19c10*/  @P0 IMAD.MOV.U32 R4, RZ, RZ, R47 ;  /* 0x000000ffff040224 */ /* 0x000fc600078e002f */
[----:B0-----:R-:W3:Y:S04]  /*19c20*/  LDL.LU R25, [R1+0x2e0] ;  /* 0x0002e00001197983 */ /* 0x001ee80000300800 */
[----:B------:R0:W-:Y:S01]  /*19c30*/  STL [R1+0x28c], R36 ;  /* 0x00028c2401007387 */ /* 0x0001e20000100800 */
[----:B------:R-:W-:Y:S01]  /*19c40*/  @!P5 IMAD.IADD R35, R35, 0x1, -R68 ;  /* 0x000000012323d824 */ /* 0x000fe200078e0a44 */
[----:B------:R-:W-:Y:S02]  /*19c50*/  ISETP.GT.U32.AND P3, PT, R68, R44, PT ;  /* 0x0000002c4400720c */ /* 0x000fe40003f64070 */
[----:B------:R-:W3:Y:S01]  /*19c60*/  LDL.LU R43, [R1+0x2ec] ;  /* 0x0002ec00012b7983 */ /* 0x000ee20000300800 */
[----:B0-----:R-:W-:-:S04]  /*19c70*/  LEA R36, P4, R5, R72, 0x1 ;  /* 0x0000004805247211 */ /* 0x001fc800078808ff */
[----:B------:R-:W-:Y:S01]  /*19c80*/  LEA.HI.X.SX32 R45, R5, R69, 0x1, P4 ;  /* 0x00000045052d7211 */ /* 0x000fe200020f0eff */
[----:B------:R-:W-:-:S05]  /*19c90*/  @P0 IMAD.MOV.U32 R5, RZ, RZ, R48 ;  /* 0x000000ffff050224 */ /* 0x000fca00078e0030 */
[----:B------:R0:W3:Y:S02]  /*19ca0*/  @P0 LDG.E.U16 R46, desc[UR20][R4.64] ;  /* 0x00000014042e0981 */ /* 0x0000e4000c1e1500 */
[----:B0-----:R-:W-:Y:S02]  /*19cb0*/  @P0 IMAD.MOV.U32 R4, RZ, RZ, R36 ;  /* 0x000000ffff040224 */ /* 0x001fe400078e0024 */
[----:B------:R-:W-:-:S05]  /*19cc0*/  @P0 IMAD.MOV.U32 R5, RZ, RZ, R45 ;  /* 0x000000ffff050224 */ /* 0x000fca00078e002d */
[----:B------:R0:W3:Y:S01]  /*19cd0*/  @P0 LDG.E.U16 R7, desc[UR20][R4.64] ;  /* 0x0000001404070981 */ /* 0x0000e2000c1e1500 */
[----:B------:R-:W-:-:S03]  /*19ce0*/  ISETP.GT.U32.AND P5, PT, R68, R35, PT ;  /* 0x000000234400720c */ /* 0x000fc60003fa4070 */
[----:B------:R-:W-:Y:S10]  /*19cf0*/  STL [R1+0x5fc], R47 ;  /* 0x0005fc2f01007387 */ /* 0x000ff40000100800 */
[----:B------:R-:W-:Y:S01]  /*19d00*/  @!P5 IMAD.IADD R35, R35, 0x1, -R68 ;  /* 0x000000012323d824 */ /* 0x000fe200078e0a44 */
[----:B------:R1:W-:Y:S01]  /*19d10*/  STL [R1+0x62c], R36 ;  /* 0x00062c2401007387 */ /* 0x0003e20000100800 */
[----:B------:R-:W-:Y:S01]  /*19d20*/  IMAD R6, R6, UR5, RZ ;  /* 0x0000000506067c24 */ /* 0x000fe2000f8e02ff */
[----:B------:R-:W-:Y:S01]  /*19d30*/  PRMT R22, RZ, 0x7610, R22 ;  /* 0x00007610ff167816 */ /* 0x000fe20000000016 */
[----:B0-----:R-:W-:Y:S01]  /*19d40*/  IMAD.MOV.U32 R4, RZ, RZ, R35 ;  /* 0x000000ffff047224 */ /* 0x001fe200078e0023 */
[----:B------:R-:W-:Y:S01]  /*19d50*/  PRMT R42, RZ, 0x7610, R42 ;  /* 0x00007610ff2a7816 */ /* 0x000fe2000000002a */
[----:B------:R-:W-:Y:S01]  /*19d60*/  @!P3 IMAD.IADD R44, R44, 0x1, -R68 ;  /* 0x000000012c2cb824 */ /* 0x000fe200078e0a44 */
[----:B------:R-:W0:Y:S01]  /*19d70*/  LDCU UR5, c[0x0][0x3b0] ;  /* 0x00007600ff0577ac */ /* 0x000e220008000800 */
[----:B--2---:R-:W-:-:S02]  /*19d80*/  ISETP.GE.AND P5, PT, R32, RZ, PT ;  /* 0x000000ff2000720c */ /* 0x004fc40003fa6270 */
[----:B------:R-:W2:Y:S04]  /*19d90*/  LDL R32, [R1+0x1038] ;  /* 0x0010380001207983 */ /* 0x000ea80000100800 */
[----:B------:R-:W-:Y:S04]  /*19da0*/  STL [R1+0x5f8], R48 ;  /* 0x0005f83001007387 */ /* 0x000fe80000100800 */
[----:B------:R-:W-:Y:S04]  /*19db0*/  STL [R1+0x2a4], R35 ;  /* 0x0002a42301007387 */ /* 0x000fe80000100800 */
[----:B------:R-:W-:Y:S01]  /*19dc0*/  STL [R1+0x628], R45 ;  /* 0x0006282d01007387 */ /* 0x000fe20000100800 */
[----:B----4-:R-:W-:-:S03]  /*19dd0*/  ISETP.GE.AND P6, PT, R18, RZ, PT ;  /* 0x000000ff1200720c */ /* 0x010fc60003fc6270 */
[----:B------:R-:W4:Y:S01]  /*19de0*/  LDL R18, [R1+0x112c] ;  /* 0x00112c0001127983 */ /* 0x000f220000100800 */
[----:B------:R-:W-:-:S03]  /*19df0*/  @!P5 IMAD.MOV R4, RZ, RZ, -R4 ;  /* 0x000000ffff04d224 */ /* 0x000fc600078e0a04 */
[----:B-1----:R-:W4:Y:S04]  /*19e00*/  LDL.LU R36, [R1+0x2f0] ;  /* 0x0002f00001247983 */ /* 0x002f280000300800 */
[----:B---3--:R1:W-:Y:S02]  /*19e10*/  STL [R1+0xa0], R7 ;  /* 0x0000a00701007387 */ /* 0x0083e40000100800 */
[C---:B-1----:R-:W-:Y:S02]  /*19e20*/  LEA R7, P5, R6.reuse, R72, 0x1 ;  /* 0x0000004806077211 */ /* 0x042fe400078a08ff */
[----:B------:R-:W-:Y:S02]  /*19e30*/  STL [R1+0x2a8], R44 ;  /* 0x0002a82c01007387 */ /* 0x000fe40000100800 */
[----:B------:R-:W-:-:S02]  /*19e40*/  LEA.HI.X.SX32 R35, R6, R69, 0x1, P5 ;  /* 0x0000004506237211 */ /* 0x000fc400028f0eff */
[----:B------:R1:W-:Y:S01]  /*19e50*/  STL [R1+0x65c], R7 ;  /* 0x00065c0701007387 */ /* 0x0003e20000100800 */
[----:B------:R-:W-:Y:S02]  /*19e60*/  @P0 IMAD.MOV.U32 R6, RZ, RZ, R7 ;  /* 0x000000ffff060224 */ /* 0x000fe400078e0007 */
[----:B-1----:R-:W-:-:S05]  /*19e70*/  @P0 IMAD.MOV.U32 R7, RZ, RZ, R35 ;  /* 0x000000ffff070224 */ /* 0x002fca00078e0023 */
[----:B------:R1:W3:Y:S01]  /*19e80*/  @P0 LDG.E.U16 R22, desc[UR20][R6.64] ;  /* 0x0000001406160981 */ /* 0x0002e2000c1e1500 */
[C---:B------:R-:W-:Y:S02]  /*19e90*/  ISETP.GT.U32.AND P4, PT, R68.reuse, R40, PT ;  /* 0x000000284400720c */ /* 0x040fe40003f84070 */
[----:B------:R-:W-:Y:S02]  /*19ea0*/  ISETP.GT.U32.AND P3, PT, R68, R25, PT ;  /* 0x000000194400720c */ /* 0x000fe40003f64070 */
[----:B------:R-:W-:Y:S01]  /*19eb0*/  SEL R5, R73, R4, !P1 ;  /* 0x0000000449057207 */ /* 0x000fe20004800000 */
[----:B------:R-:W-:-:S08]  /*19ec0*/  IMAD.MOV.U32 R4, RZ, RZ, R44 ;  /* 0x000000ffff047224 */ /* 0x000fd000078e002c */
        /* <DEDUP_REMOVED lines=8> */
[----:B------:R-:W0:Y:S02]  /*19f50*/  LDCU UR12, c[0x0][0x3b0] ;  /* 0x00007600ff0c77ac */ /* 0x000e240008000800 */
[----:B-1----:R-:W-:Y:S01]  /*19f60*/  IMAD R6, R4, UR4, RZ ;  /* 0x0000000404067c24 */ /* 0x002fe2000f8e02ff */
[----:B------:R-:W-:Y:S01]  /*19f70*/  LEA.HI.X.SX32 R5, R5, R69, 0x1, P6 ;  /* 0x0000004505057211 */ /* 0x000fe200030f0eff */
[----:B------:R-:W-:Y:S01]  /*19f80*/  @P0 IMAD.MOV.U32 R4, RZ, RZ, R44 ;  /* 0x000000ffff040224 */ /* 0x000fe200078e002c */
[----:B------:R-:W-:Y:S01]  /*19f90*/  PRMT R7, RZ, 0x7610, R7 ;  /* 0x00007610ff077816 */ /* 0x000fe20000000007 */
[----:B------:R-:W1:Y:S02]  /*19fa0*/  LDCU UR4, c[0x0][0x3b0] ;  /* 0x00007600ff0477ac */ /* 0x000e640008000800 */
[----:B------:R-:W-:Y:S01]  /*19fb0*/  @!P4 IMAD.IADD R40, R40, 0x1, -R68 ;  /* 0x000000012828c824 */ /* 0x000fe200078e0a44 */
[----:B------:R0:W3:Y:S03]  /*19fc0*/  @P0 LDG.E.U16 R42, desc[UR20][R4.64] ;  /* 0x00000014042a0981 */ /* 0x0000e6000c1e1500 */
[----:B0-----:R-:W-:Y:S01]  /*19fd0*/  IMAD.MOV.U32 R4, RZ, RZ, R40 ;  /* 0x000000ffff047224 */ /* 0x001fe200078e0028 */
[----:B--2---:R-:W-:-:S13]  /*19fe0*/  ISETP.GE.AND P3, PT, R32, RZ, PT ;  /* 0x000000ff2000720c */ /* 0x004fda0003f66270 */
[----:B------:R-:W-:Y:S01]  /*19ff0*/  @!P3 IMAD.MOV R4, RZ, RZ, -R4 ;  /* 0x000000ffff04b224 */ /* 0x000fe200078e0a04 */
[----:B----4-:R-:W-:Y:S01]  /*1a000*/  ISETP.GE.AND P3, PT, R18, RZ, PT ;  /* 0x000000ff1200720c */ /* 0x010fe20003f66270 */
[----:B---3--:R0:W-:Y:S04]  /*1a010*/  STL [R1+0x9c], R22 ;  /* 0x00009c1601007387 */ /* 0x0081e80000100800 */
[----:B0-----:R-:W2:Y:S04]  /*1a020*/  LDL R22, [R1+0x1134] ;  /* 0x0011340001167983 */ /* 0x001ea80000100800 */
[----:B------:R-:W-:Y:S04]  /*1a030*/  STL [R1+0xa4], R46 ;  /* 0x0000a42e01007387 */ /* 0x000fe80000100800 */
[----:B------:R-:W3:Y:S04]  /*1a040*/  LDL.LU R35, [R1+0x2f4] ;  /* 0x0002f40001237983 */ /* 0x000ee80000300800 */
[----:B------:R-:W-:Y:S04]  /*1a050*/  STL [R1+0x68c], R44 ;  /* 0x00068c2c01007387 */ /* 0x000fe80000100800 */
[----:B------:R-:W4:Y:S04]  /*1a060*/  LDL.LU R32, [R1+0x2e4] ;  /* 0x0002e40001207983 */ /* 0x000f280000300800 */
[----:B------:R0:W-:Y:S04]  /*1a070*/  STL [R1+0x688], R5 ;  /* 0x0006880501007387 */ /* 0x0001e80000100800 */
[----:B------:R1:W-:Y:S04]  /*1a080*/  STL [R1+0x2ac], R40 ;  /* 0x0002ac2801007387 */ /* 0x0003e80000100800 */
[----:B------:R-:W3:Y:S01]  /*1a090*/  LDL R18, [R1+0x115c] ;  /* 0x00115c0001127983 */ /* 0x000ee20000100800 */
[----:B0-----:R-:W-:-:S04]  /*1a0a0*/  LEA R5, P6, R6, R72, 0x1 ;  /* 0x0000004806057211 */ /* 0x001fc800078c08ff */
[----:B-1----:R-:W-:Y:S01]  /*1a0b0*/  LEA.HI.X.SX32 R40, R6, R69, 0x1, P6 ;  /* 0x0000004506287211 */ /* 0x002fe200030f0eff */
[----:B------:R0:W-:Y:S01]  /*1a0c0*/  STL [R1+0x6bc], R5 ;  /* 0x0006bc0501007387 */ /* 0x0001e20000100800 */
[----:B------:R-:W-:Y:S01]  /*1a0d0*/  SEL R6, R73, R4, !P1 ;  /* 0x0000000449067207 */ /* 0x000fe20004800000 */
[----:B------:R-:W-:Y:S02]  /*1a0e0*/  @P0 IMAD.MOV.U32 R4, RZ, RZ, R5 ;  /* 0x000000ffff040224 */ /* 0x000fe400078e0005 */
[----:B0-----:R-:W-:-:S05]  /*1a0f0*/  @P0 IMAD.MOV.U32 R5, RZ, RZ, R40 ;  /* 0x000000ffff050224 */ /* 0x001fca00078e0028 */
[----:B------:R0:W3:Y:S01]  /*1a100*/  @P0 LDG.E.U16 R7, desc[UR20][R4.64] ;  /* 0x0000001404070981 */ /* 0x0000e2000c1e1500 */
[C---:B------:R-:W-:Y:S02]  /*1a110*/  ISETP.GT.U32.AND P5, PT, R68.reuse, R43, PT ;  /* 0x0000002b4400720c */ /* 0x040fe40003fa4070 */
[----:B------:R-:W-:-:S11]  /*1a120*/  ISETP.GT.U32.AND P4, PT, R68, R25, PT ;  /* 0x000000194400720c */ /* 0x000fd60003f84070 */
[----:B------:R-:W-:-:S05]  /*1a130*/  @!P5 IMAD.IADD R43, R43, 0x1, -R68 ;  /* 0x000000012b2bd824 */ /* 0x000fca00078e0a44 */
[----:B------:R-:W-:Y:S01]  /*1a140*/  ISETP.GT.U32.AND P5, PT, R68, R43, PT ;  /* 0x0000002b4400720c */ /* 0x000fe20003fa4070 */
[--C-:B------:R-:W-:Y:S01]  /*1a150*/  @!P4 IMAD.IADD R25, R25, 0x1, -R68.reuse ;  /* 0x000000011919c824 */ /* 0x100fe200078e0a44 */
[----:B------:R1:W-:Y:S01]  /*1a160*/  STL [R1+0x6b8], R40 ;  /* 0x0006b82801007387 */ /* 0x0003e20000100800 */
[----:B------:R-:W-:Y:S01]  /*1a170*/  IMAD R6, R6, UR5, RZ ;  /* 0x0000000506067c24 */ /* 0x000fe2000f8e02ff */
[----:B------:R-:W-:Y:S01]  /*1a180*/  PRMT R37, RZ, 0x7610, R37 ;  /* 0x00007610ff257816 */ /* 0x000fe20000000025 */
[----:B0-----:R-:W-:Y:S01]  /*1a190*/  IMAD.MOV.U32 R4, RZ, RZ, R25 ;  /* 0x000000ffff047224 */ /* 0x001fe200078e0019 */
[----:B------:R0:W-:Y:S07]  /*1a1a0*/  STL [R1+0x2e0], R25 ;  /* 0x0002e01901007387 */ /* 0x0001ee0000100800 */
[----:B------:R-:W-:Y:S01]  /*1a1b0*/  @!P5 IMAD.IADD R43, R43, 0x1, -R68 ;  /* 0x000000012b2bd824 */ /* 0x000fe200078e0a44 */
[----:B-1----:R-:W4:Y:S01]  /*1a1c0*/  LDL R40, [R1+0x1168] ;  /* 0x0011680001287983 */ /* 0x002f220000100800 */
[----:B--2---:R-:W-:-:S03]  /*1a1d0*/  ISETP.GE.AND P6, PT, R22, RZ, PT ;  /* 0x000000ff1600720c */ /* 0x004fc60003fc6270 */
[----:B0-----:R-:W2:Y:S01]  /*1a1e0*/  LDL.LU R25, [R1+0x2b4] ;  /* 0x0002b40001197983 */ /* 0x001ea20000300800 */
[----:B------:R-:W-:Y:S01]  /*1a1f0*/  ISETP.GT.U32.AND P4, PT, R68, R36, PT ;  /* 0x000000244400720c */ /* 0x000fe20003f84070 */
[----:B------:R-:W0:Y:S02]  /*1a200*/  LDCU UR5, c[0x0][0x3b0] ;  /* 0x00007600ff0577ac */ /* 0x000e240008000800 */
[----:B------:R-:W2:Y:S04]  /*1a210*/  LDL.LU R22, [R1+0x298] ;  /* 0x0002980001167983 */ /* 0x000ea80000300800 */
[----:B---3--:R1:W-:Y:S04]  /*1a220*/  STL [R1+0x94], R7 ;  /* 0x0000940701007387 */ /* 0x0083e80000100800 */
[----:B------:R3:W-:Y:S01]  /*1a230*/  STL [R1+0x98], R42 ;  /* 0x0000982a01007387 */ /* 0x0007e20000100800 */
[----:B-1----:R-:W-:-:S03]  /*1a240*/  LEA R7, P5, R6, R72, 0x1 ;  /* 0x0000004806077211 */ /* 0x002fc600078a08ff */
[----:B------:R-:W-:Y:S01]  /*1a250*/  STL [R1+0x2ec], R43 ;  /* 0x0002ec2b01007387 */ /* 0x000fe20000100800 */
[----:B---3--:R-:W-:-:S03]  /*1a260*/  LEA.HI.X.SX32 R42, R6, R69, 0x1, P5 ;  /* 0x00000045062a7211 */ /* 0x008fc600028f0eff */
[----:B------:R1:W-:Y:S01]  /*1a270*/  STL [R1+0x6ec], R7 ;  /* 0x0006ec0701007387 */ /* 0x0003e20000100800 */
[----:B------:R-:W-:Y:S02]  /*1a280*/  @P0 IMAD.MOV.U32 R6, RZ, RZ, R7 ;  /* 0x000000ffff060224 */ /* 0x000fe400078e0007 */
[----:B-1----:R-:W-:-:S05]  /*1a290*/  @P0 IMAD.MOV.U32 R7, RZ, RZ, R42 ;  /* 0x000000ffff070224 */ /* 0x002fca00078e002a */
[----:B------:R1:W3:Y:S01]  /*1a2a0*/  @P0 LDG.E.U16 R37, desc[UR20][R6.64] ;  /* 0x0000001406250981 */ /* 0x0002e2000c1e1500 */
[----:B------:R-:W-:Y:S01]  /*1a2b0*/  @!P3 IMAD.MOV R4, RZ, RZ, -R4 ;  /* 0x000000ffff04b224 */ /* 0x000fe200078e0a04 */
[----:B------:R-:W-:Y:S01]  /*1a2c0*/  ISETP.GT.U32.AND P3, PT, R68, R35, PT ;  /* 0x000000234400720c */ /* 0x000fe20003f64070 */
[----:B------:R-:W-:-:S03]  /*1a2d0*/  @!P4 IMAD.IADD R36, R36, 0x1, -R68 ;  /* 0x000000012424c824 */ /* 0x000fc600078e0a44 */
[----:B------:R-:W-:Y:S01]  /*1a2e0*/  SEL R5, R73, R4, !P1 ;  /* 0x0000000449057207 */ /* 0x000fe20004800000 */
[----:B------:R-:W-:Y:S01]  /*1a2f0*/  IMAD.MOV.U32 R4, RZ, RZ, R43 ;  /* 0x000000ffff047224 */ /* 0x000fe200078e002b */
[----:B------:R-:W-:-:S03]  /*1a300*/  ISETP.GT.U32.AND P5, PT, R68, R36, PT ;  /* 0x000000244400720c */ /* 0x000fc60003fa4070 */
[----:B------:R-:W-:Y:S02]  /*1a310*/  @!P6 IMAD.MOV R4, RZ, RZ, -R4 ;  /* 0x000000ffff04e224 */ /* 0x000fe400078e0a04 */
[----:B------:R-:W-:Y:S01]  /*1a320*/  IMAD R5, R5, UR4, RZ ;  /* 0x0000000405057c24 */ /* 0x000fe2000f8e02ff */
[----:B------:R0:W-:Y:S01]  /*1a330*/  STL [R1+0x6e8], R42 ;  /* 0x0006e82a01007387 */ /* 0x0001e20000100800 */
[--C-:B------:R-:W-:Y:S01]  /*1a340*/  @!P3 IMAD.IADD R35, R35, 0x1, -R68.reuse ;  /* 0x000000012323b824 */ /* 0x100fe200078e0a44 */
[----:B------:R-:W-:Y:S01]  /*1a350*/  SEL R4, R73, R4, !P1 ;  /* 0x0000000449047207 */ /* 0x000fe20004800000 */
[----:B------:R-:W2:Y:S01]  /*1a360*/  LDCU UR4, c[0x0][0x3b0] ;  /* 0x00007600ff0477ac */ /* 0x000ea20008000800 */
[----:B------:R-:W-:Y:S02]  /*1a370*/  ISETP.GE.AND P3, PT, R18, RZ, PT ;  /* 0x000000ff1200720c */ /* 0x000fe40003f66270 */
[----:B------:R-:W-:Y:S02]  /*1a380*/  PRMT R41, RZ, 0x7610, R41 ;  /* 0x00007610ff297816 */ /* 0x000fe40000000029 */
[C---:B0-----:R-:W-:Y:S01]  /*1a390*/  LEA R42, P6, R5.reuse, R72, 0x1 ;  /* 0x00000048052a7211 */ /* 0x041fe200078c08ff */
[----:B-1----:R-:W-:Y:S01]  /*1a3a0*/  IMAD R6, R4, UR7, RZ ;  /* 0x0000000704067c24 */ /* 0x002fe2000f8e02ff */
[----:B------:R-:W-:Y:S01]  /*1a3b0*/  PRMT R7, RZ, 0x7610, R7 ;  /* 0x00007610ff077816 */ /* 0x000fe20000000007 */
[----:B------:R-:W-:Y:S01]  /*1a3c0*/  @!P5 IMAD.IADD R36, R36, 0x1, -R68 ;  /* 0x000000012424d824 */ /* 0x000fe200078e0a44 */
[----:B------:R-:W-:Y:S01]  /*1a3d0*/  LEA.HI.X.SX32 R5, R5, R69, 0x1, P6 ;  /* 0x0000004505057211 */ /* 0x000fe200030f0eff */
[----:B------:R-:W-:Y:S01]  /*1a3e0*/  @P0 IMAD.MOV.U32 R4, RZ, RZ, R42 ;  /* 0x000000ffff040224 */ /* 0x000fe200078e002a */
[----:B----4-:R-:W-:Y:S01]  /*1a3f0*/  ISETP.GT.U32.AND P4, PT, R68, R32, PT ;  /* 0x000000204400720c */ /* 0x010fe20003f84070 */
[----:B------:R-:W0:Y:S03]  /*1a400*/  LDCU UR7, c[0x0][0x3b0] ;  /* 0x00007600ff0777ac */ /* 0x000e260008000800 */
[----:B------:R1:W4:Y:S02]  /*1a410*/  @P0 LDG.E.U16 R41, desc[UR20][R4.64] ;  /* 0x0000001404290981 */ /* 0x000324000c1e1500 */
[----:B-1----:R-:W-:-:S04]  /*1a420*/  IMAD.MOV.U32 R4, RZ, RZ, R36 ;  /* 0x000000ffff047224 */ /* 0x002fc800078e0024 */
[----:B------:R-:W-:Y:S01]  /*1a430*/  @!P3 IMAD.MOV R4, RZ, RZ, -R4 ;  /* 0x000000ffff04b224 */ /* 0x000fe200078e0a04 */
[----:B---3--:R1:W-:Y:S04]  /*1a440*/  STL [R1+0x90], R37 ;  /* 0x0000902501007387 */ /* 0x0083e80000100800 */
[----:B-1----:R-:W3:Y:S04]  /*1a450*/  LDL R37, [R1+0x1188] ;  /* 0x0011880001257983 */ /* 0x002ee80000100800 */
[----:B------:R-:W3:Y:S04]  /*1a460*/  LDL.LU R18, [R1+0x284] ;  /* 0x0002840001127983 */ /* 0x000ee80000300800 */
[----:B------:R-:W-:Y:S04]  /*1a470*/  STL [R1+0x71c], R42 ;  /* 0x00071c2a01007387 */ /* 0x000fe80000100800 */
        /* <DEDUP_REMOVED lines=8> */
[----:B------:R-:W3:Y:S01]  /*1a500*/  @P0 LDG.E.U16 R7, desc[UR20][R4.64] ;  /* 0x0000001404070981 */ /* 0x000ee2000c1e1500 */
[----:B------:R-:W-:Y:S01]  /*1a510*/  @!P4 IMAD.IADD R32, R32, 0x1, -R68 ;  /* 0x000000012020c824 */ /* 0x000fe200078e0a44 */
[----:B------:R-:W-:-:S04]  /*1a520*/  ISETP.GT.U32.AND P4, PT, R68, R35, PT ;  /* 0x000000234400720c */ /* 0x000fc80003f84070 */
[C---:B------:R-:W-:Y:S02]  /*1a530*/  ISETP.GT.U32.AND P6, PT, R68.reuse, R32, PT ;  /* 0x000000204400720c */ /* 0x040fe40003fc4070 */
[----:B--2---:R-:W-:Y:S01]  /*1a540*/  ISETP.GT.U32.AND P3, PT, R68, R25, PT ;  /* 0x000000194400720c */ /* 0x004fe20003f64070 */
[----:B------:R0:W-:Y:S01]  /*1a550*/  STL [R1+0x748], R36 ;  /* 0x0007482401007387 */ /* 0x0001e20000100800 */
[----:B------:R-:W-:Y:S01]  /*1a560*/  IMAD R6, R6, UR4, RZ ;  /* 0x0000000406067c24 */ /* 0x000fe2000f8e02ff */
[----:B------:R-:W-:Y:S01]  /*1a570*/  PRMT R21, RZ, 0x7610, R21 ;  /* 0x00007610ff157816 */ /* 0x000fe20000000015 */
[----:B------:R-:W1:Y:S03]  /*1a580*/  LDCU UR4, c[0x0][0x3b0] ;  /* 0x00007600ff0477ac */ /* 0x000e660008000800 */
[----:B------:R-:W-:-:S04]  /*1a590*/  @!P4 IMAD.IADD R35, R35, 0x1, -R68 ;  /* 0x000000012323c824 */ /* 0x000fc800078e0a44 */
[--C-:B------:R-:W-:Y:S01]  /*1a5a0*/  @!P6 IMAD.IADD R32, R32, 0x1, -R68.reuse ;  /* 0x000000012020e824 */ /* 0x100fe200078e0a44 */
[----:B------:R-:W-:Y:S01]  /*1a5b0*/  STL [R1+0x2f4], R35 ;  /* 0x0002f42301007387 */ /* 0x000fe20000100800 */
[----:B------:R-:W-:-:S03]  /*1a5c0*/  @!P3 IMAD.IADD R25, R25, 0x1, -R68 ;  /* 0x000000011919b824 */ /* 0x000fc600078e0a44 */
[----:B0-----:R-:W2:Y:S04]  /*1a5d0*/  LDL.LU R36, [R1+0x270] ;  /* 0x0002700001247983 */ /* 0x001ea80000300800 */
[----:B------:R-:W-:Y:S04]  /*1a5e0*/  STL [R1+0x2e4], R32 ;  /* 0x0002e42001007387 */ /* 0x000fe80000100800 */
[----:B------:R-:W2:Y:S04]  /*1a5f0*/  LDL R43, [R1+0x11a8] ;  /* 0x0011a800012b7983 */ /* 0x000ea80000100800 */
[----:B---3--:R0:W-:Y:S04]  /*1a600*/  STL [R1+0x88], R7 ;  /* 0x0000880701007387 */ /* 0x0081e80000100800 */
[----:B----4-:R-:W-:Y:S04]  /*1a610*/  STL [R1+0x8c], R41 ;  /* 0x00008c2901007387 */ /* 0x010fe80000100800 */
[----:B------:R-:W3:Y:S01]  /*1a620*/  LDL R42, [R1+0x11c8] ;  /* 0x0011c800012a7983 */ /* 0x000ee20000100800 */
[----:B0-----:R-:W-:-:S04]  /*1a630*/  LEA R7, P3, R6, R72, 0x1 ;  /* 0x0000004806077211 */ /* 0x001fc800078608ff */
[----:B------:R-:W-:Y:S01]  /*1a640*/  LEA.HI.X.SX32 R6, R6, R69, 0x1, P3 ;  /* 0x0000004506067211 */ /* 0x000fe200018f0eff */
[----:B------:R0:W-:Y:S04]  /*1a650*/  STL [R1+0x77c], R7 ;  /* 0x00077c0701007387 */ /* 0x0001e80000100800 */
[----:B------:R4:W-:Y:S01]  /*1a660*/  STL [R1+0x778], R6 ;  /* 0x0007780601007387 */ /* 0x0009e20000100800 */
[----:B0-----:R-:W-:-:S04]  /*1a670*/  @P0 LOP3.LUT R7, R7, R6, RZ, 0x3c, !PT ;  /* 0x0000000607070212 */ /* 0x001fc800078e3cff */
[----:B----4-:R-:W-:-:S04]  /*1a680*/  @P0 LOP3.LUT R6, R7, R6, RZ, 0x3c, !PT ;  /* 0x0000000607060212 */ /* 0x010fc800078e3cff */
[----:B------:R-:W-:-:S05]  /*1a690*/  @P0 LOP3.LUT R7, R7, R6, RZ, 0x3c, !PT ;  /* 0x0000000607070212 */ /* 0x000fca00078e3cff */
[----:B------:R0:W4:Y:S01]  /*1a6a0*/  @P0 LDG.E.U16 R21, desc[UR20][R6.64] ;  /* 0x0000001406150981 */ /* 0x000122000c1e1500 */
[----:B------:R-:W-:Y:S02]  /*1a6b0*/  ISETP.GE.AND P4, PT, R40, RZ, PT ;  /* 0x000000ff2800720c */ /* 0x000fe40003f86270 */
[----:B------:R-:W-:Y:S01]  /*1a6c0*/  ISETP.GE.AND P6, PT, R37, RZ, PT ;  /* 0x000000ff2500720c */ /* 0x000fe20003fc6270 */
[----:B------:R-:W-:Y:S02]  /*1a6d0*/  IMAD.MOV.U32 R5, RZ, RZ, R35 ;  /* 0x000000ffff057224 */ /* 0x000fe400078e0023 */
[----:B------:R-:W-:Y:S01]  /*1a6e0*/  IMAD.MOV.U32 R4, RZ, RZ, R32 ;  /* 0x000000ffff047224 */ /* 0x000fe200078e0020 */
[----:B------:R-:W-:-:S07]  /*1a6f0*/  ISETP.GT.U32.AND P3, PT, R68, R18, PT ;  /* 0x000000124400720c */ /* 0x000fce0003f64070 */
[----:B------:R-:W-:Y:S02]  /*1a700*/  @!P4 IMAD.MOV R5, RZ, RZ, -R5 ;  /* 0x000000ffff05c224 */ /* 0x000fe400078e0a05 */
[----:B------:R-:W-:-:S03]  /*1a710*/  @!P6 IMAD.MOV R4, RZ, RZ, -R4 ;  /* 0x000000ffff04e224 */ /* 0x000fc600078e0a04 */
[C---:B------:R-:W-:Y:S02]  /*1a720*/  SEL R5, R73.reuse, R5, !P1 ;  /* 0x0000000549057207 */ /* 0x040fe40004800000 */
[----:B------:R-:W-:-:S03]  /*1a730*/  SEL R4, R73, R4, !P1 ;  /* 0x0000000449047207 */ /* 0x000fc60004800000 */
[----:B------:R-:W-:Y:S02]  /*1a740*/  IMAD R5, R5, UR5, RZ ;  /* 0x0000000505057c24 */ /* 0x000fe4000f8e02ff */
[----:B------:R-:W-:Y:S01]  /*1a750*/  @!P3 IMAD.IADD R18, R18, 0x1, -R68 ;  /* 0x000000011212b824 */ /* 0x000fe200078e0a44 */
[----:B------:R-:W-:Y:S01]  /*1a760*/  PRMT R38, RZ, 0x7610, R38 ;  /* 0x00007610ff267816 */ /* 0x000fe20000000026 */
[----:B-1----:R-:W-:Y:S01]  /*1a770*/  IMAD R4, R4, UR4, RZ ;  /* 0x0000000404047c24 */ /* 0x002fe2000f8e02ff */
[CC--:B------:R-:W-:Y:S01]  /*1a780*/  LEA R40, P6, R5.reuse, R72.reuse, 0x1 ;  /* 0x0000004805287211 */ /* 0x0c0fe200078c08ff */
[----:B------:R-:W1:Y:S03]  /*1a790*/  LDCU UR4, c[0x0][0x3b0] ;  /* 0x00007600ff0477ac */ /* 0x000e660008000800 */
[----:B------:R-:W-:Y:S01]  /*1a7a0*/  LEA R37, P3, R4, R72, 0x1 ;  /* 0x0000004804257211 */ /* 0x000fe200078608ff */
[----:B------:R-:W1:Y:S01]  /*1a7b0*/  LDCU UR5, c[0x0][0x3b0] ;  /* 0x00007600ff0577ac */ /* 0x000e620008000800 */
[----:B------:R-:W-:-:S02]  /*1a7c0*/  LEA.HI.X.SX32 R41, R5, R69, 0x1, P6 ;  /* 0x0000004505297211 */ /* 0x000fc400030f0eff */
[----:B0-----:R-:W-:Y:S01]  /*1a7d0*/  LEA.HI.X.SX32 R6, R4, R69, 0x1, P3 ;  /* 0x0000004504067211 */ /* 0x001fe200018f0eff */
[----:B------:R-:W-:Y:S02]  /*1a7e0*/  @P0 IMAD.MOV.U32 R4, RZ, RZ, R40 ;  /* 0x000000ffff040224 */ /* 0x000fe400078e0028 */
[----:B------:R-:W-:Y:S01]  /*1a7f0*/  @P0 IMAD.MOV.U32 R5, RZ, RZ, R41 ;  /* 0x000000ffff050224 */ /* 0x000fe200078e0029 */
[----:B------:R-:W-:-:S04]  /*1a800*/  PRMT R34, RZ, 0x7610, R34 ;  /* 0x00007610ff227816 */ /* 0x000fc80000000022 */
[----:B------:R0:W3:Y:S02]  /*1a810*/  @P0 LDG.E.U16 R38, desc[UR20][R4.64] ;  /* 0x0000001404260981 */ /* 0x0000e4000c1e1500 */
[----:B0-----:R-:W-:Y:S02]  /*1a820*/  @P0 IMAD.MOV.U32 R4, RZ, RZ, R37 ;  /* 0x000000ffff040224 */ /* 0x001fe400078e0025 */
[----:B------:R-:W-:-:S05]  /*1a830*/  @P0 IMAD.MOV.U32 R5, RZ, RZ, R6 ;  /* 0x000000ffff050224 */ /* 0x000fca00078e0006 */
[----:B------:R0:W3:Y:S04]  /*1a840*/  @P0 LDG.E.U16 R34, desc[UR20][R4.64] ;  /* 0x0000001404220981 */ /* 0x0000e8000c1e1500 */
[----:B----4-:R4:W-:Y:S04]  /*1a850*/  STL [R1+0x84], R21 ;  /* 0x0000841501007387 */ /* 0x0109e80000100800 */
[----:B----4-:R-:W4:Y:S01]  /*1a860*/  LDL R21, [R1+0x11e8] ;  /* 0x0011e80001157983 */ /* 0x010f220000100800 */
[C---:B------:R-:W-:Y:S02]  /*1a870*/  ISETP.GT.U32.AND P5, PT, R68.reuse, R22, PT ;  /* 0x000000164400720c */ /* 0x040fe40003fa4070 */
[----:B------:R-:W-:Y:S01]  /*1a880*/  ISETP.GT.U32.AND P4, PT, R68, R25, PT ;  /* 0x000000194400720c */ /* 0x000fe20003f84070 */
[----:B------:R-:W4:Y:S01]  /*1a890*/  LDL.LU R35, [R1+0x254] ;  /* 0x0002540001237983 */ /* 0x000f220000300800 */
[----:B--2---:R-:W-:-:S02]  /*1a8a0*/  ISETP.GE.AND P6, PT, R43, RZ, PT ;  /* 0x000000ff2b00720c */ /* 0x004fc40003fc6270 */
[----:B------:R-:W-:Y:S01]  /*1a8b0*/  ISETP.GT.U32.AND P3, PT, R68, R18, PT ;  /* 0x000000124400720c */ /* 0x000fe20003f64070 */
[----:B------:R-:W2:Y:S06]  /*1a8c0*/  LDL.LU R32, [R1+0x230] ;  /* 0x0002300001207983 */ /* 0x000eac0000300800 */
[----:B------:R-:W-:-:S05]  /*1a8d0*/  @!P5 IMAD.IADD R22, R22, 0x1, -R68 ;  /* 0x000000011616d824 */ /* 0x000fca00078e0a44 */
[C---:B------:R-:W-:Y:S01]  /*1a8e0*/  ISETP.GT.U32.AND P5, PT, R68.reuse, R22, PT ;  /* 0x000000164400720c */ /* 0x040fe20003fa4070 */
[----:B------:R-:W-:Y:S01]  /*1a8f0*/  @!P4 IMAD.IADD R25, R25, 0x1, -R68 ;  /* 0x000000011919c824 */ /* 0x000fe200078e0a44 */
[----:B------:R-:W-:-:S03]  /*1a900*/  ISETP.GT.U32.AND P4, PT, R68, R36, PT ;  /* 0x000000244400720c */ /* 0x000fc60003f84070 */
[----:B0-----:R-:W-:-:S08]  /*1a910*/  IMAD.MOV.U32 R5, RZ, RZ, R25 ;  /* 0x000000ffff057224 */ /* 0x001fd000078e0019 */
[--C-:B------:R-:W-:Y:S01]  /*1a920*/  @!P5 IMAD.IADD R22, R22, 0x1, -R68.reuse ;  /* 0x000000011616d824 */ /* 0x100fe200078e0a44 */
[----:B---3--:R-:W-:Y:S01]  /*1a930*/  ISETP.GE.AND P5, PT, R42, RZ, PT ;  /* 0x000000ff2a00720c */ /* 0x008fe20003fa6270 */
[----:B------:R0:W-:Y:S01]  /*1a940*/  STL [R1+0x2b4], R25 ;  /* 0x0002b41901007387 */ /* 0x0001e20000100800 */
[----:B------:R-:W-:Y:S02]  /*1a950*/  @!P4 IMAD.IADD R36, R36, 0x1, -R68 ;  /* 0x000000012424c824 */ /* 0x000fe400078e0a44 */
[----:B------:R-:W-:Y:S01]  /*1a960*/  IMAD.MOV.U32 R4, RZ, RZ, R22 ;  /* 0x000000ffff047224 */ /* 0x000fe200078e0016 */
[----:B------:R-:W-:Y:S01]  /*1a970*/  STL [R1+0x7ac], R40 ;  /* 0x0007ac2801007387 */ /* 0x000fe20000100800 */
[----:B------:R-:W-:-:S03]  /*1a980*/  @!P6 IMAD.MOV R5, RZ, RZ, -R5 ;  /* 0x000000ffff05e224 */ /* 0x000fc600078e0a05 */
[----:B------:R-:W-:Y:S01]  /*1a990*/  STL [R1+0x7dc], R37 ;  /* 0x0007dc2501007387 */ /* 0x000fe20000100800 */
[----:B------:R-:W-:-:S03]  /*1a9a0*/  ISETP.GT.U32.AND P6, PT, R68, R36, PT ;  /* 0x000000244400720c */ /* 0x000fc60003fc4070 */
[----:B------:R-:W-:Y:S01]  /*1a9b0*/  STL [R1+0x7a8], R41 ;  /* 0x0007a82901007387 */ /* 0x000fe20000100800 */
[----:B------:R-:W-:-:S03]  /*1a9c0*/  @!P5 IMAD.MOV R4, RZ, RZ, -R4 ;  /* 0x000000ffff04d224 */ /* 0x000fc600078e0a04 */
[----:B------:R-:W-:Y:S01]  /*1a9d0*/  STL [R1+0x298], R22 ;  /* 0x0002981601007387 */ /* 0x000fe20000100800 */
[----:B------:R-:W-:-:S03]  /*1a9e0*/  @!P3 IMAD.IADD R18, R18, 0x1, -R68 ;  /* 0x000000011212b824 */ /* 0x000fc600078e0a44 */
[----:B------:R3:W-:Y:S02]  /*1a9f0*/  STL [R1+0x7d8], R6 ;  /* 0x0007d80601007387 */ /* 0x0007e40000100800 */
[----:B------:R-:W-:Y:S02]  /*1aa00*/  @!P6 IMAD.IADD R36, R36, 0x1, -R68 ;  /* 0x000000012424e824 */ /* 0x000fe400078e0a44 */
[----:B0-----:R-:W2:Y:S01]  /*1aa10*/  LDL R25, [R1+0x11ec] ;  /* 0x0011ec0001197983 */ /* 0x001ea20000100800 */
[C---:B---3--:R-:W-:Y:S02]  /*1aa20*/  SEL R6, R73.reuse, R5, !P1 ;  /* 0x0000000549067207 */ /* 0x048fe40004800000 */
[----:B------:R-:W-:Y:S01]  /*1aa30*/  SEL R5, R73, R4, !P1 ;  /* 0x0000000449057207 */ /* 0x000fe20004800000 */
[----:B------:R-:W-:Y:S02]  /*1aa40*/  IMAD.MOV.U32 R4, RZ, RZ, R18 ;  /* 0x000000ffff047224 */ /* 0x000fe400078e0012 */
[----:B------:R-:W-:Y:S01]  /*1aa50*/  IMAD R6, R6, UR7, RZ ;  /* 0x0000000706067c24 */ /* 0x000fe2000f8e02ff */
[----:B------:R-:W-:Y:S01]  /*1aa60*/  PRMT R39, RZ, 0x7610, R39 ;  /* 0x00007610ff277816 */ /* 0x000fe20000000027 */
[----:B-1----:R-:W-:Y:S01]  /*1aa70*/  IMAD R5, R5, UR4, RZ ;  /* 0x0000000405057c24 */ /* 0x002fe2000f8e02ff */
[----:B------:R-:W-:Y:S01]  /*1aa80*/  PRMT R7, RZ, 0x7610, R7 ;  /* 0x00007610ff077816 */ /* 0x000fe20000000007 */
[----:B------:R-:W0:Y:S03]  /*1aa90*/  LDCU UR4, c[0x0][0x3b0] ;  /* 0x00007600ff0477ac */ /* 0x000e260008000800 */
[----:B------:R-:W-:Y:S01]  /*1aaa0*/  LEA R37, P6, R5, R72, 0x1 ;  /* 0x0000004805257211 */ /* 0x000fe200078c08ff */
[----:B------:R-:W1:Y:S01]  /*1aab0*/  LDCU UR7, c[0x0][0x3b0] ;  /* 0x00007600ff0777ac */ /* 0x000e620008000800 */
[----:B----4-:R-:W-:-:S02]  /*1aac0*/  ISETP.GE.AND P4, PT, R21, RZ, PT ;  /* 0x000000ff1500720c */ /* 0x010fc40003f86270 */
[----:B------:R-:W3:Y:S04]  /*1aad0*/  LDL R21, [R1+0x1218] ;  /* 0x0012180001157983 */ /* 0x000ee80000100800 */
[----:B------:R-:W-:Y:S07]  /*1aae0*/  STL [R1+0x284], R18 ;  /* 0x0002841201007387 */ /* 0x000fee0000100800 */
[----:B------:R-:W-:Y:S01]  /*1aaf0*/  @!P4 IMAD.MOV R4, RZ, RZ, -R4 ;  /* 0x000000ffff04c224 */ /* 0x000fe200078e0a04 */
[C---:B------:R-:W-:Y:S01]  /*1ab00*/  LEA R22, P4, R6.reuse, R72, 0x1 ;  /* 0x0000004806167211 */ /* 0x040fe200078808ff */
[----:B------:R4:W-:Y:S03]  /*1ab10*/  STL [R1+0x7c], R34 ;  /* 0x00007c2201007387 */ /* 0x0009e60000100800 */
[----:B------:R-:W-:-:S02]  /*1ab20*/  LEA.HI.X.SX32 R40, R6, R69, 0x1, P4 ;  /* 0x0000004506287211 */ /* 0x000fc400020f0eff */
[----:B------:R-:W-:Y:S01]  /*1ab30*/  SEL R6, R73, R4, !P1 ;  /* 0x0000000449067207 */ /* 0x000fe20004800000 */
[----:B------:R-:W-:Y:S01]  /*1ab40*/  @P0 IMAD.MOV.U32 R4, RZ, RZ, R22 ;  /* 0x000000ffff040224 */ /* 0x000fe200078e0016 */
[----:B----4-:R-:W4:Y:S04]  /*1ab50*/  LDL R34, [R1+0x123c] ;  /* 0x00123c0001227983 */ /* 0x010f280000100800 */
[----:B------:R-:W4:Y:S04]  /*1ab60*/  LDL.LU R18, [R1+0x20c] ;  /* 0x00020c0001127983 */ /* 0x000f280000300800 */
[----:B------:R0:W-:Y:S02]  /*1ab70*/  STL [R1+0x80], R38 ;  /* 0x0000802601007387 */ /* 0x0001e40000100800 */
[----:B0-----:R-:W-:Y:S01]  /*1ab80*/  LEA.HI.X.SX32 R38, R5, R69, 0x1, P6 ;  /* 0x0000004505267211 */ /* 0x001fe200030f0eff */
[----:B------:R-:W-:-:S05]  /*1ab90*/  @P0 IMAD.MOV.U32 R5, RZ, RZ, R40 ;  /* 0x000000ffff050224 */ /* 0x000fca00078e0028 */
[----:B------:R0:W4:Y:S02]  /*1aba0*/  @P0 LDG.E.U16 R39, desc[UR20][R4.64] ;  /* 0x0000001404270981 */ /* 0x000124000c1e1500 */
[----:B0-----:R-:W-:Y:S02]  /*1abb0*/  @P0 IMAD.MOV.U32 R4, RZ, RZ, R37 ;  /* 0x000000ffff040224 */ /* 0x001fe400078e0025 */
[----:B------:R-:W-:-:S05]  /*1abc0*/  @P0 IMAD.MOV.U32 R5, RZ, RZ, R38 ;  /* 0x000000ffff050224 */ /* 0x000fca00078e0026 */
[----:B------:R0:W4:Y:S01]  /*1abd0*/  @P0 LDG.E.U16 R7, desc[UR20][R4.64] ;  /* 0x0000001404070981 */ /* 0x000122000c1e1500 */
[----:B--2---:R-:W-:-:S03]  /*1abe0*/  ISETP.GT.U32.AND P3, PT, R68, R32, PT ;  /* 0x000000204400720c */ /* 0x004fc60003f64070 */
[----:B------:R2:W-:Y:S01]  /*1abf0*/  STL [R1+0x80c], R22 ;  /* 0x00080c1601007387 */ /* 0x0005e20000100800 */
[----:B------:R-:W-:Y:S01]  /*1ac00*/  ISETP.GE.AND P4, PT, R25, RZ, PT ;  /* 0x000000ff1900720c */ /* 0x000fe20003f86270 */
[----:B------:R-:W-:Y:S01]  /*1ac10*/  IMAD R6, R6, UR5, RZ ;  /* 0x0000000506067c24 */ /* 0x000fe2000f8e02ff */
[----:B------:R-:W-:Y:S01]  /*1ac20*/  PRMT R30, RZ, 0x7610, R30 ;  /* 0x00007610ff1e7816 */ /* 0x000fe2000000001e */
[----:B------:R-:W-:Y:S01]  /*1ac30*/  STL [R1+0x270], R36 ;  /* 0x0002702401007387 */ /* 0x000fe20000100800 */
[----:B------:R-:W-:Y:S01]  /*1ac40*/  ISETP.GT.U32.AND P5, PT, R68, R35, PT ;  /* 0x000000234400720c */ /* 0x000fe20003fa4070 */
[----:B0-----:R-:W-:Y:S01]  /*1ac50*/  IMAD.MOV.U32 R4, RZ, RZ, R36 ;  /* 0x000000ffff047224 */ /* 0x001fe200078e0024 */
[----:B------:R-:W0:Y:S01]  /*1ac60*/  LDCU UR5, c[0x0][0x3b0] ;  /* 0x00007600ff0577ac */ /* 0x000e220008000800 */
[----:B------:R-:W-:Y:S04]  /*1ac70*/  STL [R1+0x83c], R37 ;  /* 0x00083c2501007387 */ /* 0x000fe80000100800 */
[----:B------:R-:W-:Y:S04]  /*1ac80*/  STL [R1+0x808], R40 ;  /* 0x0008082801007387 */ /* 0x000fe80000100800 */
[----:B------:R-:W4:Y:S04]  /*1ac90*/  LDL.LU R25, [R1+0x1e4] ;  /* 0x0001e40001197983 */ /* 0x000f280000300800 */
[----:B------:R-:W-:Y:S04]  /*1aca0*/  STL [R1+0x838], R38 ;  /* 0x0008382601007387 */ /* 0x000fe80000100800 */
[----:B--2---:R-:W2:Y:S01]  /*1acb0*/  LDL.LU R22, [R1+0x1bc] ;  /* 0x0001bc0001167983 */ /* 0x004ea20000300800 */
[----:B------:R-:W-:Y:S01]  /*1acc0*/  @!P3 IMAD.IADD R32, R32, 0x1, -R68 ;  /* 0x000000012020b824 */ /* 0x000fe200078e0a44 */
[----:B---3--:R-:W-:-:S02]  /*1acd0*/  ISETP.GE.AND P3, PT, R21, RZ, PT ;  /* 0x000000ff1500720c */ /* 0x008fc40003f66270 */
[----:B----4-:R3:W-:Y:S02]  /*1ace0*/  STL [R1+0x74], R7 ;  /* 0x0000740701007387 */ /* 0x0107e40000100800 */
[----:B---3--:R-:W-:-:S04]  /*1acf0*/  LEA R7, P6, R6, R72, 0x1 ;  /* 0x0000004806077211 */ /* 0x008fc800078c08ff */
[----:B------:R-:W-:Y:S01]  /*1ad00*/  LEA.HI.X.SX32 R21, R6, R69, 0x1, P6 ;  /* 0x0000004506157211 */ /* 0x000fe200030f0eff */
[----:B------:R3:W-:Y:S01]  /*1ad10*/  STL [R1+0x86c], R7 ;  /* 0x00086c0701007387 */ /* 0x0007e20000100800 */
[----:B------:R-:W-:-:S03]  /*1ad20*/  @P0 IMAD.MOV.U32 R6, RZ, RZ, R7 ;  /* 0x000000ffff060224 */ /* 0x000fc600078e0007 */
[----:B---3--:R-:W-:-:S05]  /*1ad30*/  @P0 IMAD.MOV.U32 R7, RZ, RZ, R21 ;  /* 0x000000ffff070224 */ /* 0x008fca00078e0015 */
[----:B------:R3:W4:Y:S01]  /*1ad40*/  @P0 LDG.E.U16 R30, desc[UR20][R6.64] ;  /* 0x00000014061e0981 */ /* 0x000722000c1e1500 */
[----:B------:R-:W-:-:S05]  /*1ad50*/  @!P5 IMAD.IADD R35, R35, 0x1, -R68 ;  /* 0x000000012323d824 */ /* 0x000fca00078e0a44 */
[C---:B------:R-:W-:Y:S01]  /*1ad60*/  ISETP.GT.U32.AND P5, PT, R68.reuse, R35, PT ;  /* 0x000000234400720c */ /* 0x040fe20003fa4070 */
[----:B------:R-:W-:Y:S01]  /*1ad70*/  @!P4 IMAD.MOV R4, RZ, RZ, -R4 ;  /* 0x000000ffff04c224 */ /* 0x000fe200078e0a04 */
[----:B------:R-:W-:-:S04]  /*1ad80*/  ISETP.GT.U32.AND P4, PT, R68, R32, PT ;  /* 0x000000204400720c */ /* 0x000fc80003f84070 */
[----:B------:R-:W-:-:S07]  /*1ad90*/  SEL R4, R73, R4, !P1 ;  /* 0x0000000449047207 */ /* 0x000fce0004800000 */
[----:B------:R-:W-:-:S04]  /*1ada0*/  @!P5 IMAD.IADD R35, R35, 0x1, -R68 ;  /* 0x000000012323d824 */ /* 0x000fc800078e0a44 */
[----:B------:R-:W-:Y:S01]  /*1adb0*/  IMAD.MOV.U32 R5, RZ, RZ, R35 ;  /* 0x000000ffff057224 */ /* 0x000fe200078e0023 */
[----:B------:R-:W-:Y:S01]  /*1adc0*/  ISETP.GE.AND P5, PT, R34, RZ, PT ;  /* 0x000000ff2200720c */ /* 0x000fe20003fa6270 */
[----:B------:R-:W-:Y:S02]  /*1add0*/  IMAD R4, R4, UR12, RZ ;  /* 0x0000000c04047c24 */ /* 0x000fe4000f8e02ff */
[----:B------:R-:W-:Y:S02]  /*1ade0*/  @!P4 IMAD.IADD R32, R32, 0x1, -R68 ;  /* 0x000000012020c824 */ /* 0x000fe400078e0a44 */
[----:B------:R-:W-:Y:S01]  /*1adf0*/  @!P3 IMAD.MOV R5, RZ, RZ, -R5 ;  /* 0x000000ffff05b224 */ /* 0x000fe200078e0a05 */
[----:B---3--:R-:W-:Y:S01]  /*1ae00*/  LEA R6, P3, R4, R72, 0x1 ;  /* 0x0000004804067211 */ /* 0x008fe200078608ff */
[----:B------:R3:W-:Y:S01]  /*1ae10*/  STL [R1+0x254], R35 ;  /* 0x0002542301007387 */ /* 0x0007e20000100800 */
[----:B------:R-:W-:Y:S01]  /*1ae20*/  PRMT R29, RZ, 0x7610, R29 ;  /* 0x00007610ff1d7816 */ /* 0x000fe2000000001d */
[----:B------:R-:W0:Y:S01]  /*1ae30*/  LDCU UR12, c[0x0][0x3b0] ;  /* 0x00007600ff0c77ac */ /* 0x000e220008000800 */
[----:B------:R-:W-:-:S02]  /*1ae40*/  SEL R5, R73, R5, !P1 ;  /* 0x0000000549057207 */ /* 0x000fc40004800000 */
[----:B------:R-:W-:Y:S01]  /*1ae50*/  LEA.HI.X.SX32 R7, R4, R69, 0x1, P3 ;  /* 0x0000004504077211 */ /* 0x000fe200018f0eff */
[----:B------:R-:W-:Y:S02]  /*1ae60*/  IMAD.MOV.U32 R4, RZ, RZ, R32 ;  /* 0x000000ffff047224 */ /* 0x000fe400078e0020 */
[----:B------:R-:W-:Y:S01]  /*1ae70*/  IMAD R5, R5, UR4, RZ ;  /* 0x0000000405057c24 */ /* 0x000fe2000f8e02ff */
[----:B------:R1:W-:Y:S01]  /*1ae80*/  STL [R1+0x868], R21 ;  /* 0x0008681501007387 */ /* 0x0003e20000100800 */
[----:B------:R-:W-:Y:S01]  /*1ae90*/  @!P5 IMAD.MOV R4, RZ, RZ, -R4 ;  /* 0x000000ffff04d224 */ /* 0x000fe200078e0a04 */
[----:B------:R-:W-:Y:S01]  /*1aea0*/  PRMT R13, RZ, 0x7610, R13 ;  /* 0x00007610ff0d7816 */ /* 0x000fe2000000000d */
[----:B------:R-:W0:Y:S01]  /*1aeb0*/  LDCU UR4, c[0x0][0x3b0] ;  /* 0x00007600ff0477ac */ /* 0x000e220008000800 */
[----:B---3--:R-:W-:Y:S01]  /*1aec0*/  LEA R35, P5, R5, R72, 0x1 ;  /* 0x0000004805237211 */ /* 0x008fe200078a08ff */
[----:B------:R0:W3:Y:S01]  /*1aed0*/  @P0 LDG.E.U16 R29, desc[UR20][R6.64] ;  /* 0x00000014061d0981 */ /* 0x0000e2000c1e1500 */
[----:B------:R-:W-:-:S02]  /*1aee0*/  SEL R4, R73, R4, !P1 ;  /* 0x0000000449047207 */ /* 0x000fc40004800000 */
[----:B------:R-:W-:Y:S01]  /*1aef0*/  LEA.HI.X.SX32 R36, R5, R69, 0x1, P5 ;  /* 0x0000004505247211 */ /* 0x000fe200028f0eff */
[----:B-1----:R-:W3:Y:S04]  /*1af00*/  LDL.LU R21, [R1+0x1b0] ;  /* 0x0001b00001157983 */ /* 0x002ee80000300800 */
[----:B------:R-:W-:Y:S01]  /*1af10*/  @P0 IMAD.MOV.U32 R5, RZ, RZ, R36 ;  /* 0x000000ffff050224 */ /* 0x000fe200078e0024 */
[----:B----4-:R1:W-:Y:S04]  /*1af20*/  STL [R1+0x70], R30 ;  /* 0x0000701e01007387 */ /* 0x0103e80000100800 */
[----:B-1----:R-:W4:Y:S04]  /*1af30*/  LDL R30, [R1+0x124c] ;  /* 0x00124c00011e7983 */ /* 0x002f280000100800 */
[----:B------:R-:W-:Y:S04]  /*1af40*/  STL [R1+0x78], R39 ;  /* 0x0000782701007387 */ /* 0x000fe80000100800 */
[----:B------:R0:W-:Y:S02]  /*1af50*/  STL [R1+0x89c], R6 ;  /* 0x00089c0601007387 */ /* 0x0001e40000100800 */
[----:B0-----:R-:W-:Y:S01]  /*1af60*/  IMAD R6, R4, UR5, RZ ;  /* 0x0000000504067c24 */ /* 0x001fe2000f8e02ff */
[----:B------:R-:W-:Y:S01]  /*1af70*/  ISETP.GT.U32.AND P6, PT, R68, R18, PT ;  /* 0x000000124400720c */ /* 0x000fe20003fc4070 */
[----:B------:R-:W-:Y:S01]  /*1af80*/  @P0 IMAD.MOV.U32 R4, RZ, RZ, R35 ;  /* 0x000000ffff040224 */ /* 0x000fe200078e0023 */
[----:B------:R0:W-:Y:S01]  /*1af90*/  STL [R1+0x230], R32 ;  /* 0x0002302001007387 */ /* 0x0001e20000100800 */
[----:B------:R-:W-:Y:S01]  /*1afa0*/  PRMT R33, RZ, 0x7610, R33 ;  /* 0x00007610ff217816 */ /* 0x000fe20000000021 */
[----:B------:R-:W1:Y:S02]  /*1afb0*/  LDCU UR5, c[0x0][0x3b0] ;  /* 0x00007600ff0577ac */ /* 0x000e640008000800 */
[----:B------:R-:W4:Y:S04]  /*1afc0*/  @P0 LDG.E.U16 R13, desc[UR20][R4.64] ;  /* 0x00000014040d0981 */ /* 0x000f28000c1e1500 */
[----:B------:R1:W-:Y:S03]  /*1afd0*/  STL [R1+0x898], R7 ;  /* 0x0008980701007387 */ /* 0x0003e60000100800 */
[----:B------:R-:W-:Y:S01]  /*1afe0*/  @!P6 IMAD.IADD R18, R18, 0x1, -R68 ;  /* 0x000000011212e824 */ /* 0x000fe200078e0a44 */
[----:B------:R-:W4:Y:S01]  /*1aff0*/  LDL R34, [R1+0x127c] ;  /* 0x00127c0001227983 */ /* 0x000f220000100800 */
[----:B--2---:R-:W-:-:S03]  /*1b000*/  ISETP.GT.U32.AND P6, PT, R68, R22, PT ;  /* 0x000000164400720c */ /* 0x004fc60003fc4070 */
[----:B------:R-:W-:Y:S01]  /*1b010*/  ISETP.GT.U32.AND P3, PT, R68, R18, PT ;  /* 0x000000124400720c */ /* 0x000fe20003f64070 */
[----:B0-----:R-:W2:Y:S04]  /*1b020*/  LDL R32, [R1+0x1284] ;  /* 0x0012840001207983 */ /* 0x001ea80000100800 */
[----:B---3--:R0:W-:Y:S05]  /*1b030*/  STL [R1+0x6c], R29 ;  /* 0x00006c1d01007387 */ /* 0x0081ea0000100800 */
[----:B------:R-:W-:Y:S01]  /*1b040*/  @!P6 IMAD.IADD R22, R22, 0x1, -R68 ;  /* 0x000000011616e824 */ /* 0x000fe200078e0a44 */
[----:B-1----:R-:W-:-:S02]  /*1b050*/  LEA R7, P6, R6, R72, 0x1 ;  /* 0x0000004806077211 */ /* 0x002fc400078c08ff */
[----:B------:R-:W-:Y:S01]  /*1b060*/  @!P3 IMAD.IADD R18, R18, 0x1, -R68 ;  /* 0x000000011212b824 */ /* 0x000fe200078e0a44 */
[----:B0-----:R-:W3:Y:S01]  /*1b070*/  LDL.LU R29, [R1+0x1a0] ;  /* 0x0001a000011d7983 */ /* 0x001ee20000300800 */
[----:B------:R-:W-:-:S03]  /*1b080*/  LEA.HI.X.SX32 R6, R6, R69, 0x1, P6 ;  /* 0x0000004506067211 */ /* 0x000fc600030f0eff */
[----:B------:R-:W-:Y:S01]  /*1b090*/  STL [R1+0x8cc], R35 ;  /* 0x0008cc2301007387 */ /* 0x000fe20000100800 */
[----:B----4-:R-:W-:-:S03]  /*1b0a0*/  ISETP.GE.AND P5, PT, R30, RZ, PT ;  /* 0x000000ff1e00720c */ /* 0x010fc60003fa6270 */
[----:B------:R-:W4:Y:S04]  /*1b0b0*/  LDL R30, [R1+0x12ac] ;  /* 0x0012ac00011e7983 */ /* 0x000f280000100800 */
[----:B------:R-:W-:Y:S04]  /*1b0c0*/  STL [R1+0x8c8], R36 ;  /* 0x0008c82401007387 */ /* 0x000fe80000100800 */
[----:B------:R-:W-:Y:S04]  /*1b0d0*/  STL [R1+0x20c], R18 ;  /* 0x00020c1201007387 */ /* 0x000fe80000100800 */
[----:B------:R0:W-:Y:S04]  /*1b0e0*/  STL [R1+0x68], R13 ;  /* 0x0000680d01007387 */ /* 0x0001e80000100800 */
[----:B0-----:R-:W4:Y:S04]  /*1b0f0*/  LDL.LU R13, [R1+0x190] ;  /* 0x00019000010d7983 */ /* 0x001f280000300800 */
[----:B------:R0:W-:Y:S04]  /*1b100*/  STL [R1+0x8fc], R7 ;  /* 0x0008fc0701007387 */ /* 0x0001e80000100800 */
[----:B------:R1:W-:Y:S01]  /*1b110*/  STL [R1+0x8f8], R6 ;  /* 0x0008f80601007387 */ /* 0x0003e20000100800 */
[----:B0-----:R-:W-:-:S04]  /*1b120*/  @P0 LOP3.LUT R7, R7, R6, RZ, 0x3c, !PT ;  /* 0x0000000607070212 */ /* 0x001fc800078e3cff */
[----:B-1----:R-:W-:-:S04]  /*1b130*/  @P0 LOP3.LUT R6, R7, R6, RZ, 0x3c, !PT ;  /* 0x0000000607060212 */ /* 0x002fc800078e3cff */
[----:B------:R-:W-:-:S05]  /*1b140*/  @P0 LOP3.LUT R7, R7, R6, RZ, 0x3c, !PT ;  /* 0x0000000607070212 */ /* 0x000fca00078e3cff */
[----:B------:R0:W4:Y:S01]  /*1b150*/  @P0 LDG.E.U16 R33, desc[UR20][R6.64] ;  /* 0x0000001406210981 */ /* 0x000122000c1e1500 */
[C---:B------:R-:W-:Y:S02]  /*1b160*/  ISETP.GT.U32.AND P4, PT, R68.reuse, R25, PT ;  /* 0x000000194400720c */ /* 0x040fe40003f84070 */
[----:B------:R-:W-:-:S11]  /*1b170*/  ISETP.GT.U32.AND P3, PT, R68, R21, PT ;  /* 0x000000154400720c */ /* 0x000fd60003f64070 */
[----:B------:R-:W-:-:S05]  /*1b180*/  @!P4 IMAD.IADD R25, R25, 0x1, -R68 ;  /* 0x000000011919c824 */ /* 0x000fca00078e0a44 */
[C---:B------:R-:W-:Y:S01]  /*1b190*/  ISETP.GT.U32.AND P4, PT, R68.reuse, R25, PT ;  /* 0x000000194400720c */ /* 0x040fe20003f84070 */
[----:B------:R-:W-:Y:S01]  /*1b1a0*/  @!P3 IMAD.IADD R21, R21, 0x1, -R68 ;  /* 0x000000011515b824 */ /* 0x000fe200078e0a44 */
[----:B------:R-:W-:Y:S01]  /*1b1b0*/  ISETP.GT.U32.AND P6, PT, R68, R22, PT ;  /* 0x000000164400720c */ /* 0x000fe20003fc4070 */
[----:B------:R-:W-:-:S10]  /*1b1c0*/  IMAD.MOV.U32 R5, RZ, RZ, R18 ;  /* 0x000000ffff057224 */ /* 0x000fd400078e0012 */
[--C-:B------:R-:W-:Y:S01]  /*1b1d0*/  @!P4 IMAD.IADD R25, R25, 0x1, -R68.reuse ;  /* 0x000000011919c824 */ /* 0x100fe200078e0a44 */
[----:B------:R-:W-:Y:S02]  /*1b1e0*/  ISETP.GE.AND P4, PT, R34, RZ, PT ;  /* 0x000000ff2200720c */ /* 0x000fe40003f86270 */
[----:B------:R-:W-:Y:S01]  /*1b1f0*/  ISETP.GT.U32.AND P3, PT, R68, R21, PT ;  /* 0x000000154400720c */ /* 0x000fe20003f64070 */
[----:B------:R-:W-:Y:S02]  /*1b200*/  IMAD.MOV.U32 R4, RZ, RZ, R25 ;  /* 0x000000ffff047224 */ /* 0x000fe400078e0019 */
[----:B------:R-:W-:Y:S01]  /*1b210*/  @!P5 IMAD.MOV R5, RZ, RZ, -R5 ;  /* 0x000000ffff05d224 */ /* 0x000fe200078e0a05 */
[----:B--2---:R-:W-:Y:S01]  /*1b220*/  ISETP.GE.AND P5, PT, R32, RZ, PT ;  /* 0x000000ff2000720c */ /* 0x004fe20003fa6270 */
[----:B------:R-:W-:-:S06]  /*1b230*/  @!P6 IMAD.IADD R22, R22, 0x1, -R68 ;  /* 0x000000011616e824 */ /* 0x000fcc00078e0a44 */
[----:B------:R-:W-:Y:S01]  /*1b240*/  @!P4 IMAD.MOV R4, RZ, RZ, -R4 ;  /* 0x000000ffff04c224 */ /* 0x000fe200078e0a04 */
[----:B---3--:R-:W-:Y:S02]  /*1b250*/  ISETP.GT.U32.AND P4, PT, R68, R29, PT ;  /* 0x0000001d4400720c */ /* 0x008fe40003f84070 */
[C---:B0-----:R-:W-:Y:S02]  /*1b260*/  SEL R6, R73.reuse, R5, !P1 ;  /* 0x0000000549067207 */ /* 0x041fe40004800000 */
[----:B------:R-:W-:Y:S01]  /*1b270*/  SEL R4, R73, R4, !P1 ;  /* 0x0000000449047207 */ /* 0x000fe20004800000 */
[----:B------:R-:W-:Y:S01]  /*1b280*/  @!P3 IMAD.IADD R21, R21, 0x1, -R68 ;  /* 0x000000011515b824 */ /* 0x000fe200078e0a44 */
[----:B------:R0:W-:Y:S01]  /*1b290*/  STL [R1+0x1e4], R25 ;  /* 0x0001e41901007387 */ /* 0x0001e20000100800 */
[----:B------:R-:W-:Y:S01]  /*1b2a0*/  IMAD R7, R6, UR4, RZ ;  /* 0x0000000406077c24 */ /* 0x000fe2000f8e02ff */
[----:B------:R-:W-:Y:S01]  /*1b2b0*/  PRMT R26, RZ, 0x7610, R26 ;  /* 0x00007610ff1a7816 */ /* 0x000fe2000000001a */
[----:B------:R-:W-:Y:S01]  /*1b2c0*/  IMAD.MOV.U32 R5, RZ, RZ, R22 ;  /* 0x000000ffff057224 */ /* 0x000fe200078e0016 */
[----:B------:R-:W2:Y:S01]  /*1b2d0*/  LDL.LU R18, [R1+0x178] ;  /* 0x0001780001127983 */ /* 0x000ea20000300800 */
[----:B------:R-:W-:Y:S01]  /*1b2e0*/  IMAD R6, R4, UR5, RZ ;  /* 0x0000000504067c24 */ /* 0x000fe2000f8e02ff */
[----:B------:R-:W-:Y:S01]  /*1b2f0*/  PRMT R9, RZ, 0x7610, R9 ;  /* 0x00007610ff097816 */ /* 0x000fe20000000009 */
[----:B------:R-:W-:Y:S01]  /*1b300*/  @!P5 IMAD.MOV R5, RZ, RZ, -R5 ;  /* 0x000000ffff05d224 */ /* 0x000fe200078e0a05 */
[----:B------:R-:W-:Y:S01]  /*1b310*/  PRMT R31, RZ, 0x7610, R31 ;  /* 0x00007610ff1f7816 */ /* 0x000fe2000000001f */
[----:B------:R-:W-:Y:S01]  /*1b320*/  @!P4 IMAD.IADD R29, R29, 0x1, -R68 ;  /* 0x000000011d1dc824 */ /* 0x000fe200078e0a44 */
[----:B0-----:R-:W3:Y:S01]  /*1b330*/  LDL.LU R25, [R1+0x15c] ;  /* 0x00015c0001197983 */ /* 0x001ee20000300800 */
[----:B------:R-:W-:Y:S01]  /*1b340*/  IMAD.MOV.U32 R4, RZ, RZ, R21 ;  /* 0x000000ffff047224 */ /* 0x000fe200078e0015 */
[C---:B------:R-:W-:Y:S01]  /*1b350*/  LEA R32, P5, R7.reuse, R72, 0x1 ;  /* 0x0000004807207211 */ /* 0x040fe200078a08ff */
[----:B------:R-:W0:Y:S01]  /*1b360*/  LDCU UR4, c[0x0][0x3b0] ;  /* 0x00007600ff0477ac */ /* 0x000e220008000800 */
[----:B------:R-:W-:Y:S01]  /*1b370*/  STL [R1+0x1bc], R22 ;  /* 0x0001bc1601007387 */ /* 0x000fe20000100800 */
[----:B------:R-:W-:Y:S01]  /*1b380*/  PRMT R23, RZ, 0x7610, R23 ;  /* 0x00007610ff177816 */ /* 0x000fe20000000017 */
[----:B------:R-:W1:Y:S02]  /*1b390*/  LDCU UR5, c[0x0][0x3b0] ;  /* 0x00007600ff0577ac */ /* 0x000e640008000800 */
[----:B------:R0:W-:Y:S01]  /*1b3a0*/  STL [R1+0x1b0], R21 ;  /* 0x0001b01501007387 */ /* 0x0001e20000100800 */
[----:B------:R-:W-:-:S03]  /*1b3b0*/  LEA.HI.X.SX32 R7, R7, R69, 0x1, P5 ;  /* 0x0000004507077211 */ /* 0x000fc600028f0eff */
[----:B------:R-:W2:Y:S01]  /*1b3c0*/  LDL R34, [R1+0x12b4] ;  /* 0x0012b40001227983 */ /* 0x000ea20000100800 */
[----:B0-----:R-:W-:-:S04]  /*1b3d0*/  LEA R21, P4, R6, R72, 0x1 ;  /* 0x0000004806157211 */ /* 0x001fc800078808ff */
[----:B------:R-:W-:Y:S01]  /*1b3e0*/  LEA.HI.X.SX32 R22, R6, R69, 0x1, P4 ;  /* 0x0000004506167211 */ /* 0x000fe200020f0eff */
[----:B------:R-:W-:-:S05]  /*1b3f0*/  @P0 IMAD.MOV.U32 R6, RZ, RZ, R32 ;  /* 0x000000ffff060224 */ /* 0x000fca00078e0020 */
[----:B------:R0:W2:Y:S02]  /*1b400*/  @P0 LDG.E.U16 R26, desc[UR20][R6.64] ;  /* 0x00000014061a0981 */ /* 0x0000a4000c1e1500 */
[----:B0-----:R-:W-:Y:S01]  /*1b410*/  @P0 IMAD.MOV.U32 R6, RZ, RZ, R21 ;  /* 0x000000ffff060224 */ /* 0x001fe200078e0015 */
[----:B----4-:R-:W-:Y:S02]  /*1b420*/  ISETP.GE.AND P6, PT, R30, RZ, PT ;  /* 0x000000ff1e00720c */ /* 0x010fe40003fc6270 */
[----:B------:R-:W4:Y:S04]  /*1b430*/  LDL R30, [R1+0x1248] ;  /* 0x00124800011e7983 */ /* 0x000f280000100800 */
[----:B------:R-:W-:Y:S04]  /*1b440*/  STL [R1+0x92c], R32 ;  /* 0x00092c2001007387 */ /* 0x000fe80000100800 */
[----:B------:R-:W-:Y:S04]  /*1b450*/  STL [R1+0x64], R33 ;  /* 0x0000642101007387 */ /* 0x000fe80000100800 */
[----:B------:R-:W-:Y:S04]  /*1b460*/  STL [R1+0x95c], R21 ;  /* 0x00095c1501007387 */ /* 0x000fe80000100800 */
[----:B------:R0:W-:Y:S02]  /*1b470*/  STL [R1+0x928], R7 ;  /* 0x0009280701007387 */ /* 0x0001e40000100800 */
[----:B0-----:R-:W-:-:S05]  /*1b480*/  @P0 IMAD.MOV.U32 R7, RZ, RZ, R22 ;  /* 0x000000ffff070224 */ /* 0x001fca00078e0016 */
[----:B------:R-:W2:Y:S01]  /*1b490*/  @P0 LDG.E.U16 R9, desc[UR20][R6.64] ;  /* 0x0000001406090981 */ /* 0x000ea2000c1e1500 */
[C---:B------:R-:W-:Y:S01]  /*1b4a0*/  ISETP.GT.U32.AND P3, PT, R68.reuse, R13, PT ;  /* 0x0000000d4400720c */ /* 0x040fe20003f64070 */
[----:B------:R-:W-:Y:S01]  /*1b4b0*/  @!P6 IMAD.MOV R4, RZ, RZ, -R4 ;  /* 0x000000ffff04e224 */ /* 0x000fe200078e0a04 */
[----:B------:R-:W-:Y:S02]  /*1b4c0*/  ISETP.GT.U32.AND P6, PT, R68, R29, PT ;  /* 0x0000001d4400720c */ /* 0x000fe40003fc4070 */
[C---:B------:R-:W-:Y:S02]  /*1b4d0*/  SEL R5, R73.reuse, R5, !P1 ;  /* 0x0000000549057207 */ /* 0x040fe40004800000 */
[----:B------:R-:W-:-:S03]  /*1b4e0*/  SEL R4, R73, R4, !P1 ;  /* 0x0000000449047207 */ /* 0x000fc60004800000 */
[----:B------:R-:W-:Y:S01]  /*1b4f0*/  IMAD R5, R5, UR7, RZ ;  /* 0x0000000705057c24 */ /* 0x000fe2000f8e02ff */
[----:B------:R0:W-:Y:S01]  /*1b500*/  STL [R1+0x958], R22 ;  /* 0x0009581601007387 */ /* 0x0001e20000100800 */
[----:B------:R-:W-:Y:S01]  /*1b510*/  IMAD R4, R4, UR12, RZ ;  /* 0x0000000c04047c24 */ /* 0x000fe2000f8e02ff */
[----:B------:R-:W1:Y:S01]  /*1b520*/  LDCU UR7, c[0x0][0x3b0] ;  /* 0x00007600ff0777ac */ /* 0x000e620008000800 */
[--C-:B------:R-:W-:Y:S01]  /*1b530*/  @!P3 IMAD.IADD R13, R13, 0x1, -R68.reuse ;  /* 0x000000010d0db824 */ /* 0x100fe200078e0a44 */
[----:B------:R-:W3:Y:S01]  /*1b540*/  LDL R21, [R1+0x1028] ;  /* 0x0010280001157983 */ /* 0x000ee20000100800 */
[----:B------:R-:W-:Y:S01]  /*1b550*/  LEA R32, P3, R5, R72, 0x1 ;  /* 0x0000004805207211 */ /* 0x000fe200078608ff */
[----:B------:R-:W-:Y:S01]  /*1b560*/  @!P6 IMAD.IADD R29, R29, 0x1, -R68 ;  /* 0x000000011d1de824 */ /* 0x000fe200078e0a44 */
[----:B------:R-:W-:Y:S01]  /*1b570*/  PRMT R27, RZ, 0x7610, R27 ;  /* 0x00007610ff1b7816 */ /* 0x000fe2000000001b */
[----:B------:R-:W1:Y:S01]  /*1b580*/  LDCU UR12, c[0x0][0x3b0] ;  /* 0x00007600ff0c77ac */ /* 0x000e620008000800 */
[----:B0-----:R-:W3:Y:S01]  /*1b590*/  LDL R22, [R1+0x1198] ;  /* 0x0011980001167983 */ /* 0x001ee20000100800 */
[----:B------:R-:W-:-:S05]  /*1b5a0*/  LEA.HI.X.SX32 R33, R5, R69, 0x1, P3 ;  /* 0x0000004505217211 */ /* 0x000fca00018f0eff */
[----:B------:R-:W-:Y:S01]  /*1b5b0*/  @P0 IMAD.MOV.U32 R5, RZ, RZ, R33 ;  /* 0x000000ffff050224 */ /* 0x000fe200078e0021 */
[----:B--2---:R0:W-:Y:S04]  /*1b5c0*/  STL [R1+0x5c], R9 ;  /* 0x00005c0901007387 */ /* 0x0041e80000100800 */
[----:B0-----:R-:W2:Y:S04]  /*1b5d0*/  LDL.LU R9, [R1+0x110] ;  /* 0x0001100001097983 */ /* 0x001ea80000300800 */
[----:B------:R0:W-:Y:S02]  /*1b5e0*/  STL [R1+0x60], R26 ;  /* 0x0000601a01007387 */ /* 0x0001e40000100800 */
[----:B0-----:R-:W-:-:S04]  /*1b5f0*/  LEA R26, P6, R4, R72, 0x1 ;  /* 0x00000048041a7211 */ /* 0x001fc800078c08ff */
[----:B------:R-:W-:Y:S01]  /*1b600*/  LEA.HI.X.SX32 R6, R4, R69, 0x1, P6 ;  /* 0x0000004504067211 */ /* 0x000fe200030f0eff */
[----:B------:R-:W-:-:S05]  /*1b610*/  @P0 IMAD.MOV.U32 R4, RZ, RZ, R32 ;  /* 0x000000ffff040224 */ /* 0x000fca00078e0020 */
[----:B------:R0:W2:Y:S02]  /*1b620*/  @P0 LDG.E.U16 R31, desc[UR20][R4.64] ;  /* 0x00000014041f0981 */ /* 0x0000a4000c1e1500 */
[----:B0-----:R-:W-:Y:S02]  /*1b630*/  @P0 IMAD.MOV.U32 R4, RZ, RZ, R26 ;  /* 0x000000ffff040224 */ /* 0x001fe400078e001a */
[----:B------:R-:W-:-:S05]  /*1b640*/  @P0 IMAD.MOV.U32 R5, RZ, RZ, R6 ;  /* 0x000000ffff050224 */ /* 0x000fca00078e0006 */
[----:B------:R0:W2:Y:S01]  /*1b650*/  @P0 LDG.E.U16 R23, desc[UR20][R4.64] ;  /* 0x0000001404170981 */ /* 0x0000a2000c1e1500 */
[----:B------:R-:W-:-:S13]  /*1b660*/  ISETP.GT.U32.AND P5, PT, R68, R18, PT ;  /* 0x000000124400720c */ /* 0x000fda0003fa4070 */
[--C-:B------:R-:W-:Y:S01]  /*1b670*/  @!P5 IMAD.IADD R18, R18, 0x1, -R68.reuse ;  /* 0x000000011212d824 */ /* 0x100fe200078e0a44 */
[----:B------:R-:W-:Y:S01]  /*1b680*/  ISETP.GT.U32.AND P5, PT, R68, R13, PT ;  /* 0x0000000d4400720c */ /* 0x000fe20003fa4070 */
[----:B------:R-:W-:Y:S04]  /*1b690*/  STL [R1+0x98c], R32 ;  /* 0x00098c2001007387 */ /* 0x000fe80000100800 */
[----:B------:R-:W-:Y:S04]  /*1b6a0*/  STL [R1+0x1a0], R29 ;  /* 0x0001a01d01007387 */ /* 0x000fe80000100800 */
[----:B------:R1:W-:Y:S04]  /*1b6b0*/  STL [R1+0x9bc], R26 ;  /* 0x0009bc1a01007387 */ /* 0x0003e80000100800 */
[----:B------:R-:W-:Y:S01]  /*1b6c0*/  STL [R1+0x988], R33 ;  /* 0x0009882101007387 */ /* 0x000fe20000100800 */
[----:B------:R-:W-:-:S03]  /*1b6d0*/  @!P5 IMAD.IADD R13, R13, 0x1, -R68 ;  /* 0x000000010d0dd824 */ /* 0x000fc600078e0a44 */
[----:B------:R-:W-:Y:S01]  /*1b6e0*/  STL [R1+0x9b8], R6 ;  /* 0x0009b80601007387 */ /* 0x000fe20000100800 */
[----:B0-----:R-:W-:-:S03]  /*1b6f0*/  IMAD.MOV.U32 R4, RZ, RZ, R13 ;  /* 0x000000ffff047224 */ /* 0x001fc600078e000d */
[----:B-1----:R-:W2:Y:S01]  /*1b700*/  LDL.LU R26, [R1+0x390] ;  /* 0x00039000011a7983 */ /* 0x002ea20000300800 */
[----:B---3--:R-:W-:Y:S02]  /*1b710*/  ISETP.GT.U32.AND P4, PT, R68, R25, PT ;  /* 0x000000194400720c */ /* 0x008fe40003f84070 */
[----:B------:R-:W-:Y:S02]  /*1b720*/  ISETP.GE.AND P3, PT, R34, RZ, PT ;  /* 0x000000ff2200720c */ /* 0x000fe40003f66270 */
[----:B----4-:R-:W-:Y:S01]  /*1b730*/  ISETP.GE.AND P6, PT, R30, RZ, PT ;  /* 0x000000ff1e00720c */ /* 0x010fe20003fc6270 */
[----:B------:R-:W-:Y:S01]  /*1b740*/  IMAD.MOV.U32 R5, RZ, RZ, R29 ;  /* 0x000000ffff057224 */ /* 0x000fe200078e001d */
[----:B--2---:R0:W-:Y:S04]  /*1b750*/  STL [R1+0x54], R23 ;  /* 0x0000541701007387 */ /* 0x0041e80000100800 */
[----:B0-----:R-:W2:Y:S04]  /*1b760*/  LDL.LU R23, [R1+0x394] ;  /* 0x0003940001177983 */ /* 0x001ea80000300800 */
[----:B------:R0:W-:Y:S04]  /*1b770*/  STL [R1+0x190], R13 ;  /* 0x0001900d01007387 */ /* 0x0001e80000100800 */
[----:B0-----:R-:W3:Y:S01]  /*1b780*/  LDL R13, [R1+0xf84] ;  /* 0x000f8400010d7983 */ /* 0x001ee20000100800 */
[----:B------:R-:W-:Y:S01]  /*1b790*/  @!P4 IMAD.IADD R25, R25, 0x1, -R68 ;  /* 0x000000011919c824 */ /* 0x000fe200078e0a44 */
[----:B------:R-:W-:Y:S01]  /*1b7a0*/  ISETP.GT.U32.AND P5, PT, R68, R18, PT ;  /* 0x000000124400720c */ /* 0x000fe20003fa4070 */
[----:B------:R-:W-:-:S03]  /*1b7b0*/  @!P3 IMAD.MOV R5, RZ, RZ, -R5 ;  /* 0x000000ffff05b224 */ /* 0x000fc600078e0a05 */
[C---:B------:R-:W-:Y:S01]  /*1b7c0*/  ISETP.GT.U32.AND P4, PT, R68.reuse, R25, PT ;  /* 0x000000194400720c */ /* 0x040fe20003f84070 */
[----:B------:R-:W-:Y:S01]  /*1b7d0*/  @!P6 IMAD.MOV R4, RZ, RZ, -R4 ;  /* 0x000000ffff04e224 */ /* 0x000fe200078e0a04 */
[C---:B------:R-:W-:Y:S02]  /*1b7e0*/  SEL R5, R73.reuse, R5, !P1 ;  /* 0x0000000549057207 */ /* 0x040fe40004800000 */
[----:B------:R-:W-:Y:S02]  /*1b7f0*/  ISETP.GT.U32.AND P3, PT, R68, R9, PT ;  /* 0x000000094400720c */ /* 0x000fe40003f64070 */
[----:B------:R-:W-:Y:S01]  /*1b800*/  SEL R4, R73, R4, !P1 ;  /* 0x0000000449047207 */ /* 0x000fe20004800000 */
[----:B------:R-:W-:Y:S02]  /*1b810*/  IMAD R6, R5, UR4, RZ ;  /* 0x0000000405067c24 */ /* 0x000fe4000f8e02ff */
[----:B------:R-:W-:Y:S02]  /*1b820*/  @!P5 IMAD.IADD R18, R18, 0x1, -R68 ;  /* 0x000000011212d824 */ /* 0x000fe400078e0a44 */
[----:B------:R-:W-:-:S02]  /*1b830*/  IMAD R4, R4, UR5, RZ ;  /* 0x0000000504047c24 */ /* 0x000fc4000f8e02ff */
[----:B------:R-:W-:Y:S01]  /*1b840*/  @!P4 IMAD.IADD R25, R25, 0x1, -R68 ;  /* 0x000000011919c824 */ /* 0x000fe200078e0a44 */
[CC--:B------:R-:W-:Y:S01]  /*1b850*/  LEA R7, P4, R6.reuse, R72.reuse, 0x1 ;  /* 0x0000004806077211 */ /* 0x0c0fe200078808ff */
[----:B------:R-:W-:Y:S01]  /*1b860*/  STL [R1+0x58], R31 ;  /* 0x0000581f01007387 */ /* 0x000fe20000100800 */
[----:B------:R-:W-:Y:S01]  /*1b870*/  ISETP.GE.AND P5, PT, R21, RZ, PT ;  /* 0x000000ff1500720c */ /* 0x000fe20003fa6270 */
[----:B------:R-:W-:Y:S01]  /*1b880*/  IMAD.MOV.U32 R5, RZ, RZ, R18 ;  /* 0x000000ffff057224 */ /* 0x000fe200078e0012 */
[----:B------:R-:W-:Y:S01]  /*1b890*/  LEA.HI.X.SX32 R6, R6, R69, 0x1, P4 ;  /* 0x0000004506067211 */ /* 0x000fe200020f0eff */
[----:B------:R0:W-:Y:S01]  /*1b8a0*/  STL [R1+0x178], R18 ;  /* 0x0001781201007387 */ /* 0x0001e20000100800 */
[----:B------:R-:W-:Y:S01]  /*1b8b0*/  @!P3 IMAD.IADD R9, R9, 0x1, -R68 ;  /* 0x000000010909b824 */ /* 0x000fe200078e0a44 */
[----:B------:R-:W-:Y:S01]  /*1b8c0*/  LEA R21, P3, R4, R72, 0x1 ;  /* 0x0000004804157211 */ /* 0x000fe200078608ff */
[----:B------:R-:W1:Y:S01]  /*1b8d0*/  LDCU UR4, c[0x0][0x3b0] ;  /* 0x00007600ff0477ac */ /* 0x000e620008000800 */
[----:B------:R-:W-:-:S02]  /*1b8e0*/  ISETP.GE.AND P6, PT, R22, RZ, PT ;  /* 0x000000ff1600720c */ /* 0x000fc40003fc6270 */
[----:B------:R-:W-:Y:S01]  /*1b8f0*/  PRMT R16, RZ, 0x7610, R16 ;  /* 0x00007610ff107816 */ /* 0x000fe20000000010 */
[----:B------:R-:W4:Y:S01]  /*1b900*/  LDCU UR5, c[0x0][0x3b0] ;  /* 0x00007600ff0577ac */ /* 0x000f220008000800 */
[----:B0-----:R-:W2:Y:S04]  /*1b910*/  LDL.LU R18, [R1+0x39c] ;  /* 0x00039c0001127983 */ /* 0x001ea80000300800 */
[----:B------:R-:W-:Y:S04]  /*1b920*/  STL [R1+0x15c], R25 ;  /* 0x00015c1901007387 */ /* 0x000fe80000100800 */
[----:B------:R0:W-:Y:S04]  /*1b930*/  STL [R1+0x9ec], R7 ;  /* 0x0009ec0701007387 */ /* 0x0001e80000100800 */
[----:B------:R-:W-:Y:S01]  /*1b940*/  STL [R1+0xa1c], R21 ;  /* 0x000a1c1501007387 */ /* 0x000fe20000100800 */
[----:B0-----:R-:W-:-:S03]  /*1b950*/  @P0 LOP3.LUT R7, R7, R6, RZ, 0x3c, !PT ;  /* 0x0000000607070212 */ /* 0x001fc600078e3cff */
[----:B------:R0:W-:Y:S01]  /*1b960*/  STL [R1+0x9e8], R6 ;  /* 0x0009e80601007387 */ /* 0x0001e20000100800 */
[----:B------:R-:W-:Y:S02]  /*1b970*/  LEA.HI.X.SX32 R22, R4, R69, 0x1, P3 ;  /* 0x0000004504167211 */ /* 0x000fe400018f0eff */
[----:B0-----:R-:W-:-:S04]  /*1b980*/  @P0 LOP3.LUT R6, R7, R6, RZ, 0x3c, !PT ;  /* 0x0000000607060212 */ /* 0x001fc800078e3cff */
[----:B------:R-:W-:Y:S02]  /*1b990*/  @P0 LOP3.LUT R7, R7, R6, RZ, 0x3c, !PT ;  /* 0x0000000607070212 */ /* 0x000fe400078e3cff */
[C---:B------:R-:W-:Y:S01]  /*1b9a0*/  ISETP.GT.U32.AND P4, PT, R68.reuse, R9, PT ;  /* 0x000000094400720c */ /* 0x040fe20003f84070 */
[----:B------:R-:W-:Y:S02]  /*1b9b0*/  @!P6 IMAD.MOV R5, RZ, RZ, -R5 ;  /* 0x000000ffff05e224 */ /* 0x000fe400078e0a05 */
[----:B------:R0:W4:Y:S01]  /*1b9c0*/  @P0 LDG.E.U16 R27, desc[UR20][R6.64] ;  /* 0x00000014061b0981 */ /* 0x000122000c1e1500 */
[----:B------:R-:W-:Y:S01]  /*1b9d0*/  IMAD.MOV.U32 R4, RZ, RZ, R25 ;  /* 0x000000ffff047224 */ /* 0x000fe200078e0019 */
[----:B------:R-:W-:-:S03]  /*1b9e0*/  ISETP.GT.U32.AND P6, PT, R68, R26, PT ;  /* 0x0000001a4400720c */ /* 0x000fc60003fc4070 */
[----:B------:R-:W-:Y:S02]  /*1b9f0*/  @!P5 IMAD.MOV R4, RZ, RZ, -R4 ;  /* 0x000000ffff04d224 */ /* 0x000fe400078e0a04 */
[----:B0-----:R-:W-:Y:S02]  /*1ba00*/  @P0 IMAD.MOV.U32 R6, RZ, RZ, R21 ;  /* 0x000000ffff060224 */ /* 0x001fe400078e0015 */
[----:B------:R-:W-:-:S05]  /*1ba10*/  @P0 IMAD.MOV.U32 R7, RZ, RZ, R22 ;  /* 0x000000ffff070224 */ /* 0x000fca00078e0016 */
[----:B------:R0:W4:Y:S01]  /*1ba20*/  @P0 LDG.E.U16 R16, desc[UR20][R6.64] ;  /* 0x0000001406100981 */ /* 0x000122000c1e1500 */
[----:B------:R-:W-:Y:S01]  /*1ba30*/  @!P4 IMAD.IADD R9, R9, 0x1, -R68 ;  /* 0x000000010909c824 */ /* 0x000fe200078e0a44 */
[C---:B0-----:R-:W-:Y:S02]  /*1ba40*/  SEL R6, R73.reuse, R5, !P1 ;  /* 0x0000000549067207 */ /* 0x041fe40004800000 */
[----:B------:R-:W-:-:S03]  /*1ba50*/  SEL R5, R73, R4, !P1 ;  /* 0x0000000449057207 */ /* 0x000fc60004800000 */
[----:B------:R-:W-:Y:S02]  /*1ba60*/  IMAD R6, R6, UR7, RZ ;  /* 0x0000000706067c24 */ /* 0x000fe4000f8e02ff */
[----:B------:R-:W-:Y:S01]  /*1ba70*/  @!P6 IMAD.IADD R26, R26, 0x1, -R68 ;  /* 0x000000011a1ae824 */ /* 0x000fe200078e0a44 */
[----:B------:R-:W-:Y:S01]  /*1ba80*/  PRMT R28, RZ, 0x7610, R28 ;  /* 0x00007610ff1c7816 */ /* 0x000fe2000000001c */
[----:B------:R-:W-:Y:S01]  /*1ba90*/  IMAD.MOV.U32 R4, RZ, RZ, R9 ;  /* 0x000000ffff047224 */ /* 0x000fe200078e0009 */
[C---:B------:R-:W-:Y:S01]  /*1baa0*/  LEA R29, P6, R6.reuse, R72, 0x1 ;  /* 0x00000048061d7211 */ /* 0x040fe200078c08ff */
[----:B------:R-:W-:Y:S01]  /*1bab0*/  IMAD R5, R5, UR12, RZ ;  /* 0x0000000c05057c24 */ /* 0x000fe2000f8e02ff */
[----:B------:R-:W-:Y:S01]  /*1bac0*/  PRMT R7, RZ, 0x7610, R7 ;  /* 0x00007610ff077816 */ /* 0x000fe20000000007 */
[----:B------:R-:W-:Y:S01]  /*1bad0*/  STL [R1+0xa18], R22 ;  /* 0x000a181601007387 */ /* 0x000fe20000100800 */
[----:B------:R-:W-:Y:S01]  /*1bae0*/  LEA.HI.X.SX32 R30, R6, R69, 0x1, P6 ;  /* 0x00000045061e7211 */ /* 0x000fe200030f0eff */
[----:B------:R-:W0:Y:S01]  /*1baf0*/  LDCU UR7, c[0x0][0x3b0] ;  /* 0x00007600ff0777ac */ /* 0x000e220008000800 */
[----:B---3--:R-:W-:Y:S01]  /*1bb00*/  ISETP.GE.AND P5, PT, R13, RZ, PT ;  /* 0x000000ff0d00720c */ /* 0x008fe20003fa6270 */
[----:B------:R-:W3:-:S12]  /*1bb10*/  LDCU UR12, c[0x0][0x3b0] ;  /* 0x00007600ff0c77ac */ /* 0x000ed80008000800 */
[----:B------:R-:W-:Y:S01]  /*1bb20*/  @!P5 IMAD.MOV R4, RZ, RZ, -R4 ;  /* 0x000000ffff04d224 */ /* 0x000fe200078e0a04 */
[----:B------:R-:W-:-:S04]  /*1bb30*/  LEA R13, P5, R5, R72, 0x1 ;  /* 0x00000048050d7211 */ /* 0x000fc800078a08ff */
[----:B------:R-:W-:Y:S01]  /*1bb40*/  SEL R6, R73, R4, !P1 ;  /* 0x0000000449067207 */ /* 0x000fe20004800000 */
[----:B------:R-:W-:Y:S01]  /*1bb50*/  @P0 IMAD.MOV.U32 R4, RZ, RZ, R29 ;  /* 0x000000ffff040224 */ /* 0x000fe200078e001d */
[----:B------:R-:W-:Y:S01]  /*1bb60*/  LEA.HI.X.SX32 R21, R5, R69, 0x1, P5 ;  /* 0x0000004505157211 */ /* 0x000fe200028f0eff */
[----:B------:R-:W-:-:S05]  /*1bb70*/  @P0 IMAD.MOV.U32 R5, RZ, RZ, R30 ;  /* 0x000000ffff050224 */ /* 0x000fca00078e001e */
[----:B------:R0:W3:Y:S02]  /*1bb80*/  @P0 LDG.E.U16 R28, desc[UR20][R4.64] ;  /* 0x00000014041c0981 */ /* 0x0000e4000c1e1500 */
[----:B0-----:R-:W-:Y:S02]  /*1bb90*/  @P0 IMAD.MOV.U32 R4, RZ, RZ, R13 ;  /* 0x000000ffff040224 */ /* 0x001fe400078e000d */
[----:B------:R-:W-:-:S05]  /*1bba0*/  @P0 IMAD.MOV.U32 R5, RZ, RZ, R21 ;  /* 0x000000ffff050224 */ /* 0x000fca00078e0015 */
[----:B------:R0:W3:Y:S01]  /*1bbb0*/  @P0 LDG.E.U16 R7, desc[UR20][R4.64] ;  /* 0x0000001404070981 */ /* 0x0000e2000c1e1500 */
[C---:B--2---:R-:W-:Y:S02]  /*1bbc0*/  ISETP.GT.U32.AND P3, PT, R68.reuse, R23, PT ;  /* 0x000000174400720c */ /* 0x044fe40003f64070 */
[----:B------:R-:W-:-:S11]  /*1bbd0*/  ISETP.GT.U32.AND P4, PT, R68, R26, PT ;  /* 0x0000001a4400720c */ /* 0x000fd60003f84070 */
[----:B------:R-:W-:-:S05]  /*1bbe0*/  @!P3 IMAD.IADD R23, R23, 0x1, -R68 ;  /* 0x000000011717b824 */ /* 0x000fca00078e0a44 */
[----:B------:R-:W-:Y:S01]  /*1bbf0*/  ISETP.GT.U32.AND P3, PT, R68, R23, PT ;  /* 0x000000174400720c */ /* 0x000fe20003f64070 */
[----:B-1----:R-:W-:Y:S01]  /*1bc00*/  IMAD R6, R6, UR4, RZ ;  /* 0x0000000406067c24 */ /* 0x002fe2000f8e02ff */
[----:B----4-:R1:W-:Y:S01]  /*1bc10*/  STL [R1+0x50], R27 ;  /* 0x0000501b01007387 */ /* 0x0103e20000100800 */
[----:B------:R-:W-:Y:S01]  /*1bc20*/  @!P4 IMAD.IADD R26, R26, 0x1, -R68 ;  /* 0x000000011a1ac824 */ /* 0x000fe200078e0a44 */
[----:B0-----:R-:W-:-:S09]  /*1bc30*/  PRMT R4, RZ, 0x7610, R4 ;  /* 0x00007610ff047816 */ /* 0x001fd20000000004 */
[----:B------:R-:W-:Y:S01]  /*1bc40*/  @!P3 IMAD.IADD R23, R23, 0x1, -R68 ;  /* 0x000000011717b824 */ /* 0x000fe200078e0a44 */
[----:B------:R-:W-:Y:S01]  /*1bc50*/  ISETP.GT.U32.AND P6, PT, R68, R18, PT ;  /* 0x000000124400720c */ /* 0x000fe20003fc4070 */
[----:B------:R-:W0:Y:S01]  /*1bc60*/  LDCU UR4, c[0x0][0x3b0] ;  /* 0x00007600ff0477ac */ /* 0x000e220008000800 */
[----:B-1----:R-:W2:Y:S04]  /*1bc70*/  LDL R27, [R1+0xf94] ;  /* 0x000f9400011b7983 */ /* 0x002ea80000100800 */
[----:B------:R-:W4:Y:S04]  /*1bc80*/  LDL.LU R25, [R1+0x3a0] ;  /* 0x0003a00001197983 */ /* 0x000f280000300800 */
[----:B------:R-:W4:Y:S04]  /*1bc90*/  LDL R22, [R1+0xfb0] ;  /* 0x000fb00001167983 */ /* 0x000f280000100800 */
[----:B------:R1:W-:Y:S04]  /*1bca0*/  STL [R1+0x4c], R16 ;  /* 0x00004c1001007387 */ /* 0x0003e80000100800 */
[----:B-1----:R-:W4:Y:S04]  /*1bcb0*/  LDL.LU R16, [R1+0x3a4] ;  /* 0x0003a40001107983 */ /* 0x002f280000300800 */
[----:B------:R1:W-:Y:S04]  /*1bcc0*/  STL [R1+0x110], R9 ;  /* 0x0001100901007387 */ /* 0x0003e80000100800 */
[----:B-1----:R-:W4:Y:S04]  /*1bcd0*/  LDL R9, [R1+0xfd0] ;  /* 0x000fd00001097983 */ /* 0x002f280000100800 */
[----:B------:R-:W-:Y:S04]  /*1bce0*/  STL [R1+0xa4c], R29 ;  /* 0x000a4c1d01007387 */ /* 0x000fe80000100800 */
[----:B------:R-:W-:Y:S04]  /*1bcf0*/  STL [R1+0xa7c], R13 ;  /* 0x000a7c0d01007387 */ /* 0x000fe80000100800 */
[----:B------:R-:W-:Y:S04]  /*1bd00*/  STL [R1+0xa48], R30 ;  /* 0x000a481e01007387 */ /* 0x000fe80000100800 */
[----:B------:R1:W-:Y:S04]  /*1bd10*/  STL [R1+0xa78], R21 ;  /* 0x000a781501007387 */ /* 0x0003e80000100800 */
[----:B-1----:R-:W4:Y:S04]  /*1bd20*/  LDL R21, [R1+0xff0] ;  /* 0x000ff00001157983 */ /* 0x002f280000100800 */
[----:B------:R-:W4:Y:S04]  /*1bd30*/  LDL.LU R13, [R1+0x3a8] ;  /* 0x0003a800010d7983 */ /* 0x000f280000300800 */
        /* <DEDUP_REMOVED lines=11> */
[----:B--2---:R-:W-:Y:S01]  /*1bdf0*/  ISETP.GE.AND P5, PT, R27, RZ, PT ;  /* 0x000000ff1b00720c */ /* 0x004fe20003fa6270 */
[----:B------:R-:W-:Y:S02]  /*1be00*/  IMAD.MOV.U32 R5, RZ, RZ, R26 ;  /* 0x000000ffff057224 */ /* 0x000fe400078e001a */
[----:B------:R-:W-:Y:S01]  /*1be10*/  @!P6 IMAD.IADD R18, R18, 0x1, -R68 ;  /* 0x000000011212e824 */ /* 0x000fe200078e0a44 */
[----:B----4-:R-:W-:-:S04]  /*1be20*/  ISETP.GE.AND P6, PT, R22, RZ, PT ;  /* 0x000000ff1600720c */ /* 0x010fc80003fc6270 */
[----:B------:R-:W-:Y:S01]  /*1be30*/  ISETP.GT.U32.AND P3, PT, R68, R18, PT ;  /* 0x000000124400720c */ /* 0x000fe20003f64070 */
[----:B------:R-:W2:Y:S04]  /*1be40*/  LDL.LU R22, [R1+0x3b0] ;  /* 0x0003b00001167983 */ /* 0x000ea80000300800 */
[----:B------:R-:W-:-:S05]  /*1be50*/  @!P5 IMAD.MOV R5, RZ, RZ, -R5 ;  /* 0x000000ffff05d224 */ /* 0x000fca00078e0a05 */
[----:B------:R-:W-:Y:S02]  /*1be60*/  SEL R5, R73, R5, !P1 ;  /* 0x0000000549057207 */ /* 0x000fe40004800000 */
[----:B------:R-:W-:-:S03]  /*1be70*/  ISETP.GT.U32.AND P5, PT, R68, R16, PT ;  /* 0x000000104400720c */ /* 0x000fc60003fa4070 */
[----:B-1----:R-:W-:Y:S02]  /*1be80*/  IMAD R6, R5, UR11, RZ ;  /* 0x0000000b05067c24 */ /* 0x002fe4000f8e02ff */
[----:B------:R-:W-:-:S08]  /*1be90*/  @!P3 IMAD.IADD R18, R18, 0x1, -R68 ;  /* 0x000000011212b824 */ /* 0x000fd000078e0a44 */
[----:B------:R-:W-:Y:S01]  /*1bea0*/  @!P5 IMAD.IADD R16, R16, 0x1, -R68 ;  /* 0x000000011010d824 */ /* 0x000fe200078e0a44 */
[----:B------:R-:W-:-:S04]  /*1beb0*/  LEA R7, P5, R6, R72, 0x1 ;  /* 0x0000004806077211 */ /* 0x000fc800078a08ff */
[----:B------:R-:W-:Y:S02]  /*1bec0*/  LEA.HI.X.SX32 R6, R6, R69, 0x1, P5 ;  /* 0x0000004506067211 */ /* 0x000fe400028f0eff */
[----:B------:R-:W-:Y:S02]  /*1bed0*/  PRMT R11, RZ, 0x7610, R11 ;  /* 0x00007610ff0b7816 */ /* 0x000fe4000000000b */
[----:B------:R-:W-:Y:S02]  /*1bee0*/  PRMT R15, RZ, 0x7610, R15 ;  /* 0x00007610ff0f7816 */ /* 0x000fe4000000000f */
[----:B------:R-:W-:Y:S01]  /*1bef0*/  ISETP.GE.AND P3, PT, R21, RZ, PT ;  /* 0x000000ff1500720c */ /* 0x000fe20003f66270 */
[----:B---3--:R1:W-:Y:S02]  /*1bf00*/  STL [R1+0x3c], R4 ;  /* 0x00003c0401007387 */ /* 0x0083e40000100800 */
[----:B-1----:R-:W-:-:S04]  /*1bf10*/  IMAD.MOV.U32 R4, RZ, RZ, R23 ;  /* 0x000000ffff047224 */ /* 0x002fc800078e0017 */
[----:B------:R-:W-:Y:S01]  /*1bf20*/  @!P6 IMAD.MOV R4, RZ, RZ, -R4 ;  /* 0x000000ffff04e224 */ /* 0x000fe200078e0a04 */
[----:B------:R-:W-:Y:S01]  /*1bf30*/  STL [R1+0x48], R28 ;  /* 0x0000481c01007387 */ /* 0x000fe20000100800 */
[----:B------:R-:W-:-:S03]  /*1bf40*/  ISETP.GE.AND P6, PT, R9, RZ, PT ;  /* 0x000000ff0900720c */ /* 0x000fc60003fc6270 */
[----:B------:R-:W-:Y:S01]  /*1bf50*/  SEL R4, R73, R4, !P1 ;  /* 0x0000000449047207 */ /* 0x000fe20004800000 */
[----:B------:R-:W3:Y:S04]  /*1bf60*/  LDL R9, [R1+0x1020] ;  /* 0x0010200001097983 */ /* 0x000ee80000100800 */
[----:B------:R-:W-:Y:S01]  /*1bf70*/  STL [R1+0x39c], R18 ;  /* 0x00039c1201007387 */ /* 0x000fe20000100800 */
[----:B------:R-:W-:-:S03]  /*1bf80*/  IMAD R4, R4, UR11, RZ ;  /* 0x0000000b04047c24 */ /* 0x000fc6000f8e02ff */
[----:B------:R1:W-:Y:S02]  /*1bf90*/  STL [R1+0x2e4], R7 ;  /* 0x0002e40701007387 */ /* 0x0003e40000100800 */
[----:B------:R-:W-:Y:S02]  /*1bfa0*/  LEA R21, P5, R4, R72, 0x1 ;  /* 0x0000004804157211 */ /* 0x000fe400078a08ff */
[----:B------:R4:W-:Y:S01]  /*1bfb0*/  STL [R1+0x2e0], R6 ;  /* 0x0002e00601007387 */ /* 0x0009e20000100800 */
[----:B-1----:R-:W-:-:S04]  /*1bfc0*/  @P0 LOP3.LUT R7, R7, R6, RZ, 0x3c, !PT ;  /* 0x0000000607070212 */ /* 0x002fc800078e3cff */
[C---:B----4-:R-:W-:Y:S02]  /*1bfd0*/  @P0 LOP3.LUT R6, R7.reuse, R6, RZ, 0x3c, !PT ;  /* 0x0000000607060212 */ /* 0x050fe400078e3cff */
[----:B------:R-:W-:Y:S02]  /*1bfe0*/  LEA.HI.X.SX32 R23, R4, R69, 0x1, P5 ;  /* 0x0000004504177211 */ /* 0x000fe400028f0eff */
[----:B------:R-:W-:-:S05]  /*1bff0*/  @P0 LOP3.LUT R7, R7, R6, RZ, 0x3c, !PT ;  /* 0x0000000607070212 */ /* 0x000fca00078e3cff */
[----:B------:R1:W4:Y:S02]  /*1c000*/  @P0 LDG.E.U16 R11, desc[UR20][R6.64] ;  /* 0x00000014060b0981 */ /* 0x000324000c1e1500 */
[----:B-1----:R-:W-:Y:S02]  /*1c010*/  @P0 IMAD.MOV.U32 R6, RZ, RZ, R21 ;  /* 0x000000ffff060224 */ /* 0x002fe400078e0015 */
[----:B------:R-:W-:-:S05]  /*1c020*/  @P0 IMAD.MOV.U32 R7, RZ, RZ, R23 ;  /* 0x000000ffff070224 */ /* 0x000fca00078e0017 */
[----:B------:R1:W2:Y:S01]  /*1c030*/  @P0 LDG.E.U16 R15, desc[UR20][R6.64] ;  /* 0x00000014060f0981 */ /* 0x0002a2000c1e1500 */
[----:B------:R-:W-:-:S13]  /*1c040*/  ISETP.GT.U32.AND P4, PT, R68, R25, PT ;  /* 0x000000194400720c */ /* 0x000fda0003f84070 */
[----:B------:R-:W-:-:S05]  /*1c050*/  @!P4 IMAD.IADD R25, R25, 0x1, -R68 ;  /* 0x000000011919c824 */ /* 0x000fca00078e0a44 */
[----:B------:R-:W-:Y:S01]  /*1c060*/  ISETP.GT.U32.AND P4, PT, R68, R25, PT ;  /* 0x000000194400720c */ /* 0x000fe20003f84070 */
[----:B------:R-:W-:-:S04]  /*1c070*/  IMAD.MOV.U32 R5, RZ, RZ, R18 ;  /* 0x000000ffff057224 */ /* 0x000fc800078e0012 */
[----:B------:R-:W-:Y:S01]  /*1c080*/  @!P6 IMAD.MOV R5, RZ, RZ, -R5 ;  /* 0x000000ffff05e224 */ /* 0x000fe200078e0a05 */
[----:B------:R-:W-:-:S07]  /*1c090*/  ISETP.GT.U32.AND P6, PT, R68, R16, PT ;  /* 0x000000104400720c */ /* 0x000fce0003fc4070 */
[----:B------:R-:W-:Y:S01]  /*1c0a0*/  @!P4 IMAD.IADD R25, R25, 0x1, -R68 ;  /* 0x000000011919c824 */ /* 0x000fe200078e0a44 */
[----:B------:R-:W-:-:S03]  /*1c0b0*/  ISETP.GT.U32.AND P4, PT, R68, R13, PT ;  /* 0x0000000d4400720c */ /* 0x000fc60003f84070 */
[----:B------:R-:W-:Y:S01]  /*1c0c0*/  IMAD.MOV.U32 R4, RZ, RZ, R25 ;  /* 0x000000ffff047224 */ /* 0x000fe200078e0019 */
[----:B-1----:R-:W-:-:S03]  /*1c0d0*/  SEL R6, R73, R5, !P1 ;  /* 0x0000000549067207 */ /* 0x002fc60004800000 */
[----:B------:R-:W-:Y:S01]  /*1c0e0*/  @!P3 IMAD.MOV R4, RZ, RZ, -R4 ;  /* 0x000000ffff04b224 */ /* 0x000fe200078e0a04 */
[----:B------:R1:W-:Y:S05]  /*1c0f0*/  STL [R1+0x3a0], R25 ;  /* 0x0003a01901007387 */ /* 0x0003ea0000100800 */
[--C-:B------:R-:W-:Y:S01]  /*1c100*/  @!P4 IMAD.IADD R13, R13, 0x1, -R68.reuse ;  /* 0x000000010d0dc824 */ /* 0x100fe200078e0a44 */
[----:B------:R-:W-:Y:S01]  /*1c110*/  SEL R5, R73, R4, !P1 ;  /* 0x0000000449057207 */ /* 0x000fe20004800000 */
[----:B------:R-:W-:Y:S02]  /*1c120*/  @!P6 IMAD.IADD R16, R16, 0x1, -R68 ;  /* 0x000000011010e824 */ /* 0x000fe400078e0a44 */
[----:B0-----:R-:W-:Y:S01]  /*1c130*/  IMAD R6, R6, UR4, RZ ;  /* 0x0000000406067c24 */ /* 0x001fe2000f8e02ff */
[----:B------:R-:W-:Y:S01]  /*1c140*/  PRMT R24, RZ, 0x7610, R24 ;  /* 0x00007610ff187816 */ /* 0x000fe20000000018 */
[----:B------:R-:W-:Y:S01]  /*1c150*/  IMAD.MOV.U32 R4, RZ, RZ, R16 ;  /* 0x000000ffff047224 */ /* 0x000fe200078e0010 */
[----:B------:R-:W-:Y:S01]  /*1c160*/  PRMT R7, RZ, 0x7610, R7 ;  /* 0x00007610ff077816 */ /* 0x000fe20000000007 */
[----:B------:R-:W-:Y:S01]  /*1c170*/  IMAD R5, R5, UR5, RZ ;  /* 0x0000000505057c24 */ /* 0x000fe2000f8e02ff */
[C---:B-1----:R-:W-:Y:S01]  /*1c180*/  LEA R25, P6, R6.reuse, R72, 0x1 ;  /* 0x0000004806197211 */ /* 0x042fe200078c08ff */
[----:B------:R-:W0:Y:S03]  /*1c190*/  LDCU UR4, c[0x0][0x3b0] ;  /* 0x00007600ff0477ac */ /* 0x000e260008000800 */
[----:B------:R-:W-:Y:S01]  /*1c1a0*/  LEA.HI.X.SX32 R26, R6, R69, 0x1, P6 ;  /* 0x00000045061a7211 */ /* 0x000fe200030f0eff */
[----:B------:R-:W1:Y:S01]  /*1c1b0*/  LDCU UR5, c[0x0][0x3b0] ;  /* 0x00007600ff0577ac */ /* 0x000e620008000800 */
[----:B---3--:R-:W-:-:S13]  /*1c1c0*/  ISETP.GE.AND P4, PT, R9, RZ, PT ;  /* 0x000000ff0900720c */ /* 0x008fda0003f86270 */
[----:B------:R-:W-:-:S05]  /*1c1d0*/  @!P4 IMAD.MOV R4, RZ, RZ, -R4 ;  /* 0x000000ffff04c224 */ /* 0x000fca00078e0a04 */
[----:B------:R-:W-:Y:S01]  /*1c1e0*/  SEL R6, R73, R4, !P1 ;  /* 0x0000000449067207 */ /* 0x000fe20004800000 */
[----:B----4-:R3:W-:Y:S04]  /*1c1f0*/  STL [R1+0x38], R11 ;  /* 0x0000380b01007387 */ /* 0x0107e80000100800 */
[----:B---3--:R-:W3:Y:S04]  /*1c200*/  LDL R11, [R1+0x1098] ;  /* 0x00109800010b7983 */ /* 0x008ee80000100800 */
[----:B------:R-:W-:Y:S04]  /*1c210*/  STL [R1+0x514], R21 ;  /* 0x0005141501007387 */ /* 0x000fe80000100800 */
[----:B------:R-:W4:Y:S04]  /*1c220*/  LDL.LU R18, [R1+0x3b8] ;  /* 0x0003b80001127983 */ /* 0x000f280000300800 */
[----:B------:R-:W-:Y:S04]  /*1c230*/  STL [R1+0x510], R23 ;  /* 0x0005101701007387 */ /* 0x000fe80000100800 */
[----:B------:R-:W4:Y:S04]  /*1c240*/  LDL R9, [R1+0x108c] ;  /* 0x00108c0001097983 */ /* 0x000f280000100800 */
[----:B--2---:R2:W-:Y:S01]  /*1c250*/  STL [R1+0x34], R15 ;  /* 0x0000340f01007387 */ /* 0x0045e20000100800 */
[----:B------:R-:W-:-:S03]  /*1c260*/  @P0 IMAD.MOV.U32 R4, RZ, RZ, R25 ;  /* 0x000000ffff040224 */ /* 0x000fc600078e0019 */
[----:B--2---:R-:W2:Y:S04]  /*1c270*/  LDL.LU R15, [R1+0x3bc] ;  /* 0x0003bc00010f7983 */ /* 0x004ea80000300800 */
[----:B------:R0:W-:Y:S01]  /*1c280*/  STL [R1+0x3a4], R16 ;  /* 0x0003a41001007387 */ /* 0x0001e20000100800 */
[C---:B------:R-:W-:Y:S02]  /*1c290*/  ISETP.GT.U32.AND P5, PT, R68.reuse, R22, PT ;  /* 0x000000164400720c */ /* 0x040fe40003fa4070 */
[----:B------:R-:W-:Y:S01]  /*1c2a0*/  ISETP.GT.U32.AND P3, PT, R68, R13, PT ;  /* 0x0000000d4400720c */ /* 0x000fe20003f64070 */
[----:B------:R-:W2:Y:S01]  /*1c2b0*/  LDL.LU R21, [R1+0x3c0] ;  /* 0x0003c00001157983 */ /* 0x000ea20000300800 */
[----:B0-----:R-:W-:-:S04]  /*1c2c0*/  LEA R16, P4, R5, R72, 0x1 ;  /* 0x0000004805107211 */ /* 0x001fc800078808ff */
[----:B------:R-:W-:Y:S01]  /*1c2d0*/  LEA.HI.X.SX32 R23, R5, R69, 0x1, P4 ;  /* 0x0000004505177211 */ /* 0x000fe200020f0eff */
[----:B------:R-:W-:-:S05]  /*1c2e0*/  @P0 IMAD.MOV.U32 R5, RZ, RZ, R26 ;  /* 0x000000ffff050224 */ /* 0x000fca00078e001a */
[----:B------:R0:W2:Y:S02]  /*1c2f0*/  @P0 LDG.E.U16 R24, desc[UR20][R4.64] ;  /* 0x0000001404180981 */ /* 0x0000a4000c1e1500 */
[----:B0-----:R-:W-:Y:S02]  /*1c300*/  @P0 IMAD.MOV.U32 R4, RZ, RZ, R16 ;  /* 0x000000ffff040224 */ /* 0x001fe400078e0010 */
[----:B------:R-:W-:-:S05]  /*1c310*/  @P0 IMAD.MOV.U32 R5, RZ, RZ, R23 ;  /* 0x000000ffff050224 */ /* 0x000fca00078e0017 */
[----:B------:R0:W2:Y:S01]  /*1c320*/  @P0 LDG.E.U16 R7, desc[UR20][R4.64] ;  /* 0x0000001404070981 */ /* 0x0000a2000c1e1500 */
[----:B------:R-:W-:-:S05]  /*1c330*/  @!P5 IMAD.IADD R22, R22, 0x1, -R68 ;  /* 0x000000011616d824 */ /* 0x000fca00078e0a44 */
[----:B------:R-:W-:Y:S01]  /*1c340*/  ISETP.GT.U32.AND P5, PT, R68, R22, PT ;  /* 0x000000164400720c */ /* 0x000fe20003fa4070 */
[----:B------:R-:W-:Y:S01]  /*1c350*/  @!P3 IMAD.IADD R13, R13, 0x1, -R68 ;  /* 0x000000010d0db824 */ /* 0x000fe200078e0a44 */
[----:B------:R-:W-:Y:S01]  /*1c360*/  STL [R1+0x544], R25 ;  /* 0x0005441901007387 */ /* 0x000fe20000100800 */
[----:B------:R-:W-:Y:S01]  /*1c370*/  IMAD R6, R6, UR7, RZ ;  /* 0x0000000706067c24 */ /* 0x000fe2000f8e02ff */
[----:B------:R-:W-:Y:S01]  /*1c380*/  PRMT R12, RZ, 0x7610, R12 ;  /* 0x00007610ff0c7816 */ /* 0x000fe2000000000c */
[----:B0-----:R-:W-:Y:S01]  /*1c390*/  IMAD.MOV.U32 R4, RZ, RZ, R13 ;  /* 0x000000ffff047224 */ /* 0x001fe200078e000d */
[----:B------:R0:W-:Y:S01]  /*1c3a0*/  STL [R1+0x574], R16 ;  /* 0x0005741001007387 */ /* 0x0001e20000100800 */
[----:B------:R-:W-:Y:S01]  /*1c3b0*/  PRMT R20, RZ, 0x7610, R20 ;  /* 0x00007610ff147816 */ /* 0x000fe20000000014 */
[----:B------:R-:W0:Y:S05]  /*1c3c0*/  LDCU UR7, c[0x0][0x3b0] ;  /* 0x00007600ff0777ac */ /* 0x000e2a0008000800 */
[----:B------:R-:W-:Y:S01]  /*1c3d0*/  @!P5 IMAD.IADD R22, R22, 0x1, -R68 ;  /* 0x000000011616d824 */ /* 0x000fe200078e0a44 */
[----:B---3--:R-:W-:-:S02]  /*1c3e0*/  ISETP.GE.AND P3, PT, R11, RZ, PT ;  /* 0x000000ff0b00720c */ /* 0x008fc40003f66270 */
[----:B------:R-:W3:Y:S04]  /*1c3f0*/  LDL R11, [R1+0x1118] ;  /* 0x00111800010b7983 */ /* 0x000ee80000100800 */
[----:B------:R-:W-:Y:S04]  /*1c400*/  STL [R1+0x540], R26 ;  /* 0x0005401a01007387 */ /* 0x000fe80000100800 */
[----:B------:R-:W-:Y:S04]  /*1c410*/  STL [R1+0x3a8], R13 ;  /* 0x0003a80d01007387 */ /* 0x000fe80000100800 */
[----:B------:R-:W-:Y:S01]  /*1c420*/  STL [R1+0x570], R23 ;  /* 0x0005701701007387 */ /* 0x000fe20000100800 */
[----:B----4-:R-:W-:-:S03]  /*1c430*/  ISETP.GE.AND P4, PT, R9, RZ, PT ;  /* 0x000000ff0900720c */ /* 0x010fc60003f86270 */
[----:B------:R-:W4:Y:S04]  /*1c440*/  LDL R9, [R1+0x10c8] ;  /* 0x0010c80001097983 */ /* 0x000f280000100800 */
[----:B0-----:R-:W4:Y:S04]  /*1c450*/  LDL.LU R16, [R1+0x3c8] ;  /* 0x0003c80001107983 */ /* 0x001f280000300800 */
[----:B--2---:R0:W-:Y:S02]  /*1c460*/  STL [R1+0x2c], R7 ;  /* 0x00002c0701007387 */ /* 0x0041e40000100800 */
[----:B0-----:R-:W-:-:S02]  /*1c470*/  LEA R7, P5, R6, R72, 0x1 ;  /* 0x0000004806077211 */ /* 0x001fc400078a08ff */
[----:B------:R-:W-:Y:S02]  /*1c480*/  STL [R1+0x3b0], R22 ;  /* 0x0003b01601007387 */ /* 0x000fe40000100800 */
[----:B------:R-:W-:Y:S02]  /*1c490*/  LEA.HI.X.SX32 R13, R6, R69, 0x1, P5 ;  /* 0x00000045060d7211 */ /* 0x000fe400028f0eff */
[----:B------:R0:W-:Y:S01]  /*1c4a0*/  STL [R1+0x5a4], R7 ;  /* 0x0005a40701007387 */ /* 0x0001e20000100800 */
[----:B------:R-:W-:Y:S02]  /*1c4b0*/  @P0 IMAD.MOV.U32 R6, RZ, RZ, R7 ;  /* 0x000000ffff060224 */ /* 0x000fe400078e0007 */
[----:B0-----:R-:W-:-:S05]  /*1c4c0*/  @P0 IMAD.MOV.U32 R7, RZ, RZ, R13 ;  /* 0x000000ffff070224 */ /* 0x001fca00078e000d */
[----:B------:R0:W2:Y:S01]  /*1c4d0*/  @P0 LDG.E.U16 R12, desc[UR20][R6.64] ;  /* 0x00000014060c0981 */ /* 0x0000a2000c1e1500 */
[C---:B------:R-:W-:Y:S01]  /*1c4e0*/  ISETP.GT.U32.AND P6, PT, R68.reuse, R18, PT ;  /* 0x000000124400720c */ /* 0x040fe20003fc4070 */
[----:B------:R-:W-:Y:S01]  /*1c4f0*/  @!P3 IMAD.MOV R4, RZ, RZ, -R4 ;  /* 0x000000ffff04b224 */ /* 0x000fe200078e0a04 */
[----:B------:R-:W-:-:S04]  /*1c500*/  ISETP.GT.U32.AND P3, PT, R68, R15, PT ;  /* 0x0000000f4400720c */ /* 0x000fc80003f64070 */
[----:B------:R-:W-:Y:S01]  /*1c510*/  SEL R5, R73, R4, !P1 ;  /* 0x0000000449057207 */ /* 0x000fe20004800000 */
[----:B------:R-:W-:-:S06]  /*1c520*/  IMAD.MOV.U32 R4, RZ, RZ, R22 ;  /* 0x000000ffff047224 */ /* 0x000fcc00078e0016 */
[----:B------:R-:W-:Y:S02]  /*1c530*/  @!P6 IMAD.IADD R18, R18, 0x1, -R68 ;  /* 0x000000011212e824 */ /* 0x000fe400078e0a44 */
[----:B------:R-:W-:Y:S02]  /*1c540*/  @!P4 IMAD.MOV R4, RZ, RZ, -R4 ;  /* 0x000000ffff04c224 */ /* 0x000fe400078e0a04 */
[----:B------:R-:W-:Y:S01]  /*1c550*/  IMAD R5, R5, UR12, RZ ;  /* 0x0000000c05057c24 */ /* 0x000fe2000f8e02ff */
[C---:B------:R-:W-:Y:S02]  /*1c560*/  ISETP.GT.U32.AND P6, PT, R68.reuse, R18, PT ;  /* 0x000000124400720c */ /* 0x040fe40003fc4070 */
[----:B------:R-:W-:Y:S01]  /*1c570*/  ISETP.GT.U32.AND P5, PT, R68, R21, PT ;  /* 0x000000154400720c */ /* 0x000fe20003fa4070 */
[----:B------:R-:W-:Y:S01]  /*1c580*/  @!P3 IMAD.IADD R15, R15, 0x1, -R68 ;  /* 0x000000010f0fb824 */ /* 0x000fe200078e0a44 */
[----:B------:R-:W-:Y:S01]  /*1c590*/  SEL R4, R73, R4, !P1 ;  /* 0x0000000449047207 */ /* 0x000fe20004800000 */
[----:B------:R1:W-:Y:S01]  /*1c5a0*/  STL [R1+0x5a0], R13 ;  /* 0x0005a00d01007387 */ /* 0x0003e20000100800 */
[C---:B------:R-:W-:Y:S01]  /*1c5b0*/  LEA R22, P4, R5.reuse, R72, 0x1 ;  /* 0x0000004805167211 */ /* 0x040fe200078808ff */
[----:B------:R-:W2:Y:S02]  /*1c5c0*/  LDCU UR12, c[0x0][0x3b0] ;  /* 0x00007600ff0c77ac */ /* 0x000ea40008000800 */
[----:B0-----:R-:W-:Y:S01]  /*1c5d0*/  IMAD R6, R4, UR4, RZ ;  /* 0x0000000404067c24 */ /* 0x001fe2000f8e02ff */
[----:B------:R-:W-:Y:S01]  /*1c5e0*/  LEA.HI.X.SX32 R5, R5, R69, 0x1, P4 ;  /* 0x0000004505057211 */ /* 0x000fe200020f0eff */
[----:B------:R-:W-:Y:S01]  /*1c5f0*/  @P0 IMAD.MOV.U32 R4, RZ, RZ, R22 ;  /* 0x000000ffff040224 */ /* 0x000fe200078e0016 */
[----:B------:R-:W-:Y:S01]  /*1c600*/  PRMT R7, RZ, 0x7610, R7 ;  /* 0x00007610ff077816 */ /* 0x000fe20000000007 */
[----:B------:R-:W-:Y:S01]  /*1c610*/  @!P6 IMAD.IADD R18, R18, 0x1, -R68 ;  /* 0x000000011212e824 */ /* 0x000fe200078e0a44 */
[----:B------:R-:W-:Y:S01]  /*1c620*/  PRMT R14, RZ, 0x7610, R14 ;  /* 0x00007610ff0e7816 */ /* 0x000fe2000000000e */
[----:B-1----:R-:W2:Y:S01]  /*1c630*/  LDL R13, [R1+0x1040] ;  /* 0x00104000010d7983 */ /* 0x002ea20000100800 */
[----:B------:R-:W-:Y:S01]  /*1c640*/  @!P5 IMAD.IADD R21, R21, 0x1, -R68 ;  /* 0x000000011515d824 */ /* 0x000fe200078e0a44 */
[----:B------:R-:W0:Y:S02]  /*1c650*/  LDCU UR4, c[0x0][0x3b0] ;  /* 0x00007600ff0477ac */ /* 0x000e240008000800 */
[----:B------:R-:W-:Y:S04]  /*1c660*/  STL [R1+0x30], R24 ;  /* 0x0000301801007387 */ /* 0x000fe80000100800 */
[----:B------:R1:W2:Y:S02]  /*1c670*/  @P0 LDG.E.U16 R20, desc[UR20][R4.64] ;  /* 0x0000001404140981 */ /* 0x0002a4000c1e1500 */
[----:B-1----:R-:W-:Y:S01]  /*1c680*/  IMAD.MOV.U32 R4, RZ, RZ, R18 ;  /* 0x000000ffff047224 */ /* 0x002fe200078e0012 */
[----:B---3--:R-:W-:-:S13]  /*1c690*/  ISETP.GE.AND P3, PT, R11, RZ, PT ;  /* 0x000000ff0b00720c */ /* 0x008fda0003f66270 */
[----:B------:R-:W-:Y:S01]  /*1c6a0*/  @!P3 IMAD.MOV R4, RZ, RZ, -R4 ;  /* 0x000000ffff04b224 */ /* 0x000fe200078e0a04 */
[----:B----4-:R-:W-:Y:S01]  /*1c6b0*/  ISETP.GE.AND P6, PT, R9, RZ, PT ;  /* 0x000000ff0900720c */ /* 0x010fe20003fc6270 */
[----:B--2---:R1:W-:Y:S04]  /*1c6c0*/  STL [R1+0x28], R12 ;  /* 0x0000280c01007387 */ /* 0x0043e80000100800 */
[----:B-1----:R-:W2:Y:S04]  /*1c6d0*/  LDL.LU R12, [R1+0x3d0] ;  /* 0x0003d000010c7983 */ /* 0x002ea80000300800 */
[----:B------:R-:W-:Y:S04]  /*1c6e0*/  STL [R1+0x5d4], R22 ;  /* 0x0005d41601007387 */ /* 0x000fe80000100800 */
[----:B------:R-:W3:Y:S04]  /*1c6f0*/  LDL.LU R11, [R1+0x3d4] ;  /* 0x0003d400010b7983 */ /* 0x000ee80000300800 */
[----:B------:R1:W-:Y:S04]  /*1c700*/  STL [R1+0x5d0], R5 ;  /* 0x0005d00501007387 */ /* 0x0003e80000100800 */
[----:B------:R4:W-:Y:S04]  /*1c710*/  STL [R1+0x3b8], R18 ;  /* 0x0003b81201007387 */ /* 0x0009e80000100800 */
[----:B------:R-:W2:Y:S01]  /*1c720*/  LDL R9, [R1+0x10ac] ;  /* 0x0010ac0001097983 */ /* 0x000ea20000100800 */
[----:B-1----:R-:W-:-:S04]  /*1c730*/  LEA R5, P5, R6, R72, 0x1 ;  /* 0x0000004806057211 */ /* 0x002fc800078a08ff */
[----:B----4-:R-:W-:Y:S01]  /*1c740*/  LEA.HI.X.SX32 R18, R6, R69, 0x1, P5 ;  /* 0x0000004506127211 */ /* 0x010fe200028f0eff */
[----:B------:R1:W-:Y:S01]  /*1c750*/  STL [R1+0x604], R5 ;  /* 0x0006040501007387 */ /* 0x0003e20000100800 */
[----:B------:R-:W-:Y:S01]  /*1c760*/  SEL R6, R73, R4, !P1 ;  /* 0x0000000449067207 */ /* 0x000fe20004800000 */
[----:B------:R-:W-:Y:S02]  /*1c770*/  @P0 IMAD.MOV.U32 R4, RZ, RZ, R5 ;  /* 0x000000ffff040224 */ /* 0x000fe400078e0005 */
[----:B-1----:R-:W-:-:S05]  /*1c780*/  @P0 IMAD.MOV.U32 R5, RZ, RZ, R18 ;  /* 0x000000ffff050224 */ /* 0x002fca00078e0012 */
[----:B------:R1:W4:Y:S01]  /*1c790*/  @P0 LDG.E.U16 R7, desc[UR20][R4.64] ;  /* 0x0000001404070981 */ /* 0x000322000c1e1500 */
[C---:B------:R-:W-:Y:S02]  /*1c7a0*/  ISETP.GT.U32.AND P4, PT, R68.reuse, R15, PT ;  /* 0x0000000f4400720c */ /* 0x040fe40003f84070 */
[----:B------:R-:W-:Y:S01]  /*1c7b0*/  ISETP.GT.U32.AND P3, PT, R68, R21, PT ;  /* 0x000000154400720c */ /* 0x000fe20003f64070 */
[----:B------:R0:W-:Y:S01]  /*1c7c0*/  STL [R1+0x600], R18 ;  /* 0x0006001201007387 */ /* 0x0001e20000100800 */
[----:B------:R-:W-:Y:S01]  /*1c7d0*/  IMAD R6, R6, UR5, RZ ;  /* 0x0000000506067c24 */ /* 0x000fe2000f8e02ff */
[----:B------:R-:W-:Y:S01]  /*1c7e0*/  ISETP.GE.AND P5, PT, R13, RZ, PT ;  /* 0x000000ff0d00720c */ /* 0x000fe20003fa6270 */
[----:B------:R-:W2:Y:S07]  /*1c7f0*/  LDCU UR5, c[0x0][0x3b0] ;  /* 0x00007600ff0577ac */ /* 0x000eae0008000800 */
[----:B------:R-:W-:-:S04]  /*1c800*/  @!P4 IMAD.IADD R15, R15, 0x1, -R68 ;  /* 0x000000010f0fc824 */ /* 0x000fc800078e0a44 */
[----:B-1----:R-:W-:Y:S01]  /*1c810*/  IMAD.MOV.U32 R4, RZ, RZ, R15 ;  /* 0x000000ffff047224 */ /* 0x002fe200078e000f */
[----:B------:R1:W-:Y:S01]  /*1c820*/  STL [R1+0x3bc], R15 ;  /* 0x0003bc0f01007387 */ /* 0x0003e20000100800 */
[----:B------:R-:W-:-:S03]  /*1c830*/  @!P3 IMAD.IADD R21, R21, 0x1, -R68 ;  /* 0x000000011515b824 */ /* 0x000fc600078e0a44 */
[----:B0-----:R-:W2:Y:S04]  /*1c840*/  LDL R18, [R1+0x1064] ;  /* 0x0010640001127983 */ /* 0x001ea80000100800 */
[----:B-1----:R-:W3:Y:S04]  /*1c850*/  LDL.LU R15, [R1+0x3cc] ;  /* 0x0003cc00010f7983 */ /* 0x002ee80000300800 */
[----:B------:R-:W3:Y:S04]  /*1c860*/  LDL.LU R13, [R1+0x3c4] ;  /* 0x0003c400010d7983 */ /* 0x000ee80000300800 */
[----:B----4-:R0:W-:Y:S04]  /*1c870*/  STL [R1+0x20], R7 ;  /* 0x0000200701007387 */ /* 0x0101e80000100800 */
[----:B------:R1:W-:Y:S01]  /*1c880*/  STL [R1+0x24], R20 ;  /* 0x0000241401007387 */ /* 0x0003e20000100800 */
[----:B0-----:R-:W-:-:S03]  /*1c890*/  LEA R7, P3, R6, R72, 0x1 ;  /* 0x0000004806077211 */ /* 0x001fc600078608ff */
[----:B------:R-:W-:Y:S01]  /*1c8a0*/  STL [R1+0x3c0], R21 ;  /* 0x0003c01501007387 */ /* 0x000fe20000100800 */
[----:B-1----:R-:W-:-:S03]  /*1c8b0*/  LEA.HI.X.SX32 R20, R6, R69, 0x1, P3 ;  /* 0x0000004506147211 */ /* 0x002fc600018f0eff */
        /* <DEDUP_REMOVED lines=13> */
[----:B------:R1:W-:Y:S01]  /*1c990*/  STL [R1+0x630], R20 ;  /* 0x0006301401007387 */ /* 0x0003e20000100800 */
[----:B------:R-:W-:Y:S01]  /*1c9a0*/  @!P6 IMAD.IADD R12, R12, 0x1, -R68 ;  /* 0x000000010c0ce824 */ /* 0x000fe200078e0a44 */
[----:B------:R-:W-:Y:S01]  /*1c9b0*/  SEL R4, R73, R4, !P1 ;  /* 0x0000000449047207 */ /* 0x000fe20004800000 */
[----:B------:R-:W2:Y:S01]  /*1c9c0*/  LDCU UR4, c[0x0][0x3b0] ;  /* 0x00007600ff0477ac */ /* 0x000ea20008000800 */
[----:B------:R-:W-:-:S02]  /*1c9d0*/  ISETP.GE.AND P5, PT, R9, RZ, PT ;  /* 0x000000ff0900720c */ /* 0x000fc40003fa6270 */
[----:B------:R-:W-:Y:S02]  /*1c9e0*/  PRMT R19, RZ, 0x7610, R19 ;  /* 0x00007610ff137816 */ /* 0x000fe40000000013 */
[C---:B-1----:R-:W-:Y:S01]  /*1c9f0*/  LEA R20, P6, R5.reuse, R72, 0x1 ;  /* 0x0000004805147211 */ /* 0x042fe200078c08ff */
[----:B0-----:R-:W-:Y:S01]  /*1ca00*/  IMAD R6, R4, UR7, RZ ;  /* 0x0000000704067c24 */ /* 0x001fe2000f8e02ff */
[----:B------:R-:W-:Y:S02]  /*1ca10*/  PRMT R7, RZ, 0x7610, R7 ;  /* 0x00007610ff077816 */ /* 0x000fe40000000007 */
[----:B------:R-:W-:Y:S01]  /*1ca20*/  @!P3 IMAD.IADD R16, R16, 0x1, -R68 ;  /* 0x000000011010b824 */ /* 0x000fe200078e0a44 */
[----:B------:R-:W-:Y:S01]  /*1ca30*/  LEA.HI.X.SX32 R5, R5, R69, 0x1, P6 ;  /* 0x0000004505057211 */ /* 0x000fe200030f0eff */
[----:B------:R-:W-:Y:S01]  /*1ca40*/  @P0 IMAD.MOV.U32 R4, RZ, RZ, R20 ;  /* 0x000000ffff040224 */ /* 0x000fe200078e0014 */
[----:B---3--:R-:W-:Y:S01]  /*1ca50*/  ISETP.GT.U32.AND P4, PT, R68, R11, PT ;  /* 0x0000000b4400720c */ /* 0x008fe20003f84070 */
[----:B------:R-:W0:Y:S03]  /*1ca60*/  LDCU UR7, c[0x0][0x3b0] ;  /* 0x00007600ff0777ac */ /* 0x000e260008000800 */
[----:B------:R1:W3:Y:S02]  /*1ca70*/  @P0 LDG.E.U16 R19, desc[UR20][R4.64] ;  /* 0x0000001404130981 */ /* 0x0002e4000c1e1500 */
[----:B-1----:R-:W-:-:S04]  /*1ca80*/  IMAD.MOV.U32 R4, RZ, RZ, R16 ;  /* 0x000000ffff047224 */ /* 0x002fc800078e0010 */
[----:B------:R-:W-:Y:S01]  /*1ca90*/  @!P5 IMAD.MOV R4, RZ, RZ, -R4 ;  /* 0x000000ffff04d224 */ /* 0x000fe200078e0a04 */
[----:B----4-:R1:W-:Y:S04]  /*1caa0*/  STL [R1+0x1c], R14 ;  /* 0x00001c0e01007387 */ /* 0x0103e80000100800 */
[----:B-1----:R-:W4:Y:S04]  /*1cab0*/  LDL R14, [R1+0x10f8] ;  /* 0x0010f800010e7983 */ /* 0x002f280000100800 */
        /* <DEDUP_REMOVED lines=10> */
[----:B------:R0:W3:Y:S01]  /*1cb60*/  @P0 LDG.E.U16 R7, desc[UR20][R4.64] ;  /* 0x0000001404070981 */ /* 0x0000e2000c1e1500 */
[----:B------:R-:W-:Y:S01]  /*1cb70*/  @!P4 IMAD.IADD R11, R11, 0x1, -R68 ;  /* 0x000000010b0bc824 */ /* 0x000fe200078e0a44 */
[----:B------:R-:W-:-:S04]  /*1cb80*/  ISETP.GT.U32.AND P4, PT, R68, R12, PT ;  /* 0x0000000c4400720c */ /* 0x000fc80003f84070 */
[C---:B------:R-:W-:Y:S02]  /*1cb90*/  ISETP.GT.U32.AND P3, PT, R68.reuse, R11, PT ;  /* 0x0000000b4400720c */ /* 0x040fe40003f64070 */
[----:B------:R-:W-:Y:S01]  /*1cba0*/  ISETP.GT.U32.AND P5, PT, R68, R15, PT ;  /* 0x0000000f4400720c */ /* 0x000fe20003fa4070 */
[----:B------:R1:W-:Y:S01]  /*1cbb0*/  STL [R1+0x690], R16 ;  /* 0x0006901001007387 */ /* 0x0003e20000100800 */
[----:B------:R-:W-:-:S05]  /*1cbc0*/  ISETP.GE.AND P6, PT, R18, RZ, PT ;  /* 0x000000ff1200720c */ /* 0x000fca0003fc6270 */
[----:B------:R-:W-:-:S04]  /*1cbd0*/  @!P4 IMAD.IADD R12, R12, 0x1, -R68 ;  /* 0x000000010c0cc824 */ /* 0x000fc800078e0a44 */
[--C-:B------:R-:W-:Y:S01]  /*1cbe0*/  @!P3 IMAD.IADD R11, R11, 0x1, -R68.reuse ;  /* 0x000000010b0bb824 */ /* 0x100fe200078e0a44 */
[----:B------:R-:W-:Y:S01]  /*1cbf0*/  STL [R1+0x3d0], R12 ;  /* 0x0003d00c01007387 */ /* 0x000fe20000100800 */
[----:B--2---:R-:W-:Y:S01]  /*1cc00*/  IMAD R6, R6, UR4, RZ ;  /* 0x0000000406067c24 */ /* 0x004fe2000f8e02ff */
[----:B------:R-:W-:Y:S01]  /*1cc10*/  ISETP.GT.U32.AND P4, PT, R68, R13, PT ;  /* 0x0000000d4400720c */ /* 0x000fe20003f84070 */
[----:B------:R-:W-:Y:S01]  /*1cc20*/  @!P5 IMAD.IADD R15, R15, 0x1, -R68 ;  /* 0x000000010f0fd824 */ /* 0x000fe200078e0a44 */
[----:B-1----:R-:W2:Y:S01]  /*1cc30*/  LDL.LU R16, [R1+0x3ac] ;  /* 0x0003ac0001107983 */ /* 0x002ea20000300800 */
[----:B------:R-:W1:Y:S03]  /*1cc40*/  LDCU UR4, c[0x0][0x3b0] ;  /* 0x00007600ff0477ac */ /* 0x000e660008000800 */
[----:B------:R-:W-:Y:S04]  /*1cc50*/  STL [R1+0x3d4], R11 ;  /* 0x0003d40b01007387 */ /* 0x000fe80000100800 */
[----:B------:R-:W2:Y:S01]  /*1cc60*/  LDL R21, [R1+0x114c] ;  /* 0x00114c0001157983 */ /* 0x000ea20000100800 */
[----:B0-----:R-:W-:-:S02]  /*1cc70*/  IMAD.MOV.U32 R5, RZ, RZ, R12 ;  /* 0x000000ffff057224 */ /* 0x001fc400078e000c */
[----:B------:R-:W-:Y:S02]  /*1cc80*/  IMAD.MOV.U32 R4, RZ, RZ, R11 ;  /* 0x000000ffff047224 */ /* 0x000fe400078e000b */
[----:B------:R-:W-:Y:S01]  /*1cc90*/  @!P6 IMAD.MOV R5, RZ, RZ, -R5 ;  /* 0x000000ffff05e224 */ /* 0x000fe200078e0a05 */
[----:B------:R-:W-:Y:S01]  /*1cca0*/  ISETP.GT.U32.AND P6, PT, R68, R15, PT ;  /* 0x0000000f4400720c */ /* 0x000fe20003fc4070 */
[----:B------:R-:W-:Y:S01]  /*1ccb0*/  @!P4 IMAD.IADD R13, R13, 0x1, -R68 ;  /* 0x000000010d0dc824 */ /* 0x000fe200078e0a44 */
[----:B------:R-:W-:Y:S02]  /*1ccc0*/  PRMT R10, RZ, 0x7610, R10 ;  /* 0x00007610ff0a7816 */ /* 0x000fe4000000000a */
[----:B------:R-:W-:-:S05]  /*1ccd0*/  SEL R5, R73, R5, !P1 ;  /* 0x0000000549057207 */ /* 0x000fca0004800000 */
[----:B------:R-:W-:Y:S01]  /*1cce0*/  IMAD R5, R5, UR5, RZ ;  /* 0x0000000505057c24 */ /* 0x000fe2000f8e02ff */
[----:B------:R-:W-:Y:S01]  /*1ccf0*/  PRMT R17, RZ, 0x7610, R17 ;  /* 0x00007610ff117816 */ /* 0x000fe20000000011 */
[----:B------:R-:W0:Y:S02]  /*1cd00*/  LDCU UR5, c[0x0][0x3b0] ;  /* 0x00007600ff0577ac */ /* 0x000e240008000800 */
[----:B------:R-:W-:Y:S01]  /*1cd10*/  @!P6 IMAD.IADD R15, R15, 0x1, -R68 ;  /* 0x000000010f0fe824 */ /* 0x000fe200078e0a44 */
[----:B------:R-:W-:Y:S02]  /*1cd20*/  LEA R18, P6, R5, R72, 0x1 ;  /* 0x0000004805127211 */ /* 0x000fe400078c08ff */
[----:B------:R-:W-:Y:S02]  /*1cd30*/  PRMT R3, RZ, 0x7610, R3 ;  /* 0x00007610ff037816 */ /* 0x000fe40000000003 */
[----:B----4-:R-:W-:Y:S02]  /*1cd40*/  ISETP.GE.AND P3, PT, R14, RZ, PT ;  /* 0x000000ff0e00720c */ /* 0x010fe40003f66270 */
[----:B---3--:R-:W-:-:S11]  /*1cd50*/  ISETP.GT.U32.AND P4, PT, R68, R9, PT ;  /* 0x000000094400720c */ /* 0x008fd60003f84070 */
[----:B------:R-:W-:-:S05]  /*1cd60*/  @!P3 IMAD.MOV R4, RZ, RZ, -R4 ;  /* 0x000000ffff04b224 */ /* 0x000fca00078e0a04 */
[----:B------:R-:W-:Y:S01]  /*1cd70*/  SEL R4, R73, R4, !P1 ;  /* 0x0000000449047207 */ /* 0x000fe20004800000 */
[----:B------:R3:W-:Y:S04]  /*1cd80*/  STL [R1+0x14], R7 ;  /* 0x0000140701007387 */ /* 0x0007e80000100800 */
[----:B------:R4:W-:Y:S04]  /*1cd90*/  STL [R1+0x18], R19 ;  /* 0x0000181301007387 */ /* 0x0009e80000100800 */
[----:B------:R-:W2:Y:S01]  /*1cda0*/  LDL R20, [R1+0x1144] ;  /* 0x0011440001147983 */ /* 0x000ea20000100800 */
[----:B---3--:R-:W-:-:S04]  /*1cdb0*/  LEA R7, P5, R6, R72, 0x1 ;  /* 0x0000004806077211 */ /* 0x008fc800078a08ff */
[-C--:B------:R-:W-:Y:S01]  /*1cdc0*/  LEA.HI.X.SX32 R6, R6, R69.reuse, 0x1, P5 ;  /* 0x0000004506067211 */ /* 0x080fe200028f0eff */
[----:B------:R3:W-:Y:S04]  /*1cdd0*/  STL [R1+0x6c4], R7 ;  /* 0x0006c40701007387 */ /* 0x0007e80000100800 */
[----:B------:R0:W-:Y:S01]  /*1cde0*/  STL [R1+0x6c0], R6 ;  /* 0x0006c00601007387 */ /* 0x0001e20000100800 */
[----:B-1----:R-:W-:Y:S01]  /*1cdf0*/  IMAD R4, R4, UR4, RZ ;  /* 0x0000000404047c24 */ /* 0x002fe2000f8e02ff */
[----:B----4-:R-:W-:Y:S01]  /*1ce00*/  LEA.HI.X.SX32 R19, R5, R69, 0x1, P6 ;  /* 0x0000004505137211 */ /* 0x010fe200030f0eff */
[----:B------:R-:W-:Y:S01]  /*1ce10*/  @!P4 IMAD.IADD R9, R9, 0x1, -R68 ;  /* 0x000000010909c824 */ /* 0x000fe200078e0a44 */
[----:B------:R-:W4:Y:S01]  /*1ce20*/  LDL R11, [R1+0x116c] ;  /* 0x00116c00010b7983 */ /* 0x000f220000100800 */
[----:B------:R-:W-:Y:S01]  /*1ce30*/  ISETP.GT.U32.AND P5, PT, R68, R13, PT ;  /* 0x0000000d4400720c */ /* 0x000fe20003fa4070 */
[----:B------:R-:W1:Y:S01]  /*1ce40*/  LDCU UR4, c[0x0][0x3b0] ;  /* 0x00007600ff0477ac */ /* 0x000e620008000800 */
[----:B---3--:R-:W-:-:S04]  /*1ce50*/  @P0 LOP3.LUT R7, R7, R6, RZ, 0x3c, !PT ;  /* 0x0000000607070212 */ /* 0x008fc800078e3cff */
[----:B0-----:R-:W-:-:S04]  /*1ce60*/  @P0 LOP3.LUT R6, R7, R6, RZ, 0x3c, !PT ;  /* 0x0000000607060212 */ /* 0x001fc800078e3cff */
[----:B------:R-:W-:-:S05]  /*1ce70*/  @P0 LOP3.LUT R7, R7, R6, RZ, 0x3c, !PT ;  /* 0x0000000607070212 */ /* 0x000fca00078e3cff */
[----:B------:R0:W3:Y:S01]  /*1ce80*/  @P0 LDG.E.U16 R10, desc[UR20][R6.64] ;  /* 0x00000014060a0981 */ /* 0x0000e2000c1e1500 */
[----:B------:R-:W-:Y:S01]  /*1ce90*/  LEA R14, P4, R4, R72, 0x1 ;  /* 0x00000048040e7211 */ /* 0x000fe200078808ff */
[----:B------:R-:W-:-:S03]  /*1cea0*/  @P0 IMAD.MOV.U32 R5, RZ, RZ, R19 ;  /* 0x000000ffff050224 */ /* 0x000fc600078e0013 */
[----:B0-----:R-:W-:Y:S01]  /*1ceb0*/  LEA.HI.X.SX32 R6, R4, R69, 0x1, P4 ;  /* 0x0000004504067211 */ /* 0x001fe200020f0eff */
[----:B------:R-:W-:-:S05]  /*1cec0*/  @P0 IMAD.MOV.U32 R4, RZ, RZ, R18 ;  /* 0x000000ffff040224 */ /* 0x000fca00078e0012 */
[----:B------:R0:W3:Y:S02]  /*1ced0*/  @P0 LDG.E.U16 R17, desc[UR20][R4.64] ;  /* 0x0000001404110981 */ /* 0x0000e4000c1e1500 */
[----:B0-----:R-:W-:Y:S02]  /*1cee0*/  @P0 IMAD.MOV.U32 R4, RZ, RZ, R14 ;  /* 0x000000ffff040224 */ /* 0x001fe400078e000e */
[----:B------:R-:W-:-:S05]  /*1cef0*/  @P0 IMAD.MOV.U32 R5, RZ, RZ, R6 ;  /* 0x000000ffff050224 */ /* 0x000fca00078e0006 */
[----:B------:R0:W3:Y:S01]  /*1cf00*/  @P0 LDG.E.U16 R3, desc[UR20][R4.64] ;  /* 0x0000001404030981 */ /* 0x0000e2000c1e1500 */
[C---:B--2---:R-:W-:Y:S02]  /*1cf10*/  ISETP.GT.U32.AND P3, PT, R68.reuse, R16, PT ;  /* 0x000000104400720c */ /* 0x044fe40003f64070 */
[----:B------:R-:W-:Y:S01]  /*1cf20*/  ISETP.GE.AND P6, PT, R21, RZ, PT ;  /* 0x000000ff1500720c */ /* 0x000fe20003fc6270 */
[----:B------:R-:W-:Y:S01]  /*1cf30*/  @!P5 IMAD.IADD R13, R13, 0x1, -R68 ;  /* 0x000000010d0dd824 */ /* 0x000fe200078e0a44 */
[----:B------:R-:W-:Y:S01]  /*1cf40*/  ISETP.GT.U32.AND P4, PT, R68, R9, PT ;  /* 0x000000094400720c */ /* 0x000fe20003f84070 */
[----:B0-----:R-:W-:Y:S02]  /*1cf50*/  IMAD.MOV.U32 R5, RZ, RZ, R15 ;  /* 0x000000ffff057224 */ /* 0x001fe400078e000f */
[----:B------:R-:W-:-:S06]  /*1cf60*/  IMAD.MOV.U32 R4, RZ, RZ, R13 ;  /* 0x000000ffff047224 */ /* 0x000fcc00078e000d */
[--C-:B------:R-:W-:Y:S02]  /*1cf70*/  @!P3 IMAD.IADD R16, R16, 0x1, -R68.reuse ;  /* 0x000000011010b824 */ /* 0x100fe400078e0a44 */
[----:B------:R-:W-:Y:S02]  /*1cf80*/  @!P6 IMAD.MOV R5, RZ, RZ, -R5 ;  /* 0x000000ffff05e224 */ /* 0x000fe400078e0a05 */
[----:B------:R-:W-:Y:S01]  /*1cf90*/  @!P4 IMAD.IADD R9, R9, 0x1, -R68 ;  /* 0x000000010909c824 */ /* 0x000fe200078e0a44 */
[----:B------:R-:W-:Y:S02]  /*1cfa0*/  ISETP.GT.U32.AND P6, PT, R68, R16, PT ;  /* 0x000000104400720c */ /* 0x000fe40003fc4070 */
[----:B------:R-:W-:-:S11]  /*1cfb0*/  PRMT R8, RZ, 0x7610, R8 ;  /* 0x00007610ff087816 */ /* 0x000fd60000000008 */
[----:B------:R-:W-:Y:S01]  /*1cfc0*/  @!P6 IMAD.IADD R16, R16, 0x1, -R68 ;  /* 0x000000011010e824 */ /* 0x000fe200078e0a44 */
[----:B------:R-:W-:Y:S02]  /*1cfd0*/  PRMT R2, RZ, 0x7610, R2 ;  /* 0x00007610ff027816 */ /* 0x000fe40000000002 */
[----:B------:R-:W-:Y:S02]  /*1cfe0*/  ISETP.GE.AND P5, PT, R20, RZ, PT ;  /* 0x000000ff1400720c */ /* 0x000fe40003fa6270 */
[----:B----4-:R-:W-:-:S11]  /*1cff0*/  ISETP.GE.AND P3, PT, R11, RZ, PT ;  /* 0x000000ff0b00720c */ /* 0x010fd60003f66270 */
[----:B------:R-:W-:Y:S01]  /*1d000*/  @!P5 IMAD.MOV R4, RZ, RZ, -R4 ;  /* 0x000000ffff04d224 */ /* 0x000fe200078e0a04 */
[----:B---3--:R0:W-:Y:S04]  /*1d010*/  STL [R1+0x10], R10 ;  /* 0x0000100a01007387 */ /* 0x0081e80000100800 */
[----:B0-----:R-:W2:Y:S04]  /*1d020*/  LDL.LU R10, [R1+0x398] ;  /* 0x00039800010a7983 */ /* 0x001ea80000300800 */
[----:B------:R-:W3:Y:S04]  /*1d030*/  LDL.LU R12, [R1+0x38c] ;  /* 0x00038c00010c7983 */ /* 0x000ee80000300800 */
[----:B------:R-:W-:Y:S04]  /*1d040*/  STL [R1+0x3cc], R15 ;  /* 0x0003cc0f01007387 */ /* 0x000fe80000100800 */
[----:B------:R-:W-:Y:S04]  /*1d050*/  STL [R1+0x6f4], R18 ;  /* 0x0006f41201007387 */ /* 0x000fe80000100800 */
[----:B------:R0:W-:Y:S04]  /*1d060*/  STL [R1+0x724], R14 ;  /* 0x0007240e01007387 */ /* 0x0001e80000100800 */
[----:B------:R-:W-:Y:S04]  /*1d070*/  STL [R1+0x6f0], R19 ;  /* 0x0006f01301007387 */ /* 0x000fe80000100800 */
[----:B------:R4:W-:Y:S04]  /*1d080*/  STL [R1+0x3c4], R13 ;  /* 0x0003c40d01007387 */ /* 0x0009e80000100800 */
[----:B------:R1:W-:Y:S04]  /*1d090*/  STL [R1+0x720], R6 ;  /* 0x0007200601007387 */ /* 0x0003e80000100800 */
[----:B0-----:R-:W3:Y:S04]  /*1d0a0*/  LDL R14, [R1+0x119c] ;  /* 0x00119c00010e7983 */ /* 0x001ee80000100800 */
[----:B----4-:R-:W4:Y:S01]  /*1d0b0*/  LDL R13, [R1+0x11a4] ;  /* 0x0011a400010d7983 */ /* 0x010f220000100800 */
[----:B-1----:R-:W-:-:S02]  /*1d0c0*/  SEL R6, R73, R5, !P1 ;  /* 0x0000000549067207 */ /* 0x002fc40004800000 */
[----:B------:R-:W-:Y:S01]  /*1d0d0*/  SEL R5, R73, R4, !P1 ;  /* 0x0000000449057207 */ /* 0x000fe20004800000 */
[----:B------:R-:W-:Y:S02]  /*1d0e0*/  IMAD.MOV.U32 R4, RZ, RZ, R9 ;  /* 0x000000ffff047224 */ /* 0x000fe400078e0009 */
[----:B------:R-:W-:Y:S01]  /*1d0f0*/  IMAD R6, R6, UR7, RZ ;  /* 0x0000000706067c24 */ /* 0x000fe2000f8e02ff */
[----:B------:R0:W-:Y:S01]  /*1d100*/  STL [R1+0x3b4], R9 ;  /* 0x0003b40901007387 */ /* 0x0001e20000100800 */
[----:B------:R-:W-:Y:S01]  /*1d110*/  IMAD R5, R5, UR4, RZ ;  /* 0x0000000405057c24 */ /* 0x000fe2000f8e02ff */
[----:B------:R-:W-:Y:S01]  /*1d120*/  PRMT R91, RZ, 0x7610, R91 ;  /* 0x00007610ff5b7816 */ /* 0x000fe2000000005b */
[----:B------:R-:W-:Y:S01]  /*1d130*/  @!P3 IMAD.MOV R4, RZ, RZ, -R4 ;  /* 0x000000ffff04b224 */ /* 0x000fe200078e0a04 */
[----:B------:R-:W-:Y:S01]  /*1d140*/  LEA R11, P3, R6, R72, 0x1 ;  /* 0x00000048060b7211 */ /* 0x000fe200078608ff */
[----:B------:R-:W1:Y:S01]  /*1d150*/  LDCU UR4, c[0x0][0x3b0] ;  /* 0x00007600ff0477ac */ /* 0x000e620008000800 */
[----:B------:R-:W-:-:S02]  /*1d160*/  PRMT R90, RZ, 0x7610, R90 ;  /* 0x00007610ff5a7816 */ /* 0x000fc4000000005a */
[----:B------:R-:W-:Y:S01]  /*1d170*/  PRMT R89, RZ, 0x7610, R89 ;  /* 0x00007610ff597816 */ /* 0x000fe20000000059 */
[----:B------:R-:W1:Y:S01]  /*1d180*/  LDCU UR7, c[0x0][0x3b0] ;  /* 0x00007600ff0777ac */ /* 0x000e620008000800 */
[----:B0-----:R-:W4:Y:S04]  /*1d190*/  LDL.LU R9, [R1+0x310] ;  /* 0x0003100001097983 */ /* 0x001f280000300800 */
[----:B------:R0:W-:Y:S04]  /*1d1a0*/  STL [R1+0xc], R17 ;  /* 0x00000c1101007387 */ /* 0x0001e80000100800 */
[----:B------:R1:W-:Y:S01]  /*1d1b0*/  STL [R1+0x8], R3 ;  /* 0x0000080301007387 */ /* 0x0003e20000100800 */
[----:B0-----:R-:W-:-:S02]  /*1d1c0*/  LEA.HI.X.SX32 R17, R6, R69, 0x1, P3 ;  /* 0x0000004506117211 */ /* 0x001fc400018f0eff */
[----:B-1----:R-:W-:Y:S02]  /*1d1d0*/  LEA R3, P6, R5, R72, 0x1 ;  /* 0x0000004805037211 */ /* 0x002fe400078c08ff */
[----:B------:R-:W-:Y:S01]  /*1d1e0*/  SEL R6, R73, R4, !P1 ;  /* 0x0000000449067207 */ /* 0x000fe20004800000 */
[----:B------:R-:W-:Y:S01]  /*1d1f0*/  @P0 IMAD.MOV.U32 R4, RZ, RZ, R11 ;  /* 0x000000ffff040224 */ /* 0x000fe200078e000b */
[----:B------:R-:W-:Y:S01]  /*1d200*/  LEA.HI.X.SX32 R7, R5, R69, 0x1, P6 ;  /* 0x0000004505077211 */ /* 0x000fe200030f0eff */
[----:B------:R-:W-:-:S05]  /*1d210*/  @P0 IMAD.MOV.U32 R5, RZ, RZ, R17 ;  /* 0x000000ffff050224 */ /* 0x000fca00078e0011 */
[----:B------:R0:W4:Y:S02]  /*1d220*/  @P0 LDG.E.U16 R8, desc[UR20][R4.64] ;  /* 0x0000001404080981 */ /* 0x000124000c1e1500 */
[----:B0-----:R-:W-:Y:S02]  /*1d230*/  @P0 IMAD.MOV.U32 R4, RZ, RZ, R3 ;  /* 0x000000ffff040224 */ /* 0x001fe400078e0003 */
[----:B------:R-:W-:-:S05]  /*1d240*/  @P0 IMAD.MOV.U32 R5, RZ, RZ, R7 ;  /* 0x000000ffff050224 */ /* 0x000fca00078e0007 */
[----:B------:R0:W4:Y:S04]  /*1d250*/  @P0 LDG.E.U16 R2, desc[UR20][R4.64] ;  /* 0x0000001404020981 */ /* 0x000128000c1e1500 */
[----:B------:R1:W-:Y:S01]  /*1d260*/  STL [R1+0x754], R11 ;  /* 0x0007540b01007387 */ /* 0x0003e20000100800 */
[----:B------:R-:W-:Y:S01]  /*1d270*/  IMAD R6, R6, UR5, RZ ;  /* 0x0000000506067c24 */ /* 0x000fe2000f8e02ff */
[----:B------:R-:W1:Y:S02]  /*1d280*/  LDCU UR5, c[0x0][0x3b0] ;  /* 0x00007600ff0577ac */ /* 0x000e640008000800 */
[----:B------:R-:W-:Y:S04]  /*1d290*/  STL [R1+0x3ac], R16 ;  /* 0x0003ac1001007387 */ /* 0x000fe80000100800 */
[----:B------:R-:W-:Y:S04]  /*1d2a0*/  STL [R1+0x784], R3 ;  /* 0x0007840301007387 */ /* 0x000fe80000100800 */
[----:B------:R-:W-:Y:S01]  /*1d2b0*/  STL [R1+0x750], R17 ;  /* 0x0007501101007387 */ /* 0x000fe20000100800 */
[----:B0-----:R-:W-:Y:S01]  /*1d2c0*/  IMAD.MOV.U32 R4, RZ, RZ, R16 ;  /* 0x000000ffff047224 */ /* 0x001fe200078e0010 */
[----:B--2---:R-:W-:-:S02]  /*1d2d0*/  ISETP.GT.U32.AND P5, PT, R68, R10, PT ;  /* 0x0000000a4400720c */ /* 0x004fc40003fa4070 */
[----:B---3--:R-:W-:-:S11]  /*1d2e0*/  ISETP.GT.U32.AND P4, PT, R68, R12, PT ;  /* 0x0000000c4400720c */ /* 0x008fd60003f84070 */
[--C-:B------:R-:W-:Y:S01]  /*1d2f0*/  @!P5 IMAD.IADD R10, R10, 0x1, -R68.reuse ;  /* 0x000000010a0ad824 */ /* 0x100fe200078e0a44 */
[----:B------:R-:W-:Y:S02]  /*1d300*/  ISETP.GE.AND P3, PT, R14, RZ, PT ;  /* 0x000000ff0e00720c */ /* 0x000fe40003f66270 */
[----:B------:R-:W2:Y:S04]  /*1d310*/  LDL R14, [R1+0x11c4] ;  /* 0x0011c400010e7983 */ /* 0x000ea80000100800 */
[----:B------:R-:W3:Y:S04]  /*1d320*/  LDL.LU R15, [R1+0x30c] ;  /* 0x00030c00010f7983 */ /* 0x000ee80000300800 */
[----:B------:R-:W-:Y:S04]  /*1d330*/  STL [R1+0x780], R7 ;  /* 0x0007800701007387 */ /* 0x000fe80000100800 */
[----:B-1----:R-:W3:Y:S01]  /*1d340*/  LDL.LU R11, [R1+0x2e8] ;  /* 0x0002e800010b7983 */ /* 0x002ee20000300800 */
[----:B------:R-:W-:Y:S01]  /*1d350*/  ISETP.GT.U32.AND P5, PT, R68, R10, PT ;  /* 0x0000000a4400720c */ /* 0x000fe20003fa4070 */
[----:B------:R-:W-:Y:S01]  /*1d360*/  @!P4 IMAD.IADD R12, R12, 0x1, -R68 ;  /* 0x000000010c0cc824 */ /* 0x000fe200078e0a44 */
[----:B----4-:R-:W-:Y:S01]  /*1d370*/  ISETP.GE.AND P4, PT, R13, RZ, PT ;  /* 0x000000ff0d00720c */ /* 0x010fe20003f86270 */
[----:B------:R-:W-:-:S05]  /*1d380*/  @!P3 IMAD.MOV R4, RZ, RZ, -R4 ;  /* 0x000000ffff04b224 */ /* 0x000fca00078e0a04 */
[----:B------:R-:W-:-:S05]  /*1d390*/  SEL R4, R73, R4, !P1 ;  /* 0x0000000449047207 */ /* 0x000fca0004800000 */
[----:B------:R-:W-:Y:S02]  /*1d3a0*/  @!P5 IMAD.IADD R10, R10, 0x1, -R68 ;  /* 0x000000010a0ad824 */ /* 0x000fe400078e0a44 */
[----:B------:R-:W-:Y:S01]  /*1d3b0*/  IMAD R4, R4, UR12, RZ ;  /* 0x0000000c04047c24 */ /* 0x000fe2000f8e02ff */
[----:B------:R0:W-:Y:S01]  /*1d3c0*/  STL [R1], R2 ;  /* 0x0000000201007387 */ /* 0x0001e20000100800 */
[----:B------:R-:W-:Y:S01]  /*1d3d0*/  IMAD.MOV.U32 R5, RZ, RZ, R10 ;  /* 0x000000ffff057224 */ /* 0x000fe200078e000a */
[----:B------:R-:W-:Y:S01]  /*1d3e0*/  ISETP.GT.U32.AND P3, PT, R68, R12, PT ;  /* 0x0000000c4400720c */ /* 0x000fe20003f64070 */
[----:B------:R-:W1:Y:S01]  /*1d3f0*/  LDCU UR12, c[0x0][0x3b0] ;  /* 0x00007600ff0c77ac */ /* 0x000e620008000800 */
[----:B0-----:R-:W-:-:S04]  /*1d400*/  LEA R2, P6, R6, R72, 0x1 ;  /* 0x0000004806027211 */ /* 0x001fc800078c08ff */
[----:B------:R-:W-:Y:S01]  /*1d410*/  LEA.HI.X.SX32 R3, R6, R69, 0x1, P6 ;  /* 0x0000004506037211 */ /* 0x000fe200030f0eff */
[----:B------:R-:W-:-:S04]  /*1d420*/  @P0 IMAD.MOV.U32 R6, RZ, RZ, R2 ;  /* 0x000000ffff060224 */ /* 0x000fc800078e0002 */
[----:B------:R-:W-:-:S05]  /*1d430*/  @P0 IMAD.MOV.U32 R7, RZ, RZ, R3 ;  /* 0x000000ffff070224 */ /* 0x000fca00078e0003 */
[----:B------:R0:W4:Y:S01]  /*1d440*/  @P0 LDG.E.U16 R91, desc[UR20][R6.64] ;  /* 0x00000014065b0981 */ /* 0x000122000c1e1500 */
[----:B------:R-:W-:-:S03]  /*1d450*/  @!P4 IMAD.MOV R5, RZ, RZ, -R5 ;  /* 0x000000ffff05c224 */ /* 0x000fc600078e0a05 */
[----:B------:R0:W-:Y:S04]  /*1d460*/  STL [R1+0x7b4], R2 ;  /* 0x0007b40201007387 */ /* 0x0001e80000100800 */
[----:B------:R1:W-:Y:S01]  /*1d470*/  STL [R1+0x398], R10 ;  /* 0x0003980a01007387 */ /* 0x0003e20000100800 */
[----:B0-----:R-:W-:-:S03]  /*1d480*/  LEA R2, P4, R4, R72, 0x1 ;  /* 0x0000004804027211 */ /* 0x001fc600078808ff */
[----:B------:R0:W-:Y:S02]  /*1d490*/  STL [R1+0x7b0], R3 ;  /* 0x0007b00301007387 */ /* 0x0001e40000100800 */
[----:B------:R-:W-:Y:S02]  /*1d4a0*/  @P0 IMAD.MOV.U32 R6, RZ, RZ, R2 ;  /* 0x000000ffff060224 */ /* 0x000fe400078e0002 */
[----:B------:R-:W4:Y:S01]  /*1d4b0*/  LDL R13, [R1+0x11d8] ;  /* 0x0011d800010d7983 */ /* 0x000f220000100800 */
[----:B------:R-:W-:-:S03]  /*1d4c0*/  @!P3 IMAD.IADD R12, R12, 0x1, -R68 ;  /* 0x000000010c0cb824 */ /* 0x000fc600078e0a44 */
[----:B-1----:R-:W4:Y:S01]  /*1d4d0*/  LDL.LU R10, [R1+0x2a0] ;  /* 0x0002a000010a7983 */ /* 0x002f220000300800 */
[----:B0-----:R-:W-:-:S05]  /*1d4e0*/  LEA.HI.X.SX32 R3, R4, R69, 0x1, P4 ;  /* 0x0000004504037211 */ /* 0x001fca00020f0eff */
[----:B------:R-:W-:-:S05]  /*1d4f0*/  @P0 IMAD.MOV.U32 R7, RZ, RZ, R3 ;  /* 0x000000ffff070224 */ /* 0x000fca00078e0003 */
[----:B------:R0:W4:Y:S01]  /*1d500*/  @P0 LDG.E.U16 R90, desc[UR20][R6.64] ;  /* 0x00000014065a0981 */ /* 0x000122000c1e1500 */
[----:B------:R-:W-:Y:S01]  /*1d510*/  ISETP.GT.U32.AND P6, PT, R68, R9, PT ;  /* 0x000000094400720c */ /* 0x000fe20003fc4070 */
[----:B------:R-:W-:Y:S01]  /*1d520*/  IMAD.MOV.U32 R4, RZ, RZ, R12 ;  /* 0x000000ffff047224 */ /* 0x000fe200078e000c */
[----:B------:R-:W-:-:S05]  /*1d530*/  SEL R5, R73, R5, !P1 ;  /* 0x0000000549057207 */ /* 0x000fca0004800000 */
[----:B------:R-:W-:Y:S01]  /*1d540*/  IMAD R5, R5, UR4, RZ ;  /* 0x0000000405057c24 */ /* 0x000fe2000f8e02ff */
[----:B------:R-:W-:Y:S01]  /*1d550*/  PRMT R88, RZ, 0x7610, R88 ;  /* 0x00007610ff587816 */ /* 0x000fe20000000058 */
[----:B------:R-:W1:Y:S04]  /*1d560*/  LDCU UR4, c[0x0][0x3b0] ;  /* 0x00007600ff0477ac */ /* 0x000e680008000800 */
[----:B------:R-:W-:Y:S01]  /*1d570*/  @!P6 IMAD.IADD R9, R9, 0x1, -R68 ;  /* 0x000000010909e824 */ /* 0x000fe200078e0a44 */
[----:B--2---:R-:W-:Y:S02]  /*1d580*/  ISETP.GE.AND P5, PT, R14, RZ, PT ;  /* 0x000000ff0e00720c */ /* 0x004fe40003fa6270 */
[----:B---3--:R-:W-:-:S11]  /*1d590*/  ISETP.GT.U32.AND P6, PT, R68, R11, PT ;  /* 0x0000000b4400720c */ /* 0x008fd60003fc4070 */
[----:B------:R-:W-:-:S05]  /*1d5a0*/  @!P5 IMAD.MOV R4, RZ, RZ, -R4 ;  /* 0x000000ffff04d224 */ /* 0x000fca00078e0a04 */
[----:B------:R-:W-:-:S05]  /*1d5b0*/  SEL R4, R73, R4, !P1 ;  /* 0x0000000449047207 */ /* 0x000fca0004800000 */
[----:B0-----:R-:W-:Y:S01]  /*1d5c0*/  IMAD R6, R4, UR5, RZ ;  /* 0x0000000504067c24 */ /* 0x001fe2000f8e02ff */
[----:B----4-:R-:W-:Y:S01]  /*1d5d0*/  STL [R1+0x12ec], R91 ;  /* 0x0012ec5b01007387 */ /* 0x010fe20000100800 */
[----:B------:R-:W-:Y:S01]  /*1d5e0*/  @!P6 IMAD.IADD R11, R11, 0x1, -R68 ;  /* 0x000000010b0be824 */ /* 0x000fe200078e0a44 */
[----:B------:R-:W-:Y:S01]  /*1d5f0*/  ISETP.GT.U32.AND P3, PT, R68, R15, PT ;  /* 0x0000000f4400720c */ /* 0x000fe20003f64070 */
[----:B------:R-:W0:Y:S01]  /*1d600*/  LDCU UR5, c[0x0][0x3b0] ;  /* 0x00007600ff0577ac */ /* 0x000e220008000800 */
[----:B------:R-:W-:Y:S04]  /*1d610*/  STL [R1+0x4], R8 ;  /* 0x0000040801007387 */ /* 0x000fe80000100800 */
[----:B------:R-:W-:Y:S04]  /*1d620*/  STL [R1+0x7e4], R2 ;  /* 0x0007e40201007387 */ /* 0x000fe80000100800 */
[----:B------:R-:W-:Y:S04]  /*1d630*/  STL [R1+0x38c], R12 ;  /* 0x00038c0c01007387 */ /* 0x000fe80000100800 */
[----:B------:R2:W-:Y:S04]  /*1d640*/  STL [R1+0x7e0], R3 ;  /* 0x0007e00301007387 */ /* 0x0005e80000100800 */
[----:B------:R-:W3:Y:S04]  /*1d650*/  LDL R17, [R1+0x11f8] ;  /* 0x0011f80001117983 */ /* 0x000ee80000100800 */
[----:B------:R-:W4:Y:S01]  /*1d660*/  LDL R16, [R1+0x1214] ;  /* 0x0012140001107983 */ /* 0x000f220000100800 */
[----:B--2---:R-:W-:-:S03]  /*1d670*/  LEA R3, P5, R5, R72, 0x1 ;  /* 0x0000004805037211 */ /* 0x004fc600078a08ff */
[----:B------:R-:W2:Y:S01]  /*1d680*/  LDL.LU R12, [R1+0x294] ;  /* 0x00029400010c7983 */ /* 0x000ea20000300800 */
[----:B------:R-:W-:Y:S01]  /*1d690*/  LEA.HI.X.SX32 R8, R5, R69, 0x1, P5 ;  /* 0x0000004505087211 */ /* 0x000fe200028f0eff */
[----:B------:R-:W-:Y:S01]  /*1d6a0*/  @P0 IMAD.MOV.U32 R4, RZ, RZ, R3 ;  /* 0x000000ffff040224 */ /* 0x000fe200078e0003 */
[----:B------:R-:W-:-:S03]  /*1d6b0*/  LEA R2, P6, R6, R72, 0x1 ;  /* 0x0000004806027211 */ /* 0x000fc600078c08ff */
[----:B------:R-:W-:Y:S01]  /*1d6c0*/  @P0 IMAD.MOV.U32 R5, RZ, RZ, R8 ;  /* 0x000000ffff050224 */ /* 0x000fe200078e0008 */
[----:B------:R-:W-:Y:S04]  /*1d6d0*/  STL [R1+0x12f0], R90 ;  /* 0x0012f05a01007387 */ /* 0x000fe80000100800 */
[----:B------:R0:W-:Y:S04]  /*1d6e0*/  STL [R1+0x814], R3 ;  /* 0x0008140301007387 */ /* 0x0001e80000100800 */
[----:B------:R1:W2:Y:S01]  /*1d6f0*/  @P0 LDG.E.U16 R89, desc[UR20][R4.64] ;  /* 0x0000001404590981 */ /* 0x0002a2000c1e1500 */
[----:B------:R-:W-:Y:S01]  /*1d700*/  @!P3 IMAD.IADD R15, R15, 0x1, -R68 ;  /* 0x000000010f0fb824 */ /* 0x000fe200078e0a44 */
[----:B------:R-:W-:-:S02]  /*1d710*/  ISETP.GT.U32.AND P4, PT, R68, R9, PT ;  /* 0x000000094400720c */ /* 0x000fc40003f84070 */
[----:B------:R-:W-:Y:S01]  /*1d720*/  ISETP.GE.AND P5, PT, R13, RZ, PT ;  /* 0x000000ff0d00720c */ /* 0x000fe20003fa6270 */
[----:B------:R-:W2:Y:S01]  /*1d730*/  LDL R14, [R1+0x1238] ;  /* 0x00123800010e7983 */ /* 0x000ea20000100800 */
[----:B0-----:R-:W-:Y:S01]  /*1d740*/  LEA.HI.X.SX32 R3, R6, R69, 0x1, P6 ;  /* 0x0000004506037211 */ /* 0x001fe200030f0eff */
[----:B------:R-:W-:-:S04]  /*1d750*/  @P0 IMAD.MOV.U32 R6, RZ, RZ, R2 ;  /* 0x000000ffff060224 */ /* 0x000fc800078e0002 */
[----:B------:R-:W-:-:S05]  /*1d760*/  @P0 IMAD.MOV.U32 R7, RZ, RZ, R3 ;  /* 0x000000ffff070224 */ /* 0x000fca00078e0003 */
[----:B------:R0:W2:Y:S01]  /*1d770*/  @P0 LDG.E.U16 R88, desc[UR20][R6.64] ;  /* 0x0000001406580981 */ /* 0x0000a2000c1e1500 */
[C---:B------:R-:W-:Y:S01]  /*1d780*/  ISETP.GT.U32.AND P3, PT, R68.reuse, R15, PT ;  /* 0x0000000f4400720c */ /* 0x040fe20003f64070 */
[----:B------:R-:W-:Y:S01]  /*1d790*/  @!P4 IMAD.IADD R9, R9, 0x1, -R68 ;  /* 0x000000010909c824 */ /* 0x000fe200078e0a44 */
[C---:B------:R-:W-:Y:S02]  /*1d7a0*/  ISETP.GT.U32.AND P4, PT, R68.reuse, R10, PT ;  /* 0x0000000a4400720c */ /* 0x040fe40003f84070 */
[----:B------:R-:W-:-:S09]  /*1d7b0*/  ISETP.GT.U32.AND P6, PT, R68, R11, PT ;  /* 0x0000000b4400720c */ /* 0x000fd20003fc4070 */
[----:B------:R-:W-:Y:S02]  /*1d7c0*/  @!P3 IMAD.IADD R15, R15, 0x1, -R68 ;  /* 0x000000010f0fb824 */ /* 0x000fe400078e0a44 */
[----:B-1----:R-:W-:Y:S02]  /*1d7d0*/  IMAD.MOV.U32 R5, RZ, RZ, R9 ;  /* 0x000000ffff057224 */ /* 0x002fe400078e0009 */
[----:B------:R-:W-:Y:S01]  /*1d7e0*/  IMAD.MOV.U32 R4, RZ, RZ, R15 ;  /* 0x000000ffff047224 */ /* 0x000fe200078e000f */
[----:B------:R1:W-:Y:S01]  /*1d7f0*/  STL [R1+0x810], R8 ;  /* 0x0008100801007387 */ /* 0x0003e20000100800 */
[----:B------:R-:W-:-:S03]  /*1d800*/  @!P5 IMAD.MOV R5, RZ, RZ, -R5 ;  /* 0x000000ffff05d224 */ /* 0x000fc600078e0a05 */
[----:B------:R-:W-:Y:S02]  /*1d810*/  STL [R1+0x310], R9 ;  /* 0x0003100901007387 */ /* 0x000fe40000100800 */
[----:B0-----:R-:W-:Y:S02]  /*1d820*/  SEL R6, R73, R5, !P1 ;  /* 0x0000000549067207 */ /* 0x001fe40004800000 */
[----:B------:R-:W2:Y:S01]  /*1d830*/  LDL.LU R13, [R1+0x274] ;  /* 0x00027400010d7983 */ /* 0x000ea20000300800 */
[--C-:B------:R-:W-:Y:S02]  /*1d840*/  @!P4 IMAD.IADD R10, R10, 0x1, -R68.reuse ;  /* 0x000000010a0ac824 */ /* 0x100fe400078e0a44 */
[--C-:B------:R-:W-:Y:S02]  /*1d850*/  @!P6 IMAD.IADD R11, R11, 0x1, -R68.reuse ;  /* 0x000000010b0be824 */ /* 0x100fe400078e0a44 */
[----:B------:R-:W-:Y:S01]  /*1d860*/  IMAD R7, R6, UR4, RZ ;  /* 0x0000000406077c24 */ /* 0x000fe2000f8e02ff */
[----:B------:R-:W-:Y:S01]  /*1d870*/  ISETP.GT.U32.AND P4, PT, R68, R10, PT ;  /* 0x0000000a4400720c */ /* 0x000fe20003f84070 */
[----:B------:R-:W-:Y:S01]  /*1d880*/  IMAD.MOV.U32 R5, RZ, RZ, R11 ;  /* 0x000000ffff057224 */ /* 0x000fe200078e000b */
[----:B------:R0:W-:Y:S01]  /*1d890*/  STL [R1+0x844], R2 ;  /* 0x0008440201007387 */ /* 0x0001e20000100800 */
[----:B------:R-:W-:Y:S01]  /*1d8a0*/  PRMT R87, RZ, 0x7610, R87 ;  /* 0x00007610ff577816 */ /* 0x000fe20000000057 */
[----:B------:R-:W0:Y:S09]  /*1d8b0*/  LDCU UR4, c[0x0][0x3b0] ;  /* 0x00007600ff0477ac */ /* 0x000e320008000800 */
[----:B------:R-:W-:Y:S01]  /*1d8c0*/  @!P4 IMAD.IADD R10, R10, 0x1, -R68 ;  /* 0x000000010a0ac824 */ /* 0x000fe200078e0a44 */
[----:B------:R-:W-:-:S02]  /*1d8d0*/  PRMT R86, RZ, 0x7610, R86 ;  /* 0x00007610ff567816 */ /* 0x000fc40000000056 */
[----:B---3--:R-:W-:Y:S02]  /*1d8e0*/  ISETP.GE.AND P3, PT, R17, RZ, PT ;  /* 0x000000ff1100720c */ /* 0x008fe40003f66270 */
[----:B----4-:R-:W-:-:S11]  /*1d8f0*/  ISETP.GE.AND P5, PT, R16, RZ, PT ;  /* 0x000000ff1000720c */ /* 0x010fd60003fa6270 */
[----:B------:R-:W-:Y:S01]  /*1d900*/  @!P3 IMAD.MOV R4, RZ, RZ, -R4 ;  /* 0x000000ffff04b224 */ /* 0x000fe200078e0a04 */
[----:B--2---:R-:W-:-:S04]  /*1d910*/  ISETP.GT.U32.AND P3, PT, R68, R12, PT ;  /* 0x0000000c4400720c */ /* 0x004fc80003f64070 */
[----:B------:R-:W-:Y:S01]  /*1d920*/  SEL R4, R73, R4, !P1 ;  /* 0x0000000449047207 */ /* 0x000fe20004800000 */
[----:B------:R-:W-:-:S04]  /*1d930*/  @!P5 IMAD.MOV R5, RZ, RZ, -R5 ;  /* 0x000000ffff05d224 */ /* 0x000fc800078e0a05 */
[----:B------:R-:W-:Y:S01]  /*1d940*/  IMAD R6, R4, UR5, RZ ;  /* 0x0000000504067c24 */ /* 0x000fe2000f8e02ff */
[----:B-1----:R-:W-:-:S03]  /*1d950*/  LEA R8, P5, R7, R72, 0x1 ;  /* 0x0000004807087211 */ /* 0x002fc600078a08ff */
[----:B------:R-:W-:Y:S01]  /*1d960*/  @!P3 IMAD.IADD R12, R12, 0x1, -R68 ;  /* 0x000000010c0cb824 */ /* 0x000fe200078e0a44 */
[----:B0-----:R-:W-:Y:S01]  /*1d970*/  LEA R2, P3, R6, R72, 0x1 ;  /* 0x0000004806027211 */ /* 0x001fe200078608ff */
[----:B------:R-:W-:Y:S01]  /*1d980*/  STL [R1+0x12f4], R89 ;  /* 0x0012f45901007387 */ /* 0x000fe20000100800 */
[----:B------:R-:W-:Y:S01]  /*1d990*/  LEA.HI.X.SX32 R7, R7, R69, 0x1, P5 ;  /* 0x0000004507077211 */ /* 0x000fe200028f0eff */
[----:B------:R-:W-:Y:S01]  /*1d9a0*/  IMAD.MOV.U32 R4, RZ, RZ, R10 ;  /* 0x000000ffff047224 */ /* 0x000fe200078e000a */
[----:B------:R-:W-:Y:S01]  /*1d9b0*/  ISETP.GE.AND P6, PT, R14, RZ, PT ;  /* 0x000000ff0e00720c */ /* 0x000fe20003fc6270 */
[----:B------:R0:W-:Y:S01]  /*1d9c0*/  STL [R1+0x840], R3 ;  /* 0x0008400301007387 */ /* 0x0001e20000100800 */
[----:B------:R-:W-:Y:S01]  /*1d9d0*/  SEL R5, R73, R5, !P1 ;  /* 0x0000000549057207 */ /* 0x000fe20004800000 */
[----:B------:R-:W1:Y:S02]  /*1d9e0*/  LDCU UR5, c[0x0][0x3b0] ;  /* 0x00007600ff0577ac */ /* 0x000e640008000800 */
[----:B------:R2:W-:Y:S04]  /*1d9f0*/  STL [R1+0x30c], R15 ;  /* 0x00030c0f01007387 */ /* 0x0005e80000100800 */
[----:B------:R-:W3:Y:S01]  /*1da00*/  LDL.LU R9, [R1+0x260] ;  /* 0x0002600001097983 */ /* 0x000ee20000300800 */
[----:B0-----:R-:W-:Y:S01]  /*1da10*/  LEA.HI.X.SX32 R3, R6, R69, 0x1, P3 ;  /* 0x0000004506037211 */ /* 0x001fe200018f0eff */
[----:B------:R-:W-:-:S02]  /*1da20*/  @P0 IMAD.MOV.U32 R6, RZ, RZ, R8 ;  /* 0x000000ffff060224 */ /* 0x000fc400078e0008 */
[----:B------:R-:W-:Y:S04]  /*1da30*/  STL [R1+0x12f8], R88 ;  /* 0x0012f85801007387 */ /* 0x000fe80000100800 */
[----:B------:R0:W4:Y:S04]  /*1da40*/  @P0 LDG.E.U16 R87, desc[UR20][R6.64] ;  /* 0x0000001406570981 */ /* 0x000128000c1e1500 */
[----:B--2---:R-:W2:Y:S04]  /*1da50*/  LDL.LU R15, [R1+0x23c] ;  /* 0x00023c00010f7983 */ /* 0x004ea80000300800 */
[----:B------:R-:W-:Y:S04]  /*1da60*/  STL [R1+0x2e8], R11 ;  /* 0x0002e80b01007387 */ /* 0x000fe80000100800 */
[----:B------:R1:W-:Y:S01]  /*1da70*/  STL [R1+0x2a0], R10 ;  /* 0x0002a00a01007387 */ /* 0x0003e20000100800 */
[----:B0-----:R-:W-:-:S03]  /*1da80*/  @P0 IMAD.MOV.U32 R6, RZ, RZ, R2 ;  /* 0x000000ffff060224 */ /* 0x001fc600078e0002 */
[----:B-1----:R-:W2:Y:S04]  /*1da90*/  LDL R10, [R1+0x1254] ;  /* 0x00125400010a7983 */ /* 0x002ea80000100800 */
[----:B------:R-:W-:Y:S04]  /*1daa0*/  STL [R1+0x874], R8 ;  /* 0x0008740801007387 */ /* 0x000fe80000100800 */
[----:B------:R-:W-:Y:S04]  /*1dab0*/  STL [R1+0x8a4], R2 ;  /* 0x0008a40201007387 */ /* 0x000fe80000100800 */
[----:B------:R0:W-:Y:S01]  /*1dac0*/  STL [R1+0x870], R7 ;  /* 0x0008700701007387 */ /* 0x0001e20000100800 */
[----:B------:R-:W-:Y:S01]  /*1dad0*/  ISETP.GT.U32.AND P4, PT, R68, R13, PT ;  /* 0x0000000d4400720c */ /* 0x000fe20003f84070 */
[----:B------:R-:W-:-:S02]  /*1dae0*/  @!P6 IMAD.MOV R4, RZ, RZ, -R4 ;  /* 0x000000ffff04e224 */ /* 0x000fc400078e0a04 */
[----:B0-----:R-:W-:Y:S01]  /*1daf0*/  @P0 IMAD.MOV.U32 R7, RZ, RZ, R3 ;  /* 0x000000ffff070224 */ /* 0x001fe200078e0003 */
[----:B------:R-:W3:Y:S04]  /*1db00*/  LDL R14, [R1+0x126c] ;  /* 0x00126c00010e7983 */ /* 0x000ee80000100800 */
[----:B------:R-:W3:Y:S01]  /*1db10*/  @P0 LDG.E.U16 R86, desc[UR20][R6.64] ;  /* 0x0000001406560981 */ /* 0x000ee2000c1e1500 */
[----:B------:R-:W-:Y:S01]  /*1db20*/  ISETP.GT.U32.AND P6, PT, R68, R12, PT ;  /* 0x0000000c4400720c */ /* 0x000fe20003fc4070 */
[----:B------:R-:W-:Y:S01]  /*1db30*/  IMAD R5, R5, UR7, RZ ;  /* 0x0000000705057c24 */ /* 0x000fe2000f8e02ff */
[----:B------:R-:W-:Y:S02]  /*1db40*/  SEL R4, R73, R4, !P1 ;  /* 0x0000000449047207 */ /* 0x000fe40004800000 */
[----:B------:R-:W-:Y:S01]  /*1db50*/  @!P4 IMAD.IADD R13, R13, 0x1, -R68 ;  /* 0x000000010d0dc824 */ /* 0x000fe200078e0a44 */
[----:B------:R0:W-:Y:S01]  /*1db60*/  STL [R1+0x8a0], R3 ;  /* 0x0008a00301007387 */ /* 0x0001e20000100800 */
[----:B------:R-:W-:Y:S01]  /*1db70*/  PRMT R85, RZ, 0x7610, R85 ;  /* 0x00007610ff557816 */ /* 0x000fe20000000055 */
[----:B------:R-:W1:Y:S01]  /*1db80*/  LDCU UR7, c[0x0][0x3b0] ;  /* 0x00007600ff0777ac */ /* 0x000e620008000800 */
[----:B------:R-:W-:Y:S01]  /*1db90*/  IMAD R4, R4, UR12, RZ ;  /* 0x0000000c04047c24 */ /* 0x000fe2000f8e02ff */
[----:B------:R-:W-:-:S02]  /*1dba0*/  LEA R8, P4, R5, R72, 0x1 ;  /* 0x0000004805087211 */ /* 0x000fc400078808ff */
[----:B------:R-:W-:Y:S01]  /*1dbb0*/  PRMT R84, RZ, 0x7610, R84 ;  /* 0x00007610ff547816 */ /* 0x000fe20000000054 */
[----:B------:R-:W1:Y:S01]  /*1dbc0*/  LDCU UR12, c[0x0][0x3b0] ;  /* 0x00007600ff0c77ac */ /* 0x000e620008000800 */
[----:B------:R-:W-:Y:S01]  /*1dbd0*/  LEA.HI.X.SX32 R17, R5, R69, 0x1, P4 ;  /* 0x0000004505117211 */ /* 0x000fe200020f0eff */
[----:B------:R-:W-:Y:S01]  /*1dbe0*/  @!P6 IMAD.IADD R12, R12, 0x1, -R68 ;  /* 0x000000010c0ce824 */ /* 0x000fe200078e0a44 */
[----:B------:R-:W-:-:S03]  /*1dbf0*/  LEA R2, P6, R4, R72, 0x1 ;  /* 0x0000004804027211 */ /* 0x000fc600078c08ff */
[----:B------:R-:W-:Y:S01]  /*1dc00*/  @P0 IMAD.MOV.U32 R5, RZ, RZ, R17 ;  /* 0x000000ffff050224 */ /* 0x000fe200078e0011 */
[----:B0-----:R-:W-:Y:S01]  /*1dc10*/  LEA.HI.X.SX32 R3, R4, R69, 0x1, P6 ;  /* 0x0000004504037211 */ /* 0x001fe200030f0eff */
[----:B------:R-:W-:-:S05]  /*1dc20*/  @P0 IMAD.MOV.U32 R4, RZ, RZ, R8 ;  /* 0x000000ffff040224 */ /* 0x000fca00078e0008 */
[----:B------:R0:W3:Y:S02]  /*1dc30*/  @P0 LDG.E.U16 R85, desc[UR20][R4.64] ;  /* 0x0000001404550981 */ /* 0x0000e4000c1e1500 */
[----:B0-----:R-:W-:Y:S02]  /*1dc40*/  @P0 IMAD.MOV.U32 R4, RZ, RZ, R2 ;  /* 0x000000ffff040224 */ /* 0x001fe400078e0002 */
[----:B------:R-:W-:-:S05]  /*1dc50*/  @P0 IMAD.MOV.U32 R5, RZ, RZ, R3 ;  /* 0x000000ffff050224 */ /* 0x000fca00078e0003 */
[----:B------:R0:W3:Y:S04]  /*1dc60*/  @P0 LDG.E.U16 R84, desc[UR20][R4.64] ;  /* 0x0000001404540981 */ /* 0x0000e8000c1e1500 */
[----:B----4-:R-:W-:Y:S04]  /*1dc70*/  STL [R1+0x12fc], R87 ;  /* 0x0012fc5701007387 */ /* 0x010fe80000100800 */
[----:B------:R-:W4:Y:S04]  /*1dc80*/  LDL R16, [R1+0x129c] ;  /* 0x00129c0001107983 */ /* 0x000f280000100800 */
[----:B------:R-:W4:Y:S01]  /*1dc90*/  LDL.LU R11, [R1+0x214] ;  /* 0x00021400010b7983 */ /* 0x000f220000300800 */
[----:B--2---:R-:W-:-:S03]  /*1dca0*/  ISETP.GE.AND P4, PT, R10, RZ, PT ;  /* 0x000000ff0a00720c */ /* 0x004fc60003f86270 */
[----:B---3--:R-:W-:Y:S04]  /*1dcb0*/  STL [R1+0x1300], R86 ;  /* 0x0013005601007387 */ /* 0x008fe80000100800 */
[----:B------:R-:W-:Y:S04]  /*1dcc0*/  STL [R1+0x8d4], R8 ;  /* 0x0008d40801007387 */ /* 0x000fe80000100800 */
[----:B------:R2:W-:Y:S04]  /*1dcd0*/  STL [R1+0x294], R12 ;  /* 0x0002940c01007387 */ /* 0x0005e80000100800 */
[----:B------:R-:W-:Y:S04]  /*1dce0*/  STL [R1+0x904], R2 ;  /* 0x0009040201007387 */ /* 0x000fe80000100800 */
[----:B------:R-:W-:Y:S04]  /*1dcf0*/  STL [R1+0x8d0], R17 ;  /* 0x0008d01101007387 */ /* 0x000fe80000100800 */
[----:B------:R-:W3:Y:S01]  /*1dd00*/  LDL R10, [R1+0x12c8] ;  /* 0x0012c800010a7983 */ /* 0x000ee20000100800 */
[----:B------:R-:W-:-:S02]  /*1dd10*/  ISETP.GT.U32.AND P5, PT, R68, R9, PT ;  /* 0x000000094400720c */ /* 0x000fc40003fa4070 */
[----:B------:R-:W-:Y:S02]  /*1dd20*/  ISETP.GT.U32.AND P3, PT, R68, R15, PT ;  /* 0x0000000f4400720c */ /* 0x000fe40003f64070 */
[----:B------:R-:W-:-:S09]  /*1dd30*/  ISETP.GE.AND P6, PT, R14, RZ, PT ;  /* 0x000000ff0e00720c */ /* 0x000fd20003fc6270 */
[--C-:B------:R-:W-:Y:S01]  /*1dd40*/  @!P5 IMAD.IADD R9, R9, 0x1, -R68.reuse ;  /* 0x000000010909d824 */ /* 0x100fe200078e0a44 */
[----:B------:R-:W-:Y:S01]  /*1dd50*/  ISETP.GT.U32.AND P5, PT, R68, R13, PT ;  /* 0x0000000d4400720c */ /* 0x000fe20003fa4070 */
[----:B------:R-:W-:Y:S02]  /*1dd60*/  @!P3 IMAD.IADD R15, R15, 0x1, -R68 ;  /* 0x000000010f0fb824 */ /* 0x000fe400078e0a44 */
[----:B0-----:R-:W-:-:S03]  /*1dd70*/  IMAD.MOV.U32 R5, RZ, RZ, R12 ;  /* 0x000000ffff057224 */ /* 0x001fc600078e000c */
[----:B------:R-:W-:Y:S01]  /*1dd80*/  ISETP.GT.U32.AND P3, PT, R68, R15, PT ;  /* 0x0000000f4400720c */ /* 0x000fe20003f64070 */
[----:B------:R-:W-:-:S06]  /*1dd90*/  @!P4 IMAD.MOV R5, RZ, RZ, -R5 ;  /* 0x000000ffff05c224 */ /* 0x000fcc00078e0a05 */
[----:B------:R-:W-:Y:S01]  /*1dda0*/  @!P5 IMAD.IADD R13, R13, 0x1, -R68 ;  /* 0x000000010d0dd824 */ /* 0x000fe200078e0a44 */
[----:B------:R-:W-:-:S03]  /*1ddb0*/  ISETP.GT.U32.AND P5, PT, R68, R9, PT ;  /* 0x000000094400720c */ /* 0x000fc60003fa4070 */
[----:B------:R-:W-:Y:S01]  /*1ddc0*/  IMAD.MOV.U32 R4, RZ, RZ, R13 ;  /* 0x000000ffff047224 */ /* 0x000fe200078e000d */
[----:B------:R-:W-:-:S03]  /*1ddd0*/  SEL R5, R73, R5, !P1 ;  /* 0x0000000549057207 */ /* 0x000fc60004800000 */
[----:B------:R-:W-:Y:S02]  /*1dde0*/  @!P6 IMAD.MOV R4, RZ, RZ, -R4 ;  /* 0x000000ffff04e224 */ /* 0x000fe400078e0a04 */
[----:B------:R-:W-:Y:S01]  /*1ddf0*/  IMAD R6, R5, UR4, RZ ;  /* 0x0000000405067c24 */ /* 0x000fe2000f8e02ff */
[----:B------:R-:W-:Y:S01]  /*1de00*/  STL [R1+0x1304], R85 ;  /* 0x0013045501007387 */ /* 0x000fe20000100800 */
[--C-:B------:R-:W-:Y:S01]  /*1de10*/  @!P3 IMAD.IADD R15, R15, 0x1, -R68.reuse ;  /* 0x000000010f0fb824 */ /* 0x100fe200078e0a44 */
[----:B------:R-:W-:Y:S01]  /*1de20*/  SEL R4, R73, R4, !P1 ;  /* 0x0000000449047207 */ /* 0x000fe20004800000 */
[----:B------:R-:W-:Y:S01]  /*1de30*/  @!P5 IMAD.IADD R9, R9, 0x1, -R68 ;  /* 0x000000010909d824 */ /* 0x000fe200078e0a44 */
[----:B------:R-:W-:Y:S01]  /*1de40*/  STL [R1+0x900], R3 ;  /* 0x0009000301007387 */ /* 0x000fe20000100800 */
[----:B------:R-:W-:Y:S01]  /*1de50*/  LEA R7, P3, R6, R72, 0x1 ;  /* 0x0000004806077211 */ /* 0x000fe200078608ff */
[----:B------:R-:W0:Y:S01]  /*1de60*/  LDCU UR4, c[0x0][0x3b0] ;  /* 0x00007600ff0477ac */ /* 0x000e220008000800 */
[----:B------:R-:W-:Y:S01]  /*1de70*/  IMAD R4, R4, UR5, RZ ;  /* 0x0000000504047c24 */ /* 0x000fe2000f8e02ff */
[----:B------:R-:W3:Y:S01]  /*1de80*/  LDL.LU R14, [R1+0x1f4] ;  /* 0x0001f400010e7983 */ /* 0x000ee20000300800 */
[----:B------:R-:W-:Y:S01]  /*1de90*/  IMAD.MOV.U32 R5, RZ, RZ, R9 ;  /* 0x000000ffff057224 */ /* 0x000fe200078e0009 */
[----:B------:R-:W-:Y:S01]  /*1dea0*/  LEA.HI.X.SX32 R6, R6, R69, 0x1, P3 ;  /* 0x0000004506067211 */ /* 0x000fe200018f0eff */
[----:B------:R-:W0:Y:S01]  /*1deb0*/  LDCU UR5, c[0x0][0x3b0] ;  /* 0x00007600ff0577ac */ /* 0x000e220008000800 */
[----:B------:R-:W-:Y:S04]  /*1dec0*/  STL [R1+0x1308], R84 ;  /* 0x0013085401007387 */ /* 0x000fe80000100800 */
[----:B--2---:R-:W2:Y:S04]  /*1ded0*/  LDL.LU R12, [R1+0x1c4] ;  /* 0x0001c400010c7983 */ /* 0x004ea80000300800 */
[----:B------:R0:W-:Y:S04]  /*1dee0*/  STL [R1+0x274], R13 ;  /* 0x0002740d01007387 */ /* 0x0001e80000100800 */
[----:B0-----:R-:W2:Y:S04]  /*1def0*/  LDL R13, [R1+0x1288] ;  /* 0x00128800010d7983 */ /* 0x001ea80000100800 */
[----:B------:R0:W-:Y:S04]  /*1df00*/  STL [R1+0x260], R9 ;  /* 0x0002600901007387 */ /* 0x0001e80000100800 */
[----:B0-----:R-:W2:Y:S04]  /*1df10*/  LDL.LU R9, [R1+0x1a4] ;  /* 0x0001a40001097983 */ /* 0x001ea80000300800 */
[----:B------:R-:W-:Y:S04]  /*1df20*/  STL [R1+0x23c], R15 ;  /* 0x00023c0f01007387 */ /* 0x000fe80000100800 */
[----:B------:R0:W-:Y:S01]  /*1df30*/  STL [R1+0x934], R7 ;  /* 0x0009340701007387 */ /* 0x0001e20000100800 */
[----:B------:R-:W-:-:S02]  /*1df40*/  PRMT R83, RZ, 0x7610, R83 ;  /* 0x00007610ff537816 */ /* 0x000fc40000000053 */
[----:B0-----:R-:W-:Y:S02]  /*1df50*/  @P0 LOP3.LUT R7, R7, R6, RZ, 0x3c, !PT ;  /* 0x0000000607070212 */ /* 0x001fe400078e3cff */
[----:B------:R-:W-:Y:S02]  /*1df60*/  PRMT R82, RZ, 0x7610, R82 ;  /* 0x00007610ff527816 */ /* 0x000fe40000000052 */
[----:B----4-:R-:W-:-:S13]  /*1df70*/  ISETP.GT.U32.AND P4, PT, R68, R11, PT ;  /* 0x0000000b4400720c */ /* 0x010fda0003f84070 */
[----:B------:R-:W-:Y:S01]  /*1df80*/  @!P4 IMAD.IADD R11, R11, 0x1, -R68 ;  /* 0x000000010b0bc824 */ /* 0x000fe200078e0a44 */
[----:B------:R-:W-:-:S04]  /*1df90*/  LEA R2, P4, R4, R72, 0x1 ;  /* 0x0000004804027211 */ /* 0x000fc800078808ff */
[----:B------:R-:W-:Y:S02]  /*1dfa0*/  LEA.HI.X.SX32 R3, R4, R69, 0x1, P4 ;  /* 0x0000004504037211 */ /* 0x000fe400020f0eff */
[----:B---3--:R-:W-:Y:S02]  /*1dfb0*/  ISETP.GE.AND P5, PT, R10, RZ, PT ;  /* 0x000000ff0a00720c */ /* 0x008fe40003fa6270 */
[----:B------:R-:W3:Y:S04]  /*1dfc0*/  LDL.LU R10, [R1+0x120] ;  /* 0x00012000010a7983 */ /* 0x000ee80000300800 */
[----:B------:R-:W-:Y:S04]  /*1dfd0*/  STL [R1+0x964], R2 ;  /* 0x0009640201007387 */ /* 0x000fe80000100800 */
[----:B------:R0:W-:Y:S02]  /*1dfe0*/  STL [R1+0x930], R6 ;  /* 0x0009300601007387 */ /* 0x0001e40000100800 */
[----:B0-----:R-:W-:-:S04]  /*1dff0*/  @P0 LOP3.LUT R6, R7, R6, RZ, 0x3c, !PT ;  /* 0x0000000607060212 */ /* 0x001fc800078e3cff */
[----:B------:R-:W-:-:S05]  /*1e000*/  @P0 LOP3.LUT R7, R7, R6, RZ, 0x3c, !PT ;  /* 0x0000000607070212 */ /* 0x000fca00078e3cff */
[----:B------:R0:W4:Y:S02]  /*1e010*/  @P0 LDG.E.U16 R83, desc[UR20][R6.64] ;  /* 0x0000001406530981 */ /* 0x000124000c1e1500 */
[----:B0-----:R-:W-:Y:S02]  /*1e020*/  @P0 IMAD.MOV.U32 R6, RZ, RZ, R2 ;  /* 0x000000ffff060224 */ /* 0x001fe400078e0002 */
[----:B------:R-:W-:-:S05]  /*1e030*/  @P0 IMAD.MOV.U32 R7, RZ, RZ, R3 ;  /* 0x000000ffff070224 */ /* 0x000fca00078e0003 */
[----:B------:R0:W3:Y:S01]  /*1e040*/  @P0 LDG.E.U16 R82, desc[UR20][R6.64] ;  /* 0x0000001406520981 */ /* 0x0000e2000c1e1500 */
[----:B------:R-:W-:Y:S02]  /*1e050*/  ISETP.GE.AND P6, PT, R16, RZ, PT ;  /* 0x000000ff1000720c */ /* 0x000fe40003fc6270 */
[----:B------:R-:W-:Y:S01]  /*1e060*/  ISETP.GT.U32.AND P3, PT, R68, R11, PT ;  /* 0x0000000b4400720c */ /* 0x000fe20003f64070 */
[----:B------:R-:W-:-:S04]  /*1e070*/  IMAD.MOV.U32 R4, RZ, RZ, R15 ;  /* 0x000000ffff047224 */ /* 0x000fc800078e000f */
[----:B------:R-:W-:Y:S01]  /*1e080*/  @!P5 IMAD.MOV R4, RZ, RZ, -R4 ;  /* 0x000000ffff04d224 */ /* 0x000fe200078e0a04 */
[----:B--2---:R-:W-:-:S05]  /*1e090*/  ISETP.GT.U32.AND P4, PT, R68, R12, PT ;  /* 0x0000000c4400720c */ /* 0x004fca0003f84070 */
[----:B------:R-:W-:Y:S02]  /*1e0a0*/  @!P6 IMAD.MOV R5, RZ, RZ, -R5 ;  /* 0x000000ffff05e224 */ /* 0x000fe400078e0a05 */
[----:B------:R-:W-:-:S03]  /*1e0b0*/  @!P3 IMAD.IADD R11, R11, 0x1, -R68 ;  /* 0x000000010b0bb824 */ /* 0x000fc600078e0a44 */
[----:B0-----:R-:W-:Y:S02]  /*1e0c0*/  SEL R6, R73, R5, !P1 ;  /* 0x0000000549067207 */ /* 0x001fe40004800000 */
[----:B------:R-:W-:Y:S02]  /*1e0d0*/  ISETP.GE.AND P5, PT, R13, RZ, PT ;  /* 0x000000ff0d00720c */ /* 0x000fe40003fa6270 */
[----:B------:R-:W-:Y:S01]  /*1e0e0*/  SEL R5, R73, R4, !P1 ;  /* 0x0000000449057207 */ /* 0x000fe20004800000 */
[----:B------:R-:W-:-:S04]  /*1e0f0*/  IMAD.MOV.U32 R4, RZ, RZ, R11 ;  /* 0x000000ffff047224 */ /* 0x000fc800078e000b */
[----:B-1----:R-:W-:Y:S02]  /*1e100*/  IMAD R5, R5, UR12, RZ ;  /* 0x0000000c05057c24 */ /* 0x002fe4000f8e02ff */
[----:B------:R-:W-:Y:S01]  /*1e110*/  @!P4 IMAD.IADD R12, R12, 0x1, -R68 ;  /* 0x000000010c0cc824 */ /* 0x000fe200078e0a44 */
[----:B------:R-:W-:Y:S01]  /*1e120*/  PRMT R81, RZ, 0x7610, R81 ;  /* 0x00007610ff517816 */ /* 0x000fe20000000051 */
[----:B------:R-:W-:Y:S01]  /*1e130*/  IMAD R6, R6, UR7, RZ ;  /* 0x0000000706067c24 */ /* 0x000fe2000f8e02ff */
[----:B------:R-:W-:Y:S01]  /*1e140*/  PRMT R80, RZ, 0x7610, R80 ;  /* 0x00007610ff507816 */ /* 0x000fe20000000050 */
[----:B------:R-:W-:Y:S01]  /*1e150*/  @!P5 IMAD.MOV R4, RZ, RZ, -R4 ;  /* 0x000000ffff04d224 */ /* 0x000fe200078e0a04 */
[-C--:B------:R-:W-:Y:S01]  /*1e160*/  LEA R2, P5, R5, R72.reuse, 0x1 ;  /* 0x0000004805027211 */ /* 0x080fe200078a08ff */
[----:B------:R-:W0:Y:S01]  /*1e170*/  LDCU UR7, c[0x0][0x3b0] ;  /* 0x00007600ff0777ac */ /* 0x000e220008000800 */
[C---:B------:R-:W-:Y:S02]  /*1e180*/  LEA R7, P4, R6.reuse, R72, 0x1 ;  /* 0x0000004806077211 */ /* 0x040fe400078808ff */
[----:B------:R-:W-:Y:S01]  /*1e190*/  SEL R4, R73, R4, !P1 ;  /* 0x0000000449047207 */ /* 0x000fe20004800000 */
[----:B------:R-:W1:Y:S01]  /*1e1a0*/  LDCU UR12, c[0x0][0x3b0] ;  /* 0x00007600ff0c77ac */ /* 0x000e620008000800 */
[-C--:B------:R-:W-:Y:S01]  /*1e1b0*/  LEA.HI.X.SX32 R8, R6, R69.reuse, 0x1, P4 ;  /* 0x0000004506087211 */ /* 0x080fe200020f0eff */
[----:B------:R-:W-:Y:S01]  /*1e1c0*/  @P0 IMAD.MOV.U32 R6, RZ, RZ, R7 ;  /* 0x000000ffff060224 */ /* 0x000fe200078e0007 */
[----:B------:R-:W-:Y:S01]  /*1e1d0*/  PRMT R79, RZ, 0x7610, R79 ;  /* 0x00007610ff4f7816 */ /* 0x000fe2000000004f */
[----:B----4-:R-:W-:Y:S04]  /*1e1e0*/  STL [R1+0x130c], R83 ;  /* 0x00130c5301007387 */ /* 0x010fe80000100800 */
[----:B------:R2:W-:Y:S02]  /*1e1f0*/  STL [R1+0x960], R3 ;  /* 0x0009600301007387 */ /* 0x0005e40000100800 */
[----:B--2---:R-:W-:-:S02]  /*1e200*/  LEA.HI.X.SX32 R3, R5, R69, 0x1, P5 ;  /* 0x0000004505037211 */ /* 0x004fc400028f0eff */
[----:B------:R-:W-:Y:S01]  /*1e210*/  ISETP.GT.U32.AND P5, PT, R68, R12, PT ;  /* 0x0000000c4400720c */ /* 0x000fe20003fa4070 */
[----:B---3--:R-:W-:Y:S04]  /*1e220*/  STL [R1+0x1310], R82 ;  /* 0x0013105201007387 */ /* 0x008fe80000100800 */
[----:B------:R-:W2:Y:S04]  /*1e230*/  LDL R16, [R1+0x1228] ;  /* 0x0012280001107983 */ /* 0x000ea80000100800 */
[----:B------:R-:W3:Y:S04]  /*1e240*/  LDL R15, [R1+0x1158] ;  /* 0x00115800010f7983 */ /* 0x000ee80000100800 */
[----:B------:R-:W-:Y:S04]  /*1e250*/  STL [R1+0x214], R11 ;  /* 0x0002140b01007387 */ /* 0x000fe80000100800 */
[----:B------:R-:W4:Y:S01]  /*1e260*/  LDL R13, [R1+0x101c] ;  /* 0x00101c00010d7983 */ /* 0x000f220000100800 */
[----:B------:R-:W-:Y:S01]  /*1e270*/  IMAD R5, R4, UR4, RZ ;  /* 0x0000000404057c24 */ /* 0x000fe2000f8e02ff */
[----:B------:R-:W-:Y:S01]  /*1e280*/  ISETP.GT.U32.AND P6, PT, R68, R14, PT ;  /* 0x0000000e4400720c */ /* 0x000fe20003fc4070 */
[----:B------:R-:W-:Y:S01]  /*1e290*/  @!P5 IMAD.IADD R12, R12, 0x1, -R68 ;  /* 0x000000010c0cd824 */ /* 0x000fe200078e0a44 */
[----:B------:R0:W-:Y:S01]  /*1e2a0*/  STL [R1+0x994], R7 ;  /* 0x0009940701007387 */ /* 0x0001e20000100800 */
[----:B------:R-:W-:Y:S01]  /*1e2b0*/  ISETP.GT.U32.AND P4, PT, R68, R10, PT ;  /* 0x0000000a4400720c */ /* 0x000fe20003f84070 */
[----:B------:R-:W1:Y:S02]  /*1e2c0*/  LDCU UR4, c[0x0][0x3b0] ;  /* 0x00007600ff0477ac */ /* 0x000e640008000800 */
[----:B------:R1:W-:Y:S01]  /*1e2d0*/  STL [R1+0x9c4], R2 ;  /* 0x0009c40201007387 */ /* 0x0003e20000100800 */
[----:B0-----:R-:W-:-:S03]  /*1e2e0*/  @P0 IMAD.MOV.U32 R7, RZ, RZ, R8 ;  /* 0x000000ffff070224 */ /* 0x001fc600078e0008 */
[----:B------:R-:W-:Y:S04]  /*1e2f0*/  STL [R1+0x990], R8 ;  /* 0x0009900801007387 */ /* 0x000fe80000100800 */
[----:B------:R0:W4:Y:S04]  /*1e300*/  @P0 LDG.E.U16 R81, desc[UR20][R6.64] ;  /* 0x0000001406510981 */ /* 0x000128000c1e1500 */
[----:B------:R1:W-:Y:S04]  /*1e310*/  STL [R1+0x9c0], R3 ;  /* 0x0009c00301007387 */ /* 0x0003e80000100800 */
[----:B------:R-:W4:Y:S01]  /*1e320*/  LDL R11, [R1+0xf7c] ;  /* 0x000f7c00010b7983 */ /* 0x000f220000100800 */
[----:B0-----:R-:W-:Y:S01]  /*1e330*/  @P0 IMAD.MOV.U32 R6, RZ, RZ, R2 ;  /* 0x000000ffff060224 */ /* 0x001fe200078e0002 */
[----:B-1----:R-:W-:Y:S01]  /*1e340*/  LEA R2, P5, R5, R72, 0x1 ;  /* 0x0000004805027211 */ /* 0x002fe200078a08ff */
[----:B------:R-:W-:-:S03]  /*1e350*/  @P0 IMAD.MOV.U32 R7, RZ, RZ, R3 ;  /* 0x000000ffff070224 */ /* 0x000fc600078e0003 */
[----:B------:R-:W-:Y:S02]  /*1e360*/  LEA.HI.X.SX32 R3, R5, R69, 0x1, P5 ;  /* 0x0000004505037211 */ /* 0x000fe400028f0eff */
[----:B------:R0:W4:Y:S02]  /*1e370*/  @P0 LDG.E.U16 R80, desc[UR20][R6.64] ;  /* 0x0000001406500981 */ /* 0x000124000c1e1500 */
[----:B0-----:R-:W-:Y:S02]  /*1e380*/  @P0 IMAD.MOV.U32 R6, RZ, RZ, R2 ;  /* 0x000000ffff060224 */ /* 0x001fe400078e0002 */
[----:B------:R-:W-:-:S05]  /*1e390*/  @P0 IMAD.MOV.U32 R7, RZ, RZ, R3 ;  /* 0x000000ffff070224 */ /* 0x000fca00078e0003 */
[----:B------:R0:W4:Y:S01]  /*1e3a0*/  @P0 LDG.E.U16 R79, desc[UR20][R6.64] ;  /* 0x00000014064f0981 */ /* 0x000122000c1e1500 */
[----:B------:R-:W-:Y:S01]  /*1e3b0*/  @!P6 IMAD.IADD R14, R14, 0x1, -R68 ;  /* 0x000000010e0ee824 */ /* 0x000fe200078e0a44 */
[----:B------:R-:W-:-:S04]  /*1e3c0*/  ISETP.GT.U32.AND P6, PT, R68, R9, PT ;  /* 0x000000094400720c */ /* 0x000fc80003fc4070 */
[----:B------:R-:W-:Y:S01]  /*1e3d0*/  ISETP.GT.U32.AND P3, PT, R68, R14, PT ;  /* 0x0000000e4400720c */ /* 0x000fe20003f64070 */
[----:B------:R-:W-:-:S08]  /*1e3e0*/  @!P4 IMAD.IADD R10, R10, 0x1, -R68 ;  /* 0x000000010a0ac824 */ /* 0x000fd000078e0a44 */
[----:B------:R-:W-:-:S04]  /*1e3f0*/  @!P6 IMAD.IADD R9, R9, 0x1, -R68 ;  /* 0x000000010909e824 */ /* 0x000fc800078e0a44 */
[----:B------:R-:W-:Y:S01]  /*1e400*/  @!P3 IMAD.IADD R14, R14, 0x1, -R68 ;  /* 0x000000010e0eb824 */ /* 0x000fe200078e0a44 */
[----:B------:R-:W-:-:S03]  /*1e410*/  ISETP.GT.U32.AND P4, PT, R68, R9, PT ;  /* 0x000000094400720c */ /* 0x000fc60003f84070 */
[----:B------:R-:W-:Y:S02]  /*1e420*/  IMAD.MOV.U32 R4, RZ, RZ, R14 ;  /* 0x000000ffff047224 */ /* 0x000fe400078e000e */
[----:B------:R-:W-:Y:S01]  /*1e430*/  IMAD.MOV.U32 R5, RZ, RZ, R12 ;  /* 0x000000ffff057224 */ /* 0x000fe200078e000c */
[----:B------:R-:W-:-:S07]  /*1e440*/  ISETP.GT.U32.AND P5, PT, R68, R10, PT ;  /* 0x0000000a4400720c */ /* 0x000fce0003fa4070 */
[----:B------:R-:W-:-:S06]  /*1e450*/  @!P4 IMAD.IADD R9, R9, 0x1, -R68 ;  /* 0x000000010909c824 */ /* 0x000fcc00078e0a44 */
[----:B------:R-:W-:Y:S01]  /*1e460*/  @!P5 IMAD.IADD R10, R10, 0x1, -R68 ;  /* 0x000000010a0ad824 */ /* 0x000fe200078e0a44 */
[----:B------:R-:W-:Y:S02]  /*1e470*/  PRMT R78, RZ, 0x7610, R78 ;  /* 0x00007610ff4e7816 */ /* 0x000fe4000000004e */
[----:B------:R-:W-:Y:S02]  /*1e480*/  PRMT R77, RZ, 0x7610, R77 ;  /* 0x00007610ff4d7816 */ /* 0x000fe4000000004d */
[----:B------:R-:W-:Y:S02]  /*1e490*/  PRMT R76, RZ, 0x7610, R76 ;  /* 0x00007610ff4c7816 */ /* 0x000fe4000000004c */
[----:B--2---:R-:W-:Y:S02]  /*1e4a0*/  ISETP.GE.AND P3, PT, R16, RZ, PT ;  /* 0x000000ff1000720c */ /* 0x004fe40003f66270 */
[----:B---3--:R-:W-:-:S11]  /*1e4b0*/  ISETP.GE.AND P6, PT, R15, RZ, PT ;  /* 0x000000ff0f00720c */ /* 0x008fd60003fc6270 */
[----:B------:R-:W-:Y:S01]  /*1e4c0*/  @!P3 IMAD.MOV R4, RZ, RZ, -R4 ;  /* 0x000000ffff04b224 */ /* 0x000fe200078e0a04 */
[----:B----4-:R-:W-:Y:S01]  /*1e4d0*/  ISETP.GE.AND P3, PT, R13, RZ, PT ;  /* 0x000000ff0d00720c */ /* 0x010fe20003f66270 */
[----:B------:R-:W-:-:S03]  /*1e4e0*/  @!P6 IMAD.MOV R5, RZ, RZ, -R5 ;  /* 0x000000ffff05e224 */ /* 0x000fc600078e0a05 */
[C---:B0-----:R-:W-:Y:S01]  /*1e4f0*/  SEL R6, R73.reuse, R4, !P1 ;  /* 0x0000000449067207 */ /* 0x041fe20004800000 */
[----:B------:R-:W-:Y:S01]  /*1e500*/  IMAD.MOV.U32 R4, RZ, RZ, R9 ;  /* 0x000000ffff047224 */ /* 0x000fe200078e0009 */
[----:B------:R-:W-:-:S03]  /*1e510*/  SEL R5, R73, R5, !P1 ;  /* 0x0000000549057207 */ /* 0x000fc60004800000 */
[----:B------:R-:W-:Y:S01]  /*1e520*/  IMAD R6, R6, UR5, RZ ;  /* 0x0000000506067c24 */ /* 0x000fe2000f8e02ff */
[----:B------:R-:W-:Y:S01]  /*1e530*/  PRMT R75, RZ, 0x7610, R75 ;  /* 0x00007610ff4b7816 */ /* 0x000fe2000000004b */
[C---:B------:R-:W-:Y:S02]  /*1e540*/  VIADD R43, R0.reuse, 0x67 ;  /* 0x00000067002b7836 */ /* 0x040fe40000000000 */
[C---:B------:R-:W-:Y:S02]  /*1e550*/  VIADD R42, R0.reuse, 0x6e ;  /* 0x0000006e002a7836 */ /* 0x040fe40000000000 */
[C---:B------:R-:W-:Y:S01]  /*1e560*/  VIADD R41, R0.reuse, 0x6f ;  /* 0x0000006f00297836 */ /* 0x040fe20000000000 */
[----:B------:R-:W-:Y:S01]  /*1e570*/  STL [R1+0x1314], R81 ;  /* 0x0013145101007387 */ /* 0x000fe20000100800 */
[----:B------:R-:W-:Y:S02]  /*1e580*/  IMAD R7, R5, UR4, RZ ;  /* 0x0000000405077c24 */ /* 0x000fe4000f8e02ff */
[----:B------:R-:W-:Y:S01]  /*1e590*/  @!P3 IMAD.MOV R4, RZ, RZ, -R4 ;  /* 0x000000ffff04b224 */ /* 0x000fe200078e0a04 */
[----:B------:R-:W-:Y:S01]  /*1e5a0*/  ISETP.GE.AND P4, PT, R11, RZ, PT ;  /* 0x000000ff0b00720c */ /* 0x000fe20003f86270 */
[----:B------:R-:W-:-:S02]  /*1e5b0*/  VIADD R40, R0, 0x76 ;  /* 0x0000007600287836 */ /* 0x000fc40000000000 */
[C---:B------:R-:W-:Y:S02]  /*1e5c0*/  VIADD R39, R0.reuse, 0x77 ;  /* 0x0000007700277836 */ /* 0x040fe40000000000 */
[C---:B------:R-:W-:Y:S02]  /*1e5d0*/  VIADD R38, R0.reuse, 0x7e ;  /* 0x0000007e00267836 */ /* 0x040fe40000000000 */
[C---:B------:R-:W-:Y:S02]  /*1e5e0*/  VIADD R37, R0.reuse, 0x7f ;  /* 0x0000007f00257836 */ /* 0x040fe40000000000 */
[C---:B------:R-:W-:Y:S01]  /*1e5f0*/  VIADD R36, R0.reuse, 0x86 ;  /* 0x0000008600247836 */ /* 0x040fe20000000000 */
[----:B------:R-:W-:Y:S01]  /*1e600*/  STL [R1+0x1318], R80 ;  /* 0x0013185001007387 */ /* 0x000fe20000100800 */
[----:B------:R-:W-:Y:S02]  /*1e610*/  IMAD.MOV.U32 R5, RZ, RZ, R10 ;  /* 0x000000ffff057224 */ /* 0x000fe400078e000a */
[C---:B------:R-:W-:Y:S01]  /*1e620*/  VIADD R35, R0.reuse, 0x87 ;  /* 0x0000008700237836 */ /* 0x040fe20000000000 */
[----:B------:R-:W-:Y:S01]  /*1e630*/  STL [R1+0x1f4], R14 ;  /* 0x0001f40e01007387 */ /* 0x000fe20000100800 */
[----:B------:R-:W-:-:S02]  /*1e640*/  VIADD R34, R0, 0x8e ;  /* 0x0000008e00227836 */ /* 0x000fc40000000000 */
[C---:B------:R-:W-:Y:S01]  /*1e650*/  VIADD R33, R0.reuse, 0x8f ;  /* 0x0000008f00217836 */ /* 0x040fe20000000000 */
[----:B------:R-:W-:Y:S01]  /*1e660*/  STL [R1+0x1c4], R12 ;  /* 0x0001c40c01007387 */ /* 0x000fe20000100800 */
[C---:B------:R-:W-:Y:S02]  /*1e670*/  VIADD R32, R0.reuse, 0x96 ;  /* 0x0000009600207836 */ /* 0x040fe40000000000 */
[C---:B------:R-:W-:Y:S01]  /*1e680*/  VIADD R88, R0.reuse, 0x97 ;  /* 0x0000009700587836 */ /* 0x040fe20000000000 */
[----:B------:R0:W-:Y:S01]  /*1e690*/  STL [R1+0x9f4], R2 ;  /* 0x0009f40201007387 */ /* 0x0001e20000100800 */
[C---:B------:R-:W-:Y:S01]  /*1e6a0*/  VIADD R71, R0.reuse, 0xae ;  /* 0x000000ae00477836 */ /* 0x040fe20000000000 */
[----:B------:R-:W-:Y:S01]  /*1e6b0*/  IABS R15, R43 ;  /* 0x0000002b000f7213 */ /* 0x000fe20000000000 */
[C---:B------:R-:W-:Y:S01]  /*1e6c0*/  VIADD R70, R0.reuse, 0xaf ;  /* 0x000000af00467836 */ /* 0x040fe20000000000 */
[----:B------:R-:W-:Y:S01]  /*1e6d0*/  STL [R1+0x9f0], R3 ;  /* 0x0009f00301007387 */ /* 0x000fe20000100800 */
[----:B------:R-:W-:Y:S01]  /*1e6e0*/  IABS R13, R41 ;  /* 0x00000029000d7213 */ /* 0x000fe20000000000 */
[C---:B------:R-:W-:Y:S01]  /*1e6f0*/  VIADD R87, R0.reuse, 0xb6 ;  /* 0x000000b600577836 */ /* 0x040fe20000000000 */
[----:B------:R-:W1:Y:S01]  /*1e700*/  LDCU UR4, c[0x0][0x3b0] ;  /* 0x00007600ff0477ac */ /* 0x000e620008000800 */
[----:B------:R-:W-:Y:S01]  /*1e710*/  STL [R1+0x131c], R79 ;  /* 0x00131c4f01007387 */ /* 0x000fe20000100800 */
[----:B------:R-:W-:-:S02]  /*1e720*/  VIADD R86, R0, 0xbf ;  /* 0x000000bf00567836 */ /* 0x000fc40000000000 */
[C---:B------:R-:W-:Y:S01]  /*1e730*/  VIADD R85, R0.reuse, 0xc7 ;  /* 0x000000c700557836 */ /* 0x040fe20000000000 */
[----:B------:R2:W-:Y:S01]  /*1e740*/  STL [R1+0x1a4], R9 ;  /* 0x0001a40901007387 */ /* 0x0005e20000100800 */
[----:B0-----:R-:W-:Y:S01]  /*1e750*/  LEA R2, P5, R7, R72, 0x1 ;  /* 0x0000004807027211 */ /* 0x001fe200078a08ff */
[C---:B------:R-:W-:Y:S01]  /*1e760*/  VIADD R84, R0.reuse, 0xc6 ;  /* 0x000000c600547836 */ /* 0x040fe20000000000 */
[----:B------:R-:W-:Y:S01]  /*1e770*/  SEL R4, R73, R4, !P1 ;  /* 0x0000000449047207 */ /* 0x000fe20004800000 */
[----:B------:R-:W-:Y:S01]  /*1e780*/  STL [R1+0x120], R10 ;  /* 0x0001200a01007387 */ /* 0x000fe20000100800 */
[----:B------:R-:W-:Y:S01]  /*1e790*/  VIADD R83, R0, 0xce ;  /* 0x000000ce00537836 */ /* 0x000fe20000000000 */
[----:B------:R-:W0:Y:S01]  /*1e7a0*/  LDCU UR5, c[0x0][0x3b0] ;  /* 0x00007600ff0577ac */ /* 0x000e220008000800 */
[----:B--2---:R-:W-:-:S04]  /*1e7b0*/  LEA R9, P3, R6, R72, 0x1 ;  /* 0x0000004806097211 */ /* 0x004fc800078608ff */
[-C--:B------:R-:W-:Y:S01]  /*1e7c0*/  LEA.HI.X.SX32 R6, R6, R69.reuse, 0x1, P3 ;  /* 0x0000004506067211 */ /* 0x080fe200018f0eff */
[----:B------:R-:W-:Y:S01]  /*1e7d0*/  STL [R1+0xa24], R9 ;  /* 0x000a240901007387 */ /* 0x000fe20000100800 */
[----:B------:R-:W-:-:S03]  /*1e7e0*/  LEA.HI.X.SX32 R3, R7, R69, 0x1, P5 ;  /* 0x0000004507037211 */ /* 0x000fc600028f0eff */
[----:B------:R-:W-:Y:S01]  /*1e7f0*/  STL [R1+0xa54], R2 ;  /* 0x000a540201007387 */ /* 0x000fe20000100800 */
[----:B------:R-:W-:-:S03]  /*1e800*/  @P0 IMAD.MOV.U32 R7, RZ, RZ, R6 ;  /* 0x000000ffff070224 */ /* 0x000fc600078e0006 */
[----:B------:R2:W-:Y:S01]  /*1e810*/  STL [R1+0xa20], R6 ;  /* 0x000a200601007387 */ /* 0x0005e20000100800 */
[----:B------:R-:W-:Y:S02]  /*1e820*/  IMAD R8, R4, UR7, RZ ;  /* 0x0000000704087c24 */ /* 0x000fe4000f8e02ff */
[----:B------:R-:W-:Y:S02]  /*1e830*/  @!P4 IMAD.MOV R5, RZ, RZ, -R5 ;  /* 0x000000ffff05c224 */ /* 0x000fe400078e0a05 */
[----:B--2---:R-:W-:Y:S01]  /*1e840*/  @P0 IMAD.MOV.U32 R6, RZ, RZ, R9 ;  /* 0x000000ffff060224 */ /* 0x004fe200078e0009 */
[----:B------:R2:W-:Y:S01]  /*1e850*/  STL [R1+0xa50], R3 ;  /* 0x000a500301007387 */ /* 0x0005e20000100800 */
[----:B------:R-:W-:Y:S01]  /*1e860*/  @P0 IMAD.MOV.U32 R4, RZ, RZ, R2 ;  /* 0x000000ffff040224 */ /* 0x000fe200078e0002 */
[----:B------:R-:W-:Y:S02]  /*1e870*/  IABS R14, R42 ;  /* 0x0000002a000e7213 */ /* 0x000fe40000000000 */
[----:B------:R-:W-:Y:S01]  /*1e880*/  IABS R12, R40 ;  /* 0x00000028000c7213 */ /* 0x000fe20000000000 */
[----:B------:R3:W4:Y:S01]  /*1e890*/  @P0 LDG.E.U16 R78, desc[UR20][R6.64] ;  /* 0x00000014064e0981 */ /* 0x000722000c1e1500 */
[----:B------:R-:W-:Y:S01]  /*1e8a0*/  IABS R11, R39 ;  /* 0x00000027000b7213 */ /* 0x000fe20000000000 */
[----:B------:R-:W-:Y:S01]  /*1e8b0*/  VIADD R82, R0, 0xcf ;  /* 0x000000cf00527836 */ /* 0x000fe20000000000 */
[----:B------:R-:W0:Y:S01]  /*1e8c0*/  LDCU UR7, c[0x0][0x3b0] ;  /* 0x00007600ff0777ac */ /* 0x000e220008000800 */
[----:B---3--:R-:W-:-:S02]  /*1e8d0*/  LEA R7, P3, R8, R72, 0x1 ;  /* 0x0000004808077211 */ /* 0x008fc400078608ff */
[----:B------:R-:W-:Y:S01]  /*1e8e0*/  SEL R6, R73, R5, !P1 ;  /* 0x0000000549067207 */ /* 0x000fe20004800000 */
[----:B------:R-:W-:Y:S01]  /*1e8f0*/  @P0 IMAD.MOV.U32 R5, RZ, RZ, R3 ;  /* 0x000000ffff050224 */ /* 0x000fe200078e0003 */
[----:B------:R-:W-:-:S04]  /*1e900*/  LEA.HI.X.SX32 R10, R8, R69, 0x1, P3 ;  /* 0x00000045080a7211 */ /* 0x000fc800018f0eff */
[----:B------:R3:W4:Y:S02]  /*1e910*/  @P0 LDG.E.U16 R77, desc[UR20][R4.64] ;  /* 0x00000014044d0981 */ /* 0x000724000c1e1500 */
[----:B---3--:R-:W-:Y:S02]  /*1e920*/  @P0 IMAD.MOV.U32 R4, RZ, RZ, R7 ;  /* 0x000000ffff040224 */ /* 0x008fe400078e0007 */
[----:B------:R-:W-:-:S05]  /*1e930*/  @P0 IMAD.MOV.U32 R5, RZ, RZ, R10 ;  /* 0x000000ffff050224 */ /* 0x000fca00078e000a */
[----:B------:R3:W4:Y:S01]  /*1e940*/  @P0 LDG.E.U16 R76, desc[UR20][R4.64] ;  /* 0x00000014044c0981 */ /* 0x000722000c1e1500 */
[----:B------:R-:W-:Y:S01]  /*1e950*/  IMAD R6, R6, UR12, RZ ;  /* 0x0000000c06067c24 */ /* 0x000fe2000f8e02ff */
[----:B------:R-:W0:Y:S01]  /*1e960*/  LDCU UR12, c[0x0][0x3b0] ;  /* 0x00007600ff0c77ac */ /* 0x000e220008000800 */
[C---:B--2---:R-:W-:Y:S02]  /*1e970*/  VIADD R3, R0.reuse, 0x5f ;  /* 0x0000005f00037836 */ /* 0x044fe40000000000 */
[----:B------:R-:W-:Y:S01]  /*1e980*/  VIADD R2, R0, 0x66 ;  /* 0x0000006600027836 */ /* 0x000fe20000000000 */
[----:B------:R-:W-:-:S04]  /*1e990*/  LEA R9, P3, R6, R72, 0x1 ;  /* 0x0000004806097211 */ /* 0x000fc800078608ff */
[----:B------:R-:W-:Y:S01]  /*1e9a0*/  LEA.HI.X.SX32 R8, R6, R69, 0x1, P3 ;  /* 0x0000004506087211 */ /* 0x000fe200018f0eff */
[----:B---3--:R-:W-:-:S04]  /*1e9b0*/  @P0 IMAD.MOV.U32 R4, RZ, RZ, R9 ;  /* 0x000000ffff040224 */ /* 0x008fc800078e0009 */
[----:B------:R-:W-:-:S05]  /*1e9c0*/  @P0 IMAD.MOV.U32 R5, RZ, RZ, R8 ;  /* 0x000000ffff050224 */ /* 0x000fca00078e0008 */
[----:B------:R-:W2:Y:S04]  /*1e9d0*/  @P0 LDG.E.U16 R75, desc[UR20][R4.64] ;  /* 0x00000014044b0981 */ /* 0x000ea8000c1e1500 */
[----:B----4-:R-:W-:Y:S04]  /*1e9e0*/  STL [R1+0x1320], R78 ;  /* 0x0013204e01007387 */ /* 0x010fe80000100800 */
[----:B------:R-:W-:Y:S04]  /*1e9f0*/  STL [R1+0x1324], R77 ;  /* 0x0013244d01007387 */ /* 0x000fe80000100800 */
[----:B------:R-:W-:Y:S04]  /*1ea00*/  STL [R1+0xa84], R7 ;  /* 0x000a840701007387 */ /* 0x000fe80000100800 */
[----:B------:R-:W-:Y:S04]  /*1ea10*/  STL [R1+0xed0], R3 ;  /* 0x000ed00301007387 */ /* 0x000fe80000100800 */
[----:B------:R-:W-:Y:S04]  /*1ea20*/  STL [R1+0xed8], R2 ;  /* 0x000ed80201007387 */ /* 0x000fe80000100800 */
[----:B------:R3:W-:Y:S04]  /*1ea30*/  STL [R1+0xa80], R10 ;  /* 0x000a800a01007387 */ /* 0x0007e80000100800 */
[----:B------:R-:W-:Y:S04]  /*1ea40*/  STL [R1+0x1328], R76 ;  /* 0x0013284c01007387 */ /* 0x000fe80000100800 */
[----:B------:R4:W-:Y:S04]  /*1ea50*/  STL [R1+0xab4], R9 ;  /* 0x000ab40901007387 */ /* 0x0009e80000100800 */
[----:B------:R-:W-:Y:S04]  /*1ea60*/  STL [R1+0xab0], R8 ;  /* 0x000ab00801007387 */ /* 0x000fe80000100800 */
[----:B---3--:R-:W3:Y:S04]  /*1ea70*/  LDL R10, [R1+0xf74] ;  /* 0x000f7400010a7983 */ /* 0x008ee80000100800 */
[----:B------:R-:W3:Y:S04]  /*1ea80*/  LDL R20, [R1+0xf98] ;  /* 0x000f980001147983 */ /* 0x000ee80000100800 */
[----:B----4-:R-:W4:Y:S04]  /*1ea90*/  LDL.LU R9, [R1+0x3d8] ;  /* 0x0003d80001097983 */ /* 0x010f280000300800 */
[----:B------:R-:W3:Y:S04]  /*1eaa0*/  LDL.LU R18, [R1+0x3dc] ;  /* 0x0003dc0001127983 */ /* 0x000ee80000300800 */
[----:B------:R-:W3:Y:S04]  /*1eab0*/  LDL.LU R26, [R1+0x3e0] ;  /* 0x0003e000011a7983 */ /* 0x000ee80000300800 */
[----:B------:R-:W3:Y:S04]  /*1eac0*/  LDL.LU R23, [R1+0x3e4] ;  /* 0x0003e40001177983 */ /* 0x000ee80000300800 */
[----:B------:R-:W3:Y:S04]  /*1ead0*/  LDL.LU R22, [R1+0x3e8] ;  /* 0x0003e80001167983 */ /* 0x000ee80000300800 */
[----:B------:R-:W3:Y:S04]  /*1eae0*/  LDL.LU R19, [R1+0x3ec] ;  /* 0x0003ec0001137983 */ /* 0x000ee80000300800 */
[----:B------:R-:W-:Y:S04]  /*1eaf0*/  STL [R1+0xed4], R43 ;  /* 0x000ed42b01007387 */ /* 0x000fe80000100800 */
[----:B--2---:R-:W-:Y:S04]  /*1eb00*/  STL [R1+0x132c], R75 ;  /* 0x00132c4b01007387 */ /* 0x004fe80000100800 */
[----:B------:R-:W-:Y:S04]  /*1eb10*/  STL [R1+0xedc], R42 ;  /* 0x000edc2a01007387 */ /* 0x000fe80000100800 */
[----:B------:R-:W-:Y:S04]  /*1eb20*/  STL [R1+0xee0], R41 ;  /* 0x000ee02901007387 */ /* 0x000fe80000100800 */
[----:B------:R-:W-:Y:S04]  /*1eb30*/  STL [R1+0xee8], R40 ;  /* 0x000ee82801007387 */ /* 0x000fe80000100800 */
[----:B------:R-:W2:Y:S04]  /*1eb40*/  LDL R28, [R1+0xf9c] ;  /* 0x000f9c00011c7983 */ /* 0x000ea80000100800 */
[----:B------:R-:W2:Y:S01]  /*1eb50*/  LDL.LU R24, [R1+0x3f0] ;  /* 0x0003f00001187983 */ /* 0x000ea20000300800 */
[----:B----4-:R-:W-:-:S02]  /*1eb60*/  ISETP.GT.U32.AND P3, PT, R68, R9, PT ;  /* 0x000000094400720c */ /* 0x010fc40003f64070 */
[C---:B---3--:R-:W-:Y:S02]  /*1eb70*/  ISETP.GT.U32.AND P4, PT, R68.reuse, R18, PT ;  /* 0x000000124400720c */ /* 0x048fe40003f84070 */
[----:B------:R-:W-:-:S09]  /*1eb80*/  ISETP.GT.U32.AND P6, PT, R68, R26, PT ;  /* 0x0000001a4400720c */ /* 0x000fd20003fc4070 */
[--C-:B------:R-:W-:Y:S02]  /*1eb90*/  @!P3 IMAD.IADD R9, R9, 0x1, -R68.reuse ;  /* 0x000000010909b824 */ /* 0x100fe400078e0a44 */
[----:B------:R-:W-:-:S03]  /*1eba0*/  @!P4 IMAD.IADD R18, R18, 0x1, -R68 ;  /* 0x000000011212c824 */ /* 0x000fc600078e0a44 */
[----:B------:R-:W-:Y:S01]  /*1ebb0*/  ISETP.GT.U32.AND P5, PT, R68, R9, PT ;  /* 0x000000094400720c */ /* 0x000fe20003fa4070 */
[----:B------:R-:W-:Y:S01]  /*1ebc0*/  @!P6 IMAD.IADD R26, R26, 0x1, -R68 ;  /* 0x000000011a1ae824 */ /* 0x000fe200078e0a44 */
[----:B------:R-:W-:-:S11]  /*1ebd0*/  ISETP.GT.U32.AND P6, PT, R68, R18, PT ;  /* 0x000000124400720c */ /* 0x000fd60003fc4070 */
[--C-:B------:R-:W-:Y:S02]  /*1ebe0*/  @!P5 IMAD.IADD R9, R9, 0x1, -R68.reuse ;  /* 0x000000010909d824 */ /* 0x100fe400078e0a44 */
[----:B------:R-:W-:-:S03]  /*1ebf0*/  @!P6 IMAD.IADD R18, R18, 0x1, -R68 ;  /* 0x000000011212e824 */ /* 0x000fc600078e0a44 */
[----:B------:R3:W-:Y:S01]  /*1ec00*/  STL [R1+0x3d8], R9 ;  /* 0x0003d80901007387 */ /* 0x0007e20000100800 */
[----:B------:R-:W-:-:S03]  /*1ec10*/  IMAD.MOV.U32 R46, RZ, RZ, R9 ;  /* 0x000000ffff2e7224 */ /* 0x000fc600078e0009 */
[----:B------:R-:W-:Y:S01]  /*1ec20*/  STL [R1+0xee4], R39 ;  /* 0x000ee42701007387 */ /* 0x000fe20000100800 */
[----:B------:R-:W-:-:S03]  /*1ec30*/  IMAD.MOV.U32 R30, RZ, RZ, R18 ;  /* 0x000000ffff1e7224 */ /* 0x000fc600078e0012 */
[----:B------:R-:W-:Y:S04]  /*1ec40*/  STL [R1+0xef8], R38 ;  /* 0x000ef82601007387 */ /* 0x000fe80000100800 */
[----:B------:R-:W4:Y:S04]  /*1ec50*/  LDL R27, [R1+0xfb4] ;  /* 0x000fb400011b7983 */ /* 0x000f280000100800 */
[----:B------:R-:W4:Y:S04]  /*1ec60*/  LDL R25, [R1+0xfb8] ;  /* 0x000fb80001197983 */ /* 0x000f280000100800 */
[----:B---3--:R-:W3:Y:S04]  /*1ec70*/  LDL R9, [R1+0xfd4] ;  /* 0x000fd40001097983 */ /* 0x008ee80000100800 */
[----:B------:R-:W3:Y:S04]  /*1ec80*/  LDL.LU R21, [R1+0x3f4] ;  /* 0x0003f40001157983 */ /* 0x000ee80000300800 */
[----:B------:R0:W-:Y:S04]  /*1ec90*/  STL [R1+0x3dc], R18 ;  /* 0x0003dc1201007387 */ /* 0x0001e80000100800 */
[----:B0-----:R-:W3:Y:S01]  /*1eca0*/  LDL R18, [R1+0xfd8] ;  /* 0x000fd80001127983 */ /* 0x001ee20000100800 */
[----:B------:R-:W-:-:S02]  /*1ecb0*/  ISETP.GT.U32.AND P3, PT, R68, R23, PT ;  /* 0x000000174400720c */ /* 0x000fc40003f64070 */
[----:B------:R-:W-:Y:S02]  /*1ecc0*/  ISETP.GT.U32.AND P4, PT, R68, R22, PT ;  /* 0x000000164400720c */ /* 0x000fe40003f84070 */
[----:B------:R-:W-:-:S09]  /*1ecd0*/  ISETP.GE.AND P5, PT, R10, RZ, PT ;  /* 0x000000ff0a00720c */ /* 0x000fd20003fa6270 */
[--C-:B------:R-:W-:Y:S01]  /*1ece0*/  @!P3 IMAD.IADD R23, R23, 0x1, -R68.reuse ;  /* 0x000000011717b824 */ /* 0x100fe200078e0a44 */
[----:B------:R-:W-:Y:S01]  /*1ecf0*/  ISETP.GE.AND P3, PT, R20, RZ, PT ;  /* 0x000000ff1400720c */ /* 0x000fe20003f66270 */
[----:B------:R-:W-:Y:S01]  /*1ed00*/  @!P4 IMAD.IADD R22, R22, 0x1, -R68 ;  /* 0x000000011616c824 */ /* 0x000fe200078e0a44 */
[C---:B------:R-:W-:Y:S01]  /*1ed10*/  ISETP.GT.U32.AND P4, PT, R68.reuse, R26, PT ;  /* 0x0000001a4400720c */ /* 0x040fe20003f84070 */
[----:B------:R-:W4:Y:S01]  /*1ed20*/  LDL.LU R20, [R1+0x3f8] ;  /* 0x0003f80001147983 */ /* 0x000f220000300800 */
[----:B------:R-:W-:Y:S01]  /*1ed30*/  @!P5 IMAD.MOV R46, RZ, RZ, -R46 ;  /* 0x000000ffff2ed224 */ /* 0x000fe200078e0a2e */
[C---:B------:R-:W-:Y:S02]  /*1ed40*/  ISETP.GT.U32.AND P5, PT, R68.reuse, R23, PT ;  /* 0x000000174400720c */ /* 0x040fe40003fa4070 */
[----:B------:R-:W-:-:S06]  /*1ed50*/  ISETP.GT.U32.AND P6, PT, R68, R22, PT ;  /* 0x000000164400720c */ /* 0x000fcc0003fc4070 */
[----:B------:R-:W-:Y:S01]  /*1ed60*/  @!P3 IMAD.MOV R30, RZ, RZ, -R30 ;  /* 0x000000ffff1eb224 */ /* 0x000fe200078e0a1e */
[----:B------:R-:W-:Y:S01]  /*1ed70*/  ISETP.GT.U32.AND P3, PT, R68, R19, PT ;  /* 0x000000134400720c */ /* 0x000fe20003f64070 */
[--C-:B------:R-:W-:Y:S01]  /*1ed80*/  @!P4 IMAD.IADD R26, R26, 0x1, -R68.reuse ;  /* 0x000000011a1ac824 */ /* 0x100fe200078e0a44 */
[----:B--2---:R-:W-:Y:S02]  /*1ed90*/  ISETP.GT.U32.AND P4, PT, R68, R24, PT ;  /* 0x000000184400720c */ /* 0x004fe40003f84070 */
[--C-:B------:R-:W-:Y:S02]  /*1eda0*/  @!P5 IMAD.IADD R23, R23, 0x1, -R68.reuse ;  /* 0x000000011717d824 */ /* 0x100fe400078e0a44 */
[--C-:B------:R-:W-:Y:S01]  /*1edb0*/  @!P6 IMAD.IADD R22, R22, 0x1, -R68.reuse ;  /* 0x000000011616e824 */ /* 0x100fe200078e0a44 */
[----:B------:R-:W-:Y:S06]  /*1edc0*/  STL [R1+0x3e0], R26 ;  /* 0x0003e01a01007387 */ /* 0x000fec0000100800 */
[--C-:B------:R-:W-:Y:S01]  /*1edd0*/  @!P3 IMAD.IADD R19, R19, 0x1, -R68.reuse ;  /* 0x000000011313b824 */ /* 0x100fe200078e0a44 */
[----:B------:R-:W-:Y:S01]  /*1ede0*/  STL [R1+0x3e4], R23 ;  /* 0x0003e41701007387 */ /* 0x000fe20000100800 */
[----:B------:R-:W-:-:S03]  /*1edf0*/  @!P4 IMAD.IADD R24, R24, 0x1, -R68 ;  /* 0x000000011818c824 */ /* 0x000fc600078e0a44 */
[----:B------:R-:W-:Y:S01]  /*1ee00*/  STL [R1+0x3e8], R22 ;  /* 0x0003e81601007387 */ /* 0x000fe20000100800 */
[----:B------:R-:W-:-:S03]  /*1ee10*/  ISETP.GT.U32.AND P4, PT, R68, R19, PT ;  /* 0x000000134400720c */ /* 0x000fc60003f84070 */
[----:B------:R-:W2:Y:S04]  /*1ee20*/  LDL.LU R45, [R1+0x3fc] ;  /* 0x0003fc00012d7983 */ /* 0x000ea80000300800 */
[----:B------:R-:W2:Y:S04]  /*1ee30*/  LDL.LU R29, [R1+0x400] ;  /* 0x00040000011d7983 */ /* 0x000ea80000300800 */
[----:B------:R-:W-:Y:S02]  /*1ee40*/  STL [R1+0xef4], R37 ;  /* 0x000ef42501007387 */ /* 0x000fe40000100800 */
[----:B------:R-:W-:Y:S01]  /*1ee50*/  @!P4 IMAD.IADD R19, R19, 0x1, -R68 ;  /* 0x000000011313c824 */ /* 0x000fe200078e0a44 */
[----:B------:R-:W-:-:S02]  /*1ee60*/  ISETP.GE.AND P5, PT, R28, RZ, PT ;  /* 0x000000ff1c00720c */ /* 0x000fc40003fa6270 */
[----:B---3--:R-:W-:Y:S02]  /*1ee70*/  ISETP.GE.AND P4, PT, R18, RZ, PT ;  /* 0x000000ff1200720c */ /* 0x008fe40003f86270 */
[----:B------:R-:W3:Y:S01]  /*1ee80*/  LDL R18, [R1+0xffc] ;  /* 0x000ffc0001127983 */ /* 0x000ee20000100800 */
[----:B------:R-:W-:-:S08]  /*1ee90*/  IMAD.MOV.U32 R67, RZ, RZ, R26 ;  /* 0x000000ffff437224 */ /* 0x000fd000078e001a */
[----:B------:R-:W-:Y:S01]  /*1eea0*/  @!P5 IMAD.MOV R67, RZ, RZ, -R67 ;  /* 0x000000ffff43d224 */ /* 0x000fe200078e0a43 */
[----:B------:R-:W-:Y:S02]  /*1eeb0*/  ISETP.GT.U32.AND P5, PT, R68, R24, PT ;  /* 0x000000184400720c */ /* 0x000fe40003fa4070 */
[----:B----4-:R-:W-:Y:S02]  /*1eec0*/  ISETP.GE.AND P6, PT, R27, RZ, PT ;  /* 0x000000ff1b00720c */ /* 0x010fe40003fc6270 */
[----:B------:R-:W-:Y:S02]  /*1eed0*/  ISETP.GE.AND P3, PT, R25, RZ, PT ;  /* 0x000000ff1900720c */ /* 0x000fe40003f66270 */
[----:B------:R-:W4:Y:S01]  /*1eee0*/  LDL R25, [R1+0xff8] ;  /* 0x000ff80001197983 */ /* 0x000f220000100800 */
[----:B------:R-:W-:-:S06]  /*1eef0*/  IMAD.MOV.U32 R31, RZ, RZ, R23 ;  /* 0x000000ffff1f7224 */ /* 0x000fcc00078e0017 */
[----:B------:R-:W-:Y:S01]  /*1ef00*/  @!P5 IMAD.IADD R24, R24, 0x1, -R68 ;  /* 0x000000011818d824 */ /* 0x000fe200078e0a44 */
[----:B------:R0:W-:Y:S01]  /*1ef10*/  STL [R1+0x3ec], R19 ;  /* 0x0003ec1301007387 */ /* 0x0001e20000100800 */
[----:B------:R-:W-:Y:S01]  /*1ef20*/  @!P6 IMAD.MOV R31, RZ, RZ, -R31 ;  /* 0x000000ffff1fe224 */ /* 0x000fe200078e0a1f */
[C---:B------:R-:W-:Y:S01]  /*1ef30*/  ISETP.GT.U32.AND P6, PT, R68.reuse, R21, PT ;  /* 0x000000154400720c */ /* 0x040fe20003fc4070 */
[----:B------:R-:W-:Y:S01]  /*1ef40*/  IMAD.MOV.U32 R66, RZ, RZ, R22 ;  /* 0x000000ffff427224 */ /* 0x000fe200078e0016 */
[----:B------:R0:W-:Y:S01]  /*1ef50*/  STL [R1+0x3f0], R24 ;  /* 0x0003f01801007387 */ /* 0x0001e20000100800 */
[----:B------:R-:W-:Y:S01]  /*1ef60*/  ISETP.GT.U32.AND P5, PT, R68, R20, PT ;  /* 0x000000144400720c */ /* 0x000fe20003fa4070 */
[----:B------:R-:W-:Y:S02]  /*1ef70*/  IMAD.MOV.U32 R65, RZ, RZ, R19 ;  /* 0x000000ffff417224 */ /* 0x000fe400078e0013 */
[----:B------:R-:W-:Y:S01]  /*1ef80*/  STL [R1+0xf00], R36 ;  /* 0x000f002401007387 */ /* 0x000fe20000100800 */
[----:B------:R-:W-:-:S03]  /*1ef90*/  @!P3 IMAD.MOV R66, RZ, RZ, -R66 ;  /* 0x000000ffff42b224 */ /* 0x000fc600078e0a42 */
[----:B------:R-:W-:Y:S01]  /*1efa0*/  STL [R1+0xf08], R35 ;  /* 0x000f082301007387 */ /* 0x000fe20000100800 */
[----:B------:R-:W-:-:S03]  /*1efb0*/  ISETP.GE.AND P3, PT, R9, RZ, PT ;  /* 0x000000ff0900720c */ /* 0x000fc60003f66270 */
[----:B0-----:R-:W4:Y:S04]  /*1efc0*/  LDL R19, [R1+0x1024] ;  /* 0x0010240001137983 */ /* 0x001f280000100800 */
[----:B------:R-:W4:Y:S04]  /*1efd0*/  LDL.LU R27, [R1+0x404] ;  /* 0x00040400011b7983 */ /* 0x000f280000300800 */
[----:B------:R-:W4:Y:S01]  /*1efe0*/  LDL.LU R23, [R1+0x408] ;  /* 0x0004080001177983 */ /* 0x000f220000300800 */
[----:B------:R-:W-:-:S03]  /*1eff0*/  @!P6 IMAD.IADD R21, R21, 0x1, -R68 ;  /* 0x000000011515e824 */ /* 0x000fc600078e0a44 */
[----:B------:R-:W4:Y:S01]  /*1f000*/  LDL.LU R22, [R1+0x40c] ;  /* 0x00040c0001167983 */ /* 0x000f220000300800 */
[----:B------:R-:W-:Y:S01]  /*1f010*/  @!P5 IMAD.IADD R20, R20, 0x1, -R68 ;  /* 0x000000011414d824 */ /* 0x000fe200078e0a44 */
[----:B------:R-:W-:Y:S01]  /*1f020*/  ISETP.GT.U32.AND P6, PT, R68, R21, PT ;  /* 0x000000154400720c */ /* 0x000fe20003fc4070 */
[----:B------:R-:W-:-:S03]  /*1f030*/  @!P3 IMAD.MOV R65, RZ, RZ, -R65 ;  /* 0x000000ffff41b224 */ /* 0x000fc600078e0a41 */
[C---:B------:R-:W-:Y:S02]  /*1f040*/  ISETP.GT.U32.AND P3, PT, R68.reuse, R20, PT ;  /* 0x000000144400720c */ /* 0x040fe40003f64070 */
[----:B--2---:R-:W-:-:S07]  /*1f050*/  ISETP.GT.U32.AND P5, PT, R68, R45, PT ;  /* 0x0000002d4400720c */ /* 0x004fce0003fa4070 */
[----:B------:R-:W-:-:S04]  /*1f060*/  @!P6 IMAD.IADD R21, R21, 0x1, -R68 ;  /* 0x000000011515e824 */ /* 0x000fc800078e0a44 */
[--C-:B------:R-:W-:Y:S01]  /*1f070*/  @!P3 IMAD.IADD R20, R20, 0x1, -R68.reuse ;  /* 0x000000011414b824 */ /* 0x100fe200078e0a44 */
[----:B------:R0:W-:Y:S01]  /*1f080*/  STL [R1+0x3f4], R21 ;  /* 0x0003f41501007387 */ /* 0x0001e20000100800 */
[----:B------:R-:W-:-:S03]  /*1f090*/  @!P5 IMAD.IADD R45, R45, 0x1, -R68 ;  /* 0x000000012d2dd824 */ /* 0x000fc600078e0a44 */
[----:B------:R-:W-:Y:S01]  /*1f0a0*/  STL [R1+0x3f8], R20 ;  /* 0x0003f81401007387 */ /* 0x000fe20000100800 */
[----:B------:R-:W-:Y:S01]  /*1f0b0*/  IMAD.MOV.U32 R64, RZ, RZ, R24 ;  /* 0x000000ffff407224 */ /* 0x000fe200078e0018 */
[----:B---3--:R-:W-:Y:S02]  /*1f0c0*/  ISETP.GE.AND P5, PT, R18, RZ, PT ;  /* 0x000000ff1200720c */ /* 0x008fe40003fa6270 */
[----:B------:R-:W2:Y:S04]  /*1f0d0*/  LDL R18, [R1+0x1030] ;  /* 0x0010300001127983 */ /* 0x000ea80000100800 */
[----:B------:R-:W-:Y:S04]  /*1f0e0*/  STL [R1+0xf10], R34 ;  /* 0x000f102201007387 */ /* 0x000fe80000100800 */
[----:B------:R-:W3:Y:S01]  /*1f0f0*/  LDL R24, [R1+0x1120] ;  /* 0x0011200001187983 */ /* 0x000ee20000100800 */
[C---:B------:R-:W-:Y:S01]  /*1f100*/  ISETP.GT.U32.AND P6, PT, R68.reuse, R29, PT ;  /* 0x0000001d4400720c */ /* 0x040fe20003fc4070 */
[----:B------:R-:W-:Y:S01]  /*1f110*/  @!P4 IMAD.MOV R64, RZ, RZ, -R64 ;  /* 0x000000ffff40c224 */ /* 0x000fe200078e0a40 */
[----:B----4-:R-:W-:Y:S01]  /*1f120*/  ISETP.GE.AND P3, PT, R25, RZ, PT ;  /* 0x000000ff1900720c */ /* 0x010fe20003f66270 */
[----:B------:R-:W-:Y:S01]  /*1f130*/  IMAD.MOV.U32 R63, RZ, RZ, R21 ;  /* 0x000000ffff3f7224 */ /* 0x000fe200078e0015 */
[----:B------:R-:W-:Y:S01]  /*1f140*/  ISETP.GT.U32.AND P4, PT, R68, R45, PT ;  /* 0x0000002d4400720c */ /* 0x000fe20003f84070 */
[----:B------:R-:W4:Y:S04]  /*1f150*/  LDL.LU R44, [R1+0x410] ;  /* 0x00041000012c7983 */ /* 0x000f280000300800 */
[----:B------:R-:W2:Y:S04]  /*1f160*/  LDL.LU R26, [R1+0x418] ;  /* 0x00041800011a7983 */ /* 0x000ea80000300800 */
[----:B------:R-:W-:-:S05]  /*1f170*/  @!P6 IMAD.IADD R29, R29, 0x1, -R68 ;  /* 0x000000011d1de824 */ /* 0x000fca00078e0a44 */
[C---:B------:R-:W-:Y:S01]  /*1f180*/  ISETP.GT.U32.AND P6, PT, R68.reuse, R29, PT ;  /* 0x0000001d4400720c */ /* 0x040fe20003fc4070 */
[----:B------:R-:W-:Y:S02]  /*1f190*/  @!P3 IMAD.MOV R63, RZ, RZ, -R63 ;  /* 0x000000ffff3fb224 */ /* 0x000fe400078e0a3f */
[----:B------:R-:W-:Y:S02]  /*1f1a0*/  @!P4 IMAD.IADD R45, R45, 0x1, -R68 ;  /* 0x000000012d2dc824 */ /* 0x000fe400078e0a44 */
[----:B------:R-:W-:Y:S01]  /*1f1b0*/  IMAD.MOV.U32 R62, RZ, RZ, R20 ;  /* 0x000000ffff3e7224 */ /* 0x000fe200078e0014 */
[----:B------:R-:W-:-:S07]  /*1f1c0*/  ISETP.GT.U32.AND P3, PT, R68, R27, PT ;  /* 0x0000001b4400720c */ /* 0x000fce0003f64070 */
[----:B------:R-:W-:Y:S01]  /*1f1d0*/  @!P6 IMAD.IADD R29, R29, 0x1, -R68 ;  /* 0x000000011d1de824 */ /* 0x000fe200078e0a44 */
[C---:B------:R-:W-:Y:S01]  /*1f1e0*/  ISETP.GT.U32.AND P4, PT, R68.reuse, R23, PT ;  /* 0x000000174400720c */ /* 0x040fe20003f84070 */
[----:B------:R0:W-:Y:S01]  /*1f1f0*/  STL [R1+0x3fc], R45 ;  /* 0x0003fc2d01007387 */ /* 0x0001e20000100800 */
[----:B------:R-:W-:-:S03]  /*1f200*/  ISETP.GT.U32.AND P6, PT, R68, R22, PT ;  /* 0x000000164400720c */ /* 0x000fc60003fc4070 */
[----:B------:R-:W-:Y:S01]  /*1f210*/  STL [R1+0x400], R29 ;  /* 0x0004001d01007387 */ /* 0x000fe20000100800 */
[----:B------:R-:W-:Y:S01]  /*1f220*/  @!P5 IMAD.MOV R62, RZ, RZ, -R62 ;  /* 0x000000ffff3ed224 */ /* 0x000fe200078e0a3e */
[----:B------:R-:W-:Y:S02]  /*1f230*/  ISETP.GE.AND P5, PT, R19, RZ, PT ;  /* 0x000000ff1300720c */ /* 0x000fe40003fa6270 */
[----:B------:R-:W-:Y:S04]  /*1f240*/  STL [R1+0xf0c], R33 ;  /* 0x000f0c2101007387 */ /* 0x000fe80000100800 */
[----:B------:R-:W-:Y:S01]  /*1f250*/  STL [R1+0xf24], R32 ;  /* 0x000f242001007387 */ /* 0x000fe20000100800 */
[----:B------:R-:W-:-:S03]  /*1f260*/  @!P3 IMAD.IADD R27, R27, 0x1, -R68 ;  /* 0x000000011b1bb824 */ /* 0x000fc600078e0a44 */
[----:B------:R-:W4:Y:S04]  /*1f270*/  LDL R28, [R1+0x1050] ;  /* 0x00105000011c7983 */ /* 0x000f280000100800 */
[----:B0-----:R-:W4:Y:S04]  /*1f280*/  LDL R21, [R1+0x10e0] ;  /* 0x0010e00001157983 */ /* 0x001f280000100800 */
[----:B------:R-:W4:Y:S01]  /*1f290*/  LDL.LU R25, [R1+0x41c] ;  /* 0x00041c0001197983 */ /* 0x000f220000300800 */
[----:B------:R-:W-:Y:S01]  /*1f2a0*/  @!P4 IMAD.IADD R23, R23, 0x1, -R68 ;  /* 0x000000011717c824 */ /* 0x000fe200078e0a44 */
[----:B------:R-:W-:Y:S01]  /*1f2b0*/  ISETP.GT.U32.AND P4, PT, R68, R27, PT ;  /* 0x0000001b4400720c */ /* 0x000fe20003f84070 */
[----:B------:R-:W-:-:S02]  /*1f2c0*/  IMAD.MOV.U32 R61, RZ, RZ, R45 ;  /* 0x000000ffff3d7224 */ /* 0x000fc400078e002d */
[----:B------:R-:W-:Y:S01]  /*1f2d0*/  @!P6 IMAD.IADD R22, R22, 0x1, -R68 ;  /* 0x000000011616e824 */ /* 0x000fe200078e0a44 */
[----:B------:R-:W-:Y:S01]  /*1f2e0*/  ISETP.GT.U32.AND P6, PT, R68, R23, PT ;  /* 0x000000174400720c */ /* 0x000fe20003fc4070 */
[----:B------:R-:W-:-:S03]  /*1f2f0*/  @!P5 IMAD.MOV R61, RZ, RZ, -R61 ;  /* 0x000000ffff3dd224 */ /* 0x000fc600078e0a3d */
[----:B------:R-:W-:-:S05]  /*1f300*/  ISETP.GT.U32.AND P5, PT, R68, R22, PT ;  /* 0x000000164400720c */ /* 0x000fca0003fa4070 */
[----:B------:R-:W-:-:S04]  /*1f310*/  @!P4 IMAD.IADD R27, R27, 0x1, -R68 ;  /* 0x000000011b1bc824 */ /* 0x000fc800078e0a44 */
[--C-:B------:R-:W-:Y:S01]  /*1f320*/  @!P6 IMAD.IADD R23, R23, 0x1, -R68.reuse ;  /* 0x000000011717e824 */ /* 0x100fe200078e0a44 */
[----:B------:R0:W-:Y:S03]  /*1f330*/  STL [R1+0x404], R27 ;  /* 0x0004041b01007387 */ /* 0x0001e60000100800 */
[----:B------:R-:W-:Y:S02]  /*1f340*/  @!P5 IMAD.IADD R22, R22, 0x1, -R68 ;  /* 0x000000011616d824 */ /* 0x000fe400078e0a44 */
[----:B------:R-:W-:Y:S02]  /*1f350*/  VIADD R78, R0, 0x9e ;  /* 0x0000009e004e7836 */ /* 0x000fe40000000000 */
[----:B------:R-:W-:Y:S01]  /*1f360*/  IMAD.MOV.U32 R59, RZ, RZ, R27 ;  /* 0x000000ffff3b7224 */ /* 0x000fe200078e001b */
[----:B---3--:R-:W-:Y:S02]  /*1f370*/  ISETP.GE.AND P6, PT, R24, RZ, PT ;  /* 0x000000ff1800720c */ /* 0x008fe40003fc6270 */
[----:B------:R-:W3:Y:S04]  /*1f380*/  LDL.LU R24, [R1+0x424] ;  /* 0x0004240001187983 */ /* 0x000ee80000300800 */
[----:B------:R0:W-:Y:S04]  /*1f390*/  STL [R1+0x408], R23 ;  /* 0x0004081701007387 */ /* 0x0001e80000100800 */
[----:B------:R-:W3:Y:S04]  /*1f3a0*/  LDL.LU R49, [R1+0x434] ;  /* 0x0004340001317983 */ /* 0x000ee80000300800 */
[----:B------:R0:W-:Y:S04]  /*1f3b0*/  STL [R1+0x40c], R22 ;  /* 0x00040c1601007387 */ /* 0x0001e80000100800 */
[----:B------:R-:W3:Y:S04]  /*1f3c0*/  LDL R47, [R1+0x10dc] ;  /* 0x0010dc00012f7983 */ /* 0x000ee80000100800 */
[----:B------:R-:W3:Y:S04]  /*1f3d0*/  LDL R45, [R1+0x1048] ;  /* 0x00104800012d7983 */ /* 0x000ee80000100800 */
[----:B------:R-:W-:Y:S04]  /*1f3e0*/  STL [R1+0xf20], R88 ;  /* 0x000f205801007387 */ /* 0x000fe80000100800 */
[----:B------:R-:W-:Y:S04]  /*1f3f0*/  STL [R1+0xf30], R78 ;  /* 0x000f304e01007387 */ /* 0x000fe80000100800 */
[----:B0-----:R-:W3:Y:S01]  /*1f400*/  LDL R27, [R1+0x1084] ;  /* 0x00108400011b7983 */ /* 0x001ee20000100800 */
[----:B--2---:R-:W-:-:S02]  /*1f410*/  ISETP.GE.AND P3, PT, R18, RZ, PT ;  /* 0x000000ff1200720c */ /* 0x004fc40003f66270 */
[C---:B------:R-:W-:Y:S01]  /*1f420*/  ISETP.GT.U32.AND P4, PT, R68.reuse, R26, PT ;  /* 0x0000001a4400720c */ /* 0x040fe20003f84070 */
[----:B------:R-:W-:Y:S02]  /*1f430*/  IMAD.MOV.U32 R60, RZ, RZ, R29 ;  /* 0x000000ffff3c7224 */ /* 0x000fe400078e001d */
[----:B------:R-:W2:Y:S08]  /*1f440*/  LDL.LU R29, [R1+0x42c] ;  /* 0x00042c00011d7983 */ /* 0x000eb00000300800 */
[----:B------:R-:W-:Y:S01]  /*1f450*/  @!P3 IMAD.MOV R60, RZ, RZ, -R60 ;  /* 0x000000ffff3cb224 */ /* 0x000fe200078e0a3c */
[----:B----4-:R-:W-:Y:S01]  /*1f460*/  ISETP.GT.U32.AND P3, PT, R68, R44, PT ;  /* 0x0000002c4400720c */ /* 0x010fe20003f64070 */
[----:B------:R-:W-:Y:S01]  /*1f470*/  @!P4 IMAD.IADD R26, R26, 0x1, -R68 ;  /* 0x000000011a1ac824 */ /* 0x000fe200078e0a44 */
[----:B------:R-:W-:-:S02]  /*1f480*/  ISETP.GE.AND P5, PT, R28, RZ, PT ;  /* 0x000000ff1c00720c */ /* 0x000fc40003fa6270 */
[----:B------:R-:W-:Y:S01]  /*1f490*/  ISETP.GT.U32.AND P4, PT, R68, R25, PT ;  /* 0x000000194400720c */ /* 0x000fe20003f84070 */
[----:B------:R-:W-:-:S08]  /*1f4a0*/  IMAD.MOV.U32 R58, RZ, RZ, R23 ;  /* 0x000000ffff3a7224 */ /* 0x000fd000078e0017 */
[----:B------:R-:W-:Y:S01]  /*1f4b0*/  @!P3 IMAD.IADD R44, R44, 0x1, -R68 ;  /* 0x000000012c2cb824 */ /* 0x000fe200078e0a44 */
[----:B------:R-:W-:Y:S01]  /*1f4c0*/  ISETP.GE.AND P3, PT, R21, RZ, PT ;  /* 0x000000ff1500720c */ /* 0x000fe20003f66270 */
[----:B------:R-:W-:Y:S01]  /*1f4d0*/  IMAD.MOV.U32 R57, RZ, RZ, R22 ;  /* 0x000000ffff397224 */ /* 0x000fe200078e0016 */
[----:B------:R-:W4:Y:S04]  /*1f4e0*/  LDL R23, [R1+0x10c4] ;  /* 0x0010c40001177983 */ /* 0x000f280000100800 */
[----:B------:R-:W4:Y:S01]  /*1f4f0*/  LDL R22, [R1+0x10c0] ;  /* 0x0010c00001167983 */ /* 0x000f220000100800 */
[----:B------:R-:W-:-:S03]  /*1f500*/  @!P4 IMAD.IADD R25, R25, 0x1, -R68 ;  /* 0x000000011919c824 */ /* 0x000fc600078e0a44 */
[----:B------:R-:W4:Y:S01]  /*1f510*/  LDL.LU R28, [R1+0x430] ;  /* 0x00043000011c7983 */ /* 0x000f220000300800 */
[C---:B------:R-:W-:Y:S01]  /*1f520*/  ISETP.GT.U32.AND P4, PT, R68.reuse, R44, PT ;  /* 0x0000002c4400720c */ /* 0x040fe20003f84070 */
[----:B------:R-:W-:Y:S01]  /*1f530*/  @!P5 IMAD.MOV R58, RZ, RZ, -R58 ;  /* 0x000000ffff3ad224 */ /* 0x000fe200078e0a3a */
[C---:B------:R-:W-:Y:S01]  /*1f540*/  ISETP.GT.U32.AND P5, PT, R68.reuse, R26, PT ;  /* 0x0000001a4400720c */ /* 0x040fe20003fa4070 */
[----:B------:R-:W-:Y:S01]  /*1f550*/  @!P6 IMAD.MOV R59, RZ, RZ, -R59 ;  /* 0x000000ffff3be224 */ /* 0x000fe200078e0a3b */
[----:B------:R-:W-:Y:S01]  /*1f560*/  ISETP.GT.U32.AND P6, PT, R68, R25, PT ;  /* 0x000000194400720c */ /* 0x000fe20003fc4070 */
[----:B------:R-:W-:-:S08]  /*1f570*/  @!P3 IMAD.MOV R57, RZ, RZ, -R57 ;  /* 0x000000ffff39b224 */ /* 0x000fd000078e0a39 */
[--C-:B------:R-:W-:Y:S02]  /*1f580*/  @!P4 IMAD.IADD R44, R44, 0x1, -R68.reuse ;  /* 0x000000012c2cc824 */ /* 0x100fe400078e0a44 */
[--C-:B------:R-:W-:Y:S02]  /*1f590*/  @!P5 IMAD.IADD R26, R26, 0x1, -R68.reuse ;  /* 0x000000011a1ad824 */ /* 0x100fe400078e0a44 */
[----:B------:R-:W-:Y:S01]  /*1f5a0*/  @!P6 IMAD.IADD R25, R25, 0x1, -R68 ;  /* 0x000000011919e824 */ /* 0x000fe200078e0a44 */
[----:B------:R-:W-:Y:S01]  /*1f5b0*/  STL [R1+0x410], R44 ;  /* 0x0004102c01007387 */ /* 0x000fe20000100800 */
[----:B------:R-:W-:-:S03]  /*1f5c0*/  VIADD R77, R0, 0x9f ;  /* 0x0000009f004d7836 */ /* 0x000fc60000000000 */
[----:B------:R0:W-:Y:S01]  /*1f5d0*/  STL [R1+0x418], R26 ;  /* 0x0004181a01007387 */ /* 0x0001e20000100800 */
[----:B------:R-:W-:-:S03]  /*1f5e0*/  IMAD.MOV.U32 R56, RZ, RZ, R44 ;  /* 0x000000ffff387224 */ /* 0x000fc600078e002c */
[----:B------:R-:W-:Y:S01]  /*1f5f0*/  STL [R1+0x41c], R25 ;  /* 0x00041c1901007387 */ /* 0x000fe20000100800 */
[----:B------:R-:W-:Y:S02]  /*1f600*/  IMAD.MOV.U32 R55, RZ, RZ, R26 ;  /* 0x000000ffff377224 */ /* 0x000fe400078e001a */
[C---:B------:R-:W-:Y:S02]  /*1f610*/  VIADD R76, R0.reuse, 0xa6 ;  /* 0x000000a6004c7836 */ /* 0x040fe40000000000 */
[----:B------:R-:W-:Y:S01]  /*1f620*/  VIADD R75, R0, 0xa7 ;  /* 0x000000a7004b7836 */ /* 0x000fe20000000000 */
[C---:B---3--:R-:W-:Y:S02]  /*1f630*/  ISETP.GT.U32.AND P3, PT, R68.reuse, R24, PT ;  /* 0x000000184400720c */ /* 0x048fe40003f64070 */
[----:B------:R-:W-:Y:S02]  /*1f640*/  ISETP.GT.U32.AND P4, PT, R68, R49, PT ;  /* 0x000000314400720c */ /* 0x000fe40003f84070 */
[----:B------:R-:W-:-:S09]  /*1f650*/  ISETP.GE.AND P5, PT, R47, RZ, PT ;  /* 0x000000ff2f00720c */ /* 0x000fd20003fa6270 */
[--C-:B------:R-:W-:Y:S01]  /*1f660*/  @!P3 IMAD.IADD R24, R24, 0x1, -R68.reuse ;  /* 0x000000011818b824 */ /* 0x100fe200078e0a44 */
[----:B------:R-:W3:Y:S01]  /*1f670*/  LDL.LU R47, [R1+0x428] ;  /* 0x00042800012f7983 */ /* 0x000ee20000300800 */
[----:B------:R-:W-:Y:S01]  /*1f680*/  ISETP.GE.AND P6, PT, R45, RZ, PT ;  /* 0x000000ff2d00720c */ /* 0x000fe20003fc6270 */
[----:B------:R-:W-:Y:S02]  /*1f690*/  @!P4 IMAD.IADD R49, R49, 0x1, -R68 ;  /* 0x000000013131c824 */ /* 0x000fe400078e0a44 */
[----:B------:R-:W3:Y:S01]  /*1f6a0*/  LDL.LU R45, [R1+0x420] ;  /* 0x00042000012d7983 */ /* 0x000ee20000300800 */
[----:B------:R-:W-:-:S03]  /*1f6b0*/  ISETP.GT.U32.AND P4, PT, R68, R24, PT ;  /* 0x000000184400720c */ /* 0x000fc60003f84070 */
[----:B------:R-:W-:Y:S01]  /*1f6c0*/  STL [R1+0xf2c], R77 ;  /* 0x000f2c4d01007387 */ /* 0x000fe20000100800 */
[----:B------:R-:W-:-:S03]  /*1f6d0*/  @!P5 IMAD.MOV R56, RZ, RZ, -R56 ;  /* 0x000000ffff38d224 */ /* 0x000fc600078e0a38 */
[----:B0-----:R-:W3:Y:S01]  /*1f6e0*/  LDL R26, [R1+0x1074] ;  /* 0x00107400011a7983 */ /* 0x001ee20000100800 */
[----:B------:R-:W-:-:S03]  /*1f6f0*/  ISETP.GT.U32.AND P5, PT, R68, R49, PT ;  /* 0x000000314400720c */ /* 0x000fc60003fa4070 */
[----:B------:R-:W3:Y:S02]  /*1f700*/  LDL R48, [R1+0x110c] ;  /* 0x00110c0001307983 */ /* 0x000ee40000100800 */
[----:B------:R-:W-:Y:S01]  /*1f710*/  @!P4 IMAD.IADD R24, R24, 0x1, -R68 ;  /* 0x000000011818c824 */ /* 0x000fe200078e0a44 */
[----:B------:R-:W-:-:S04]  /*1f720*/  ISETP.GE.AND P3, PT, R27, RZ, PT ;  /* 0x000000ff1b00720c */ /* 0x000fc80003f66270 */
[----:B------:R-:W-:Y:S03]  /*1f730*/  STL [R1+0x424], R24 ;  /* 0x0004241801007387 */ /* 0x000fe60000100800 */
[----:B------:R-:W-:Y:S01]  /*1f740*/  @!P5 IMAD.IADD R49, R49, 0x1, -R68 ;  /* 0x000000013131d824 */ /* 0x000fe200078e0a44 */
[----:B------:R-:W3:Y:S04]  /*1f750*/  LDL.LU R44, [R1+0x414] ;  /* 0x00041400012c7983 */ /* 0x000ee80000300800 */
[----:B------:R0:W-:Y:S04]  /*1f760*/  STL [R1+0x434], R49 ;  /* 0x0004343101007387 */ /* 0x0001e80000100800 */
[----:B------:R-:W-:Y:S04]  /*1f770*/  STL [R1+0xf3c], R76 ;  /* 0x000f3c4c01007387 */ /* 0x000fe80000100800 */
[----:B------:R-:W-:Y:S04]  /*1f780*/  STL [R1+0xf40], R75 ;  /* 0x000f404b01007387 */ /* 0x000fe80000100800 */
[----:B------:R-:W3:Y:S01]  /*1f790*/  LDL R27, [R1+0x10a8] ;  /* 0x0010a800011b7983 */ /* 0x000ee20000100800 */
[----:B------:R-:W-:Y:S01]  /*1f7a0*/  @!P6 IMAD.MOV R55, RZ, RZ, -R55 ;  /* 0x000000ffff37e224 */ /* 0x000fe200078e0a37 */
[C---:B--2---:R-:W-:Y:S01]  /*1f7b0*/  ISETP.GT.U32.AND P6, PT, R68.reuse, R29, PT ;  /* 0x0000001d4400720c */ /* 0x044fe20003fc4070 */
[----:B------:R-:W-:Y:S01]  /*1f7c0*/  IMAD.MOV.U32 R54, RZ, RZ, R25 ;  /* 0x000000ffff367224 */ /* 0x000fe200078e0019 */
[----:B----4-:R-:W-:-:S03]  /*1f7d0*/  ISETP.GT.U32.AND P5, PT, R68, R28, PT ;  /* 0x0000001c4400720c */ /* 0x010fc60003fa4070 */
[----:B------:R-:W-:Y:S01]  /*1f7e0*/  @!P3 IMAD.MOV R54, RZ, RZ, -R54 ;  /* 0x000000ffff36b224 */ /* 0x000fe200078e0a36 */
[----:B------:R-:W-:-:S07]  /*1f7f0*/  ISETP.GE.AND P3, PT, R23, RZ, PT ;  /* 0x000000ff1700720c */ /* 0x000fce0003f66270 */
[----:B------:R-:W-:-:S05]  /*1f800*/  @!P6 IMAD.IADD R29, R29, 0x1, -R68 ;  /* 0x000000011d1de824 */ /* 0x000fca00078e0a44 */
[----:B------:R-:W-:Y:S01]  /*1f810*/  ISETP.GT.U32.AND P6, PT, R68, R29, PT ;  /* 0x0000001d4400720c */ /* 0x000fe20003fc4070 */
[----:B------:R-:W-:Y:S02]  /*1f820*/  @!P5 IMAD.IADD R28, R28, 0x1, -R68 ;  /* 0x000000011c1cd824 */ /* 0x000fe400078e0a44 */
[----:B------:R-:W-:-:S03]  /*1f830*/  IMAD.MOV.U32 R53, RZ, RZ, R24 ;  /* 0x000000ffff357224 */ /* 0x000fc600078e0018 */
[----:B------:R-:W-:Y:S01]  /*1f840*/  ISETP.GT.U32.AND P5, PT, R68, R28, PT ;  /* 0x0000001c4400720c */ /* 0x000fe20003fa4070 */
[----:B------:R-:W-:-:S06]  /*1f850*/  @!P3 IMAD.MOV R53, RZ, RZ, -R53 ;  /* 0x000000ffff35b224 */ /* 0x000fcc00078e0a35 */
[----:B------:R-:W-:-:S05]  /*1f860*/  @!P6 IMAD.IADD R29, R29, 0x1, -R68 ;  /* 0x000000011d1de824 */ /* 0x000fca00078e0a44 */
[----:B------:R-:W-:Y:S01]  /*1f870*/  STL [R1+0x42c], R29 ;  /* 0x00042c1d01007387 */ /* 0x000fe20000100800 */
[----:B------:R-:W-:-:S04]  /*1f880*/  @!P5 IMAD.IADD R28, R28, 0x1, -R68 ;  /* 0x000000011c1cd824 */ /* 0x000fc800078e0a44 */
[----:B------:R-:W-:Y:S01]  /*1f890*/  IMAD.MOV.U32 R50, RZ, RZ, R28 ;  /* 0x000000ffff327224 */ /* 0x000fe200078e001c */
[----:B---3--:R-:W-:Y:S02]  /*1f8a0*/  ISETP.GT.U32.AND P3, PT, R68, R47, PT ;  /* 0x0000002f4400720c */ /* 0x008fe40003f64070 */
[----:B------:R-:W-:Y:S02]  /*1f8b0*/  ISETP.GE.AND P5, PT, R26, RZ, PT ;  /* 0x000000ff1a00720c */ /* 0x000fe40003fa6270 */
[----:B------:R-:W2:Y:S09]  /*1f8c0*/  LDL R26, [R1+0x103c] ;  /* 0x00103c00011a7983 */ /* 0x000eb20000100800 */
[----:B------:R-:W-:Y:S01]  /*1f8d0*/  @!P3 IMAD.IADD R47, R47, 0x1, -R68 ;  /* 0x000000012f2fb824 */ /* 0x000fe200078e0a44 */
[----:B------:R-:W-:Y:S01]  /*1f8e0*/  ISETP.GE.AND P3, PT, R48, RZ, PT ;  /* 0x000000ff3000720c */ /* 0x000fe20003f66270 */
[----:B------:R-:W-:Y:S04]  /*1f8f0*/  STL [R1+0x430], R28 ;  /* 0x0004301c01007387 */ /* 0x000fe80000100800 */
[----:B------:R-:W-:Y:S08]  /*1f900*/  STL [R1+0xf48], R71 ;  /* 0x000f484701007387 */ /* 0x000ff00000100800 */
[----:B------:R-:W-:Y:S01]  /*1f910*/  @!P3 IMAD.MOV R50, RZ, RZ, -R50 ;  /* 0x000000ffff32b224 */ /* 0x000fe200078e0a32 */
[----:B------:R-:W-:-:S02]  /*1f920*/  ISETP.GE.AND P3, PT, R27, RZ, PT ;  /* 0x000000ff1b00720c */ /* 0x000fc40003f66270 */
[----:B------:R-:W3:Y:S01]  /*1f930*/  LDL R27, [R1+0x1104] ;  /* 0x00110400011b7983 */ /* 0x000ee20000100800 */
[----:B------:R-:W-:Y:S01]  /*1f940*/  ISETP.GE.AND P4, PT, R22, RZ, PT ;  /* 0x000000ff1600720c */ /* 0x000fe20003f86270 */
[----:B------:R-:W-:Y:S01]  /*1f950*/  IMAD.MOV.U32 R52, RZ, RZ, R49 ;  /* 0x000000ffff347224 */ /* 0x000fe200078e0031 */
[----:B------:R-:W-:Y:S02]  /*1f960*/  IABS R17, R3 ;  /* 0x0000000300117213 */ /* 0x000fe40000000000 */
[----:B------:R-:W-:-:S03]  /*1f970*/  ISETP.GT.U32.AND P6, PT, R68, R45, PT ;  /* 0x0000002d4400720c */ /* 0x000fc60003fc4070 */
[----:B------:R-:W-:-:S06]  /*1f980*/  IMAD.HI.U32 R6, R74, R17, RZ ;  /* 0x000000114a067227 */ /* 0x000fcc00078e00ff */
[----:B------:R-:W-:Y:S01]  /*1f990*/  @!P4 IMAD.MOV R52, RZ, RZ, -R52 ;  /* 0x000000ffff34c224 */ /* 0x000fe200078e0a34 */
[C---:B------:R-:W-:Y:S01]  /*1f9a0*/  ISETP.GT.U32.AND P4, PT, R68.reuse, R47, PT ;  /* 0x0000002f4400720c */ /* 0x040fe20003f84070 */
[----:B------:R-:W-:Y:S02]  /*1f9b0*/  IMAD.MOV R4, RZ, RZ, -R6 ;  /* 0x000000ffff047224 */ /* 0x000fe400078e0a06 */
[----:B------:R-:W-:Y:S02]  /*1f9c0*/  IMAD.MOV.U32 R51, RZ, RZ, R29 ;  /* 0x000000ffff337224 */ /* 0x000fe400078e001d */
[C---:B------:R-:W-:Y:S02]  /*1f9d0*/  IMAD R17, R68.reuse, R4, R17 ;  /* 0x0000000444117224 */ /* 0x040fe400078e0211 */
[----:B------:R-:W-:Y:S01]  /*1f9e0*/  @!P5 IMAD.MOV R51, RZ, RZ, -R51 ;  /* 0x000000ffff33d224 */ /* 0x000fe200078e0a33 */
[----:B------:R-:W-:Y:S01]  /*1f9f0*/  ISETP.GT.U32.AND P5, PT, R68, R44, PT ;  /* 0x0000002c4400720c */ /* 0x000fe20003fa4070 */
[----:B------:R-:W-:Y:S01]  /*1fa00*/  @!P6 IMAD.IADD R45, R45, 0x1, -R68 ;  /* 0x000000012d2de824 */ /* 0x000fe200078e0a44 */
[----:B------:R-:W-:-:S03]  /*1fa10*/  IABS R16, R2 ;  /* 0x0000000200107213 */ /* 0x000fc60000000000 */
[----:B------:R-:W-:Y:S01]  /*1fa20*/  @!P4 IMAD.IADD R47, R47, 0x1, -R68 ;  /* 0x000000012f2fc824 */ /* 0x000fe200078e0a44 */
[----:B------:R-:W-:Y:S01]  /*1fa30*/  ISETP.GT.U32.AND P4, PT, R68, R17, PT ;  /* 0x000000114400720c */ /* 0x000fe20003f84070 */
[----:B------:R-:W-:Y:S01]  /*1fa40*/  IMAD.HI.U32 R7, R74, R16, RZ ;  /* 0x000000104a077227 */ /* 0x000fe200078e00ff */
[----:B------:R-:W-:-:S03]  /*1fa50*/  ISETP.GT.U32.AND P6, PT, R68, R45, PT ;  /* 0x0000002d4400720c */ /* 0x000fc60003fc4070 */
[----:B------:R-:W-:Y:S02]  /*1fa60*/  IMAD.MOV R5, RZ, RZ, -R7 ;  /* 0x000000ffff057224 */ /* 0x000fe400078e0a07 */
[----:B------:R-:W-:Y:S02]  /*1fa70*/  @!P5 IMAD.IADD R44, R44, 0x1, -R68 ;  /* 0x000000012c2cd824 */ /* 0x000fe400078e0a44 */
[----:B------:R-:W-:-:S04]  /*1fa80*/  IMAD.HI.U32 R4, R74, R15, RZ ;  /* 0x0000000f4a047227 */ /* 0x000fc800078e00ff */
[C---:B------:R-:W-:Y:S02]  /*1fa90*/  IMAD R16, R68.reuse, R5, R16 ;  /* 0x0000000544107224 */ /* 0x040fe400078e0210 */
[----:B------:R-:W-:Y:S01]  /*1faa0*/  @!P4 IMAD.IADD R17, R17, 0x1, -R68 ;  /* 0x000000011111c824 */ /* 0x000fe200078e0a44 */
[----:B------:R-:W-:Y:S01]  /*1fab0*/  ISETP.GT.U32.AND P4, PT, R68, R44, PT ;  /* 0x0000002c4400720c */ /* 0x000fe20003f84070 */
[----:B------:R-:W-:Y:S02]  /*1fac0*/  IMAD.MOV R4, RZ, RZ, -R4 ;  /* 0x000000ffff047224 */ /* 0x000fe400078e0a04 */
[----:B------:R-:W-:-:S04]  /*1fad0*/  IMAD.HI.U32 R5, R74, R14, RZ ;  /* 0x0000000e4a057227 */ /* 0x000fc800078e00ff */
[----:B------:R-:W-:Y:S01]  /*1fae0*/  @!P6 IMAD.IADD R45, R45, 0x1, -R68 ;  /* 0x000000012d2de824 */ /* 0x000fe200078e0a44 */
[C---:B------:R-:W-:Y:S01]  /*1faf0*/  ISETP.GT.U32.AND P6, PT, R68.reuse, R16, PT ;  /* 0x000000104400720c */ /* 0x040fe20003fc4070 */
[----:B------:R-:W-:Y:S02]  /*1fb00*/  IMAD R15, R68, R4, R15 ;  /* 0x00000004440f7224 */ /* 0x000fe400078e020f */
[----:B------:R-:W-:-:S04]  /*1fb10*/  IMAD.MOV R4, RZ, RZ, -R5 ;  /* 0x000000ffff047224 */ /* 0x000fc800078e0a05 */
[----:B------:R-:W-:Y:S02]  /*1fb20*/  IMAD R14, R68, R4, R14 ;  /* 0x00000004440e7224 */ /* 0x000fe400078e020e */
[----:B------:R-:W-:Y:S02]  /*1fb30*/  @!P4 IMAD.IADD R44, R44, 0x1, -R68 ;  /* 0x000000012c2cc824 */ /* 0x000fe400078e0a44 */
[----:B------:R-:W-:Y:S01]  /*1fb40*/  IMAD.HI.U32 R5, R74, R13, RZ ;  /* 0x0000000d4a057227 */ /* 0x000fe200078e00ff */
[----:B------:R-:W-:-:S03]  /*1fb50*/  ISETP.GT.U32.AND P4, PT, R68, R14, PT ;  /* 0x0000000e4400720c */ /* 0x000fc60003f84070 */
[--C-:B------:R-:W-:Y:S01]  /*1fb60*/  @!P6 IMAD.IADD R16, R16, 0x1, -R68.reuse ;  /* 0x000000011010e824 */ /* 0x100fe200078e0a44 */
[C---:B------:R-:W-:Y:S01]  /*1fb70*/  ISETP.GT.U32.AND P6, PT, R68.reuse, R17, PT ;  /* 0x000000114400720c */ /* 0x040fe20003fc4070 */
[----:B------:R-:W-:Y:S02]  /*1fb80*/  IMAD.MOV R4, RZ, RZ, -R5 ;  /* 0x000000ffff047224 */ /* 0x000fe400078e0a05 */
[----:B------:R-:W-:Y:S02]  /*1fb90*/  IMAD.MOV.U32 R48, RZ, RZ, R45 ;  /* 0x000000ffff307224 */ /* 0x000fe400078e002d */
[----:B------:R-:W-:Y:S02]  /*1fba0*/  IMAD R13, R68, R4, R13 ;  /* 0x00000004440d7224 */ /* 0x000fe400078e020d */
[----:B0-----:R-:W-:Y:S02]  /*1fbb0*/  IMAD.MOV.U32 R49, RZ, RZ, R47 ;  /* 0x000000ffff317224 */ /* 0x001fe400078e002f */
[--C-:B------:R-:W-:Y:S01]  /*1fbc0*/  @!P4 IMAD.IADD R14, R14, 0x1, -R68.reuse ;  /* 0x000000010e0ec824 */ /* 0x100fe200078e0a44 */
[C---:B------:R-:W-:Y:S01]  /*1fbd0*/  ISETP.GT.U32.AND P4, PT, R68.reuse, R13, PT ;  /* 0x0000000d4400720c */ /* 0x040fe20003f84070 */
[----:B------:R-:W-:Y:S01]  /*1fbe0*/  @!P3 IMAD.MOV R49, RZ, RZ, -R49 ;  /* 0x000000ffff31b224 */ /* 0x000fe200078e0a31 */
[----:B------:R-:W-:Y:S01]  /*1fbf0*/  ISETP.GT.U32.AND P3, PT, R68, R16, PT ;  /* 0x000000104400720c */ /* 0x000fe20003f64070 */
[----:B------:R-:W-:-:S02]  /*1fc00*/  @!P6 IMAD.IADD R17, R17, 0x1, -R68 ;  /* 0x000000011111e824 */ /* 0x000fc400078e0a44 */
[----:B------:R-:W-:Y:S01]  /*1fc10*/  IMAD.HI.U32 R4, R74, R12, RZ ;  /* 0x0000000c4a047227 */ /* 0x000fe200078e00ff */
[----:B------:R0:W-:Y:S03]  /*1fc20*/  STL [R1+0x428], R47 ;  /* 0x0004282f01007387 */ /* 0x0001e60000100800 */
[----:B------:R-:W-:-:S04]  /*1fc30*/  IMAD.MOV R4, RZ, RZ, -R4 ;  /* 0x000000ffff047224 */ /* 0x000fc800078e0a04 */
[----:B------:R-:W-:Y:S02]  /*1fc40*/  @!P4 IMAD.IADD R13, R13, 0x1, -R68 ;  /* 0x000000010d0dc824 */ /* 0x000fe400078e0a44 */
[----:B------:R-:W-:Y:S02]  /*1fc50*/  IMAD R12, R68, R4, R12 ;  /* 0x00000004440c7224 */ /* 0x000fe400078e020c */
[----:B0-----:R-:W-:Y:S02]  /*1fc60*/  IMAD.MOV.U32 R47, RZ, RZ, R44 ;  /* 0x000000ffff2f7224 */ /* 0x001fe400078e002c */
[----:B------:R-:W-:-:S04]  /*1fc70*/  IMAD.HI.U32 R4, R74, R11, RZ ;  /* 0x0000000b4a047227 */ /* 0x000fc800078e00ff */
[----:B------:R-:W-:Y:S01]  /*1fc80*/  @!P3 IMAD.IADD R16, R16, 0x1, -R68 ;  /* 0x000000011010b824 */ /* 0x000fe200078e0a44 */
[----:B------:R-:W-:Y:S01]  /*1fc90*/  ISETP.GE.AND P3, PT, R3, RZ, PT ;  /* 0x000000ff0300720c */ /* 0x000fe20003f66270 */
[----:B------:R-:W-:Y:S01]  /*1fca0*/  IMAD.MOV R4, RZ, RZ, -R4 ;  /* 0x000000ffff047224 */ /* 0x000fe200078e0a04 */
[----:B------:R0:W-:Y:S03]  /*1fcb0*/  STL [R1+0x420], R45 ;  /* 0x0004202d01007387 */ /* 0x0001e60000100800 */
[----:B------:R-:W-:Y:S01]  /*1fcc0*/  IMAD R11, R68, R4, R11 ;  /* 0x00000004440b7224 */ /* 0x000fe200078e020b */
[----:B------:R-:W-:Y:S04]  /*1fcd0*/  STL [R1+0xf54], R70 ;  /* 0x000f544601007387 */ /* 0x000fe80000100800 */
[----:B------:R-:W-:Y:S01]  /*1fce0*/  STL [R1+0xf64], R87 ;  /* 0x000f645701007387 */ /* 0x000fe20000100800 */
[----:B0-----:R-:W-:-:S03]  /*1fcf0*/  IMAD.MOV.U32 R45, RZ, RZ, R17 ;  /* 0x000000ffff2d7224 */ /* 0x001fc600078e0011 */
[----:B------:R0:W-:Y:S01]  /*1fd00*/  STL [R1+0x414], R44 ;  /* 0x0004142c01007387 */ /* 0x0001e20000100800 */
[----:B------:R-:W-:Y:S01]  /*1fd10*/  @!P3 IMAD.MOV R45, RZ, RZ, -R45 ;  /* 0x000000ffff2db224 */ /* 0x000fe200078e0a2d */
[----:B------:R-:W-:Y:S01]  /*1fd20*/  ISETP.GT.U32.AND P3, PT, R68, R13, PT ;  /* 0x0000000d4400720c */ /* 0x000fe20003f64070 */
[----:B0-----:R-:W-:Y:S01]  /*1fd30*/  IMAD.MOV.U32 R44, RZ, RZ, R16 ;  /* 0x000000ffff2c7224 */ /* 0x001fe200078e0010 */
[----:B------:R-:W-:Y:S02]  /*1fd40*/  IABS R10, R38 ;  /* 0x00000026000a7213 */ /* 0x000fe40000000000 */
[----:B------:R-:W-:-:S09]  /*1fd50*/  IABS R9, R37 ;  /* 0x0000002500097213 */ /* 0x000fd20000000000 */
[----:B------:R-:W-:Y:S01]  /*1fd60*/  @!P3 IMAD.IADD R13, R13, 0x1, -R68 ;  /* 0x000000010d0db824 */ /* 0x000fe200078e0a44 */
[----:B------:R-:W-:Y:S01]  /*1fd70*/  ISETP.GE.AND P3, PT, R42, RZ, PT ;  /* 0x000000ff2a00720c */ /* 0x000fe20003f66270 */
[----:B------:R-:W-:-:S04]  /*1fd80*/  IMAD.HI.U32 R5, R74, R10, RZ ;  /* 0x0000000a4a057227 */ /* 0x000fc800078e00ff */
[----:B------:R-:W-:-:S04]  /*1fd90*/  IMAD.HI.U32 R4, R74, R9, RZ ;  /* 0x000000094a047227 */ /* 0x000fc800078e00ff */
[----:B------:R-:W-:Y:S02]  /*1fda0*/  IMAD.MOV R5, RZ, RZ, -R5 ;  /* 0x000000ffff057224 */ /* 0x000fe400078e0a05 */
[----:B------:R-:W-:Y:S02]  /*1fdb0*/  IMAD.MOV R6, RZ, RZ, -R4 ;  /* 0x000000ffff067224 */ /* 0x000fe400078e0a04 */
[C---:B------:R-:W-:Y:S02]  /*1fdc0*/  IMAD R10, R68.reuse, R5, R10 ;  /* 0x00000005440a7224 */ /* 0x040fe400078e020a */
[----:B------:R-:W-:Y:S01]  /*1fdd0*/  IMAD R9, R68, R6, R9 ;  /* 0x0000000644097224 */ /* 0x000fe200078e0209 */
[----:B------:R-:W-:-:S05]  /*1fde0*/  IABS R8, R36 ;  /* 0x0000002400087213 */ /* 0x000fca0000000000 */
[----:B------:R-:W-:-:S04]  /*1fdf0*/  IMAD.HI.U32 R5, R74, R8, RZ ;  /* 0x000000084a057227 */ /* 0x000fc800078e00ff */
[----:B------:R-:W-:Y:S01]  /*1fe00*/  IMAD.MOV R5, RZ, RZ, -R5 ;  /* 0x000000ffff057224 */ /* 0x000fe200078e0a05 */
[----:B------:R-:W-:-:S03]  /*1fe10*/  IABS R7, R35 ;  /* 0x0000002300077213 */ /* 0x000fc60000000000 */
[----:B------:R-:W-:Y:S02]  /*1fe20*/  IMAD R8, R68, R5, R8 ;  /* 0x0000000544087224 */ /* 0x000fe400078e0208 */
[----:B------:R-:W-:Y:S01]  /*1fe30*/  IMAD.HI.U32 R4, R74, R7, RZ ;  /* 0x000000074a047227 */ /* 0x000fe200078e00ff */
[----:B--2---:R-:W-:-:S13]  /*1fe40*/  ISETP.GE.AND P5, PT, R26, RZ, PT ;  /* 0x000000ff1a00720c */ /* 0x004fda0003fa6270 */
[----:B------:R-:W-:Y:S01]  /*1fe50*/  @!P5 IMAD.MOV R48, RZ, RZ, -R48 ;  /* 0x000000ffff30d224 */ /* 0x000fe200078e0a30 */
[----:B------:R-:W-:Y:S02]  /*1fe60*/  ISETP.GT.U32.AND P5, PT, R68, R15, PT ;  /* 0x0000000f4400720c */ /* 0x000fe40003fa4070 */
[----:B---3--:R-:W-:-:S11]  /*1fe70*/  ISETP.GE.AND P6, PT, R27, RZ, PT ;  /* 0x000000ff1b00720c */ /* 0x008fd60003fc6270 */
[----:B------:R-:W-:-:S05]  /*1fe80*/  @!P5 IMAD.IADD R15, R15, 0x1, -R68 ;  /* 0x000000010f0fd824 */ /* 0x000fca00078e0a44 */
[----:B------:R-:W-:Y:S02]  /*1fe90*/  ISETP.GT.U32.AND P4, PT, R68, R15, PT ;  /* 0x0000000f4400720c */ /* 0x000fe40003f84070 */
[----:B------:R-:W-:Y:S01]  /*1fea0*/  ISETP.GE.AND P5, PT, R2, RZ, PT ;  /* 0x000000ff0200720c */ /* 0x000fe20003fa6270 */
[----:B------:R-:W-:Y:S01]  /*1feb0*/  @!P6 IMAD.MOV R47, RZ, RZ, -R47 ;  /* 0x000000ffff2fe224 */ /* 0x000fe200078e0a2f */
[----:B------:R-:W-:-:S09]  /*1fec0*/  ISETP.GT.U32.AND P6, PT, R68, R14, PT ;  /* 0x0000000e4400720c */ /* 0x000fd20003fc4070 */
[----:B------:R-:W-:Y:S01]  /*1fed0*/  @!P4 IMAD.IADD R15, R15, 0x1, -R68 ;  /* 0x000000010f0fc824 */ /* 0x000fe200078e0a44 */
[C---:B------:R-:W-:Y:S01]  /*1fee0*/  ISETP.GT.U32.AND P4, PT, R68.reuse, R11, PT ;  /* 0x0000000b4400720c */ /* 0x040fe20003f84070 */
[----:B------:R-:W-:Y:S01]  /*1fef0*/  @!P5 IMAD.MOV R44, RZ, RZ, -R44 ;  /* 0x000000ffff2cd224 */ /* 0x000fe200078e0a2c */
[----:B------:R-:W-:Y:S01]  /*1ff00*/  ISETP.GT.U32.AND P5, PT, R68, R12, PT ;  /* 0x0000000c4400720c */ /* 0x000fe20003fa4070 */
[----:B------:R-:W-:Y:S01]  /*1ff10*/  @!P6 IMAD.IADD R14, R14, 0x1, -R68 ;  /* 0x000000010e0ee824 */ /* 0x000fe200078e0a44 */
[----:B------:R-:W-:Y:S01]  /*1ff20*/  ISETP.GE.AND P6, PT, R43, RZ, PT ;  /* 0x000000ff2b00720c */ /* 0x000fe20003fc6270 */
[----:B------:R-:W-:-:S08]  /*1ff30*/  IMAD.MOV.U32 R43, RZ, RZ, R15 ;  /* 0x000000ffff2b7224 */ /* 0x000fd000078e000f */
[--C-:B------:R-:W-:Y:S02]  /*1ff40*/  @!P4 IMAD.IADD R11, R11, 0x1, -R68.reuse ;  /* 0x000000010b0bc824 */ /* 0x100fe400078e0a44 */
[----:B------:R-:W-:Y:S01]  /*1ff50*/  @!P5 IMAD.IADD R12, R12, 0x1, -R68 ;  /* 0x000000010c0cd824 */ /* 0x000fe200078e0a44 */
[----:B------:R-:W-:Y:S01]  /*1ff60*/  ISETP.GE.AND P5, PT, R41, RZ, PT ;  /* 0x000000ff2900720c */ /* 0x000fe20003fa6270 */
[----:B------:R-:W-:Y:S01]  /*1ff70*/  @!P6 IMAD.MOV R43, RZ, RZ, -R43 ;  /* 0x000000ffff2be224 */ /* 0x000fe200078e0a2b */
[C---:B------:R-:W-:Y:S01]  /*1ff80*/  ISETP.GT.U32.AND P6, PT, R68.reuse, R11, PT ;  /* 0x0000000b4400720c */ /* 0x040fe20003fc4070 */
[----:B------:R-:W-:Y:S01]  /*1ff90*/  IMAD.MOV.U32 R42, RZ, RZ, R14 ;  /* 0x000000ffff2a7224 */ /* 0x000fe200078e000e */
[C---:B------:R-:W-:Y:S01]  /*1ffa0*/  ISETP.GT.U32.AND P4, PT, R68.reuse, R12, PT ;  /* 0x0000000c4400720c */ /* 0x040fe20003f84070 */
[----:B------:R-:W-:Y:S02]  /*1ffb0*/  IMAD.MOV.U32 R41, RZ, RZ, R13 ;  /* 0x000000ffff297224 */ /* 0x000fe400078e000d */
[----:B------:R-:W-:Y:S01]  /*1ffc0*/  @!P3 IMAD.MOV R42, RZ, RZ, -R42 ;  /* 0x000000ffff2ab224 */ /* 0x000fe200078e0a2a */
[----:B------:R-:W-:-:S05]  /*1ffd0*/  ISETP.GT.U32.AND P3, PT, R68, R10, PT ;  /* 0x0000000a4400720c */ /* 0x000fca0003f64070 */
[----:B------:R-:W-:Y:S01]  /*1ffe0*/  @!P5 IMAD.MOV R41, RZ, RZ, -R41 ;  /* 0x000000ffff29d224 */ /* 0x000fe200078e0a29 */
[----:B------:R-:W-:Y:S01]  /*1fff0*/  ISETP.GE.AND P5, PT, R40, RZ, PT ;  /* 0x000000ff2800720c */ /* 0x000fe20003fa6270 */
[--C-:B------:R-:W-:Y:S01]  /*20000*/  @!P6 IMAD.IADD R11, R11, 0x1, -R68.reuse ;  /* 0x000000010b0be824 */ /* 0x100fe200078e0a44 */
[----:B------:R-:W-:Y:S01]  /*20010*/  ISETP.GT.U32.AND P6, PT, R68, R9, PT ;  /* 0x000000094400720c */ /* 0x000fe20003fc4070 */
[----:B------:R-:W-:-:S04]  /*20020*/  @!P4 IMAD.IADD R12, R12, 0x1, -R68 ;  /* 0x000000010c0cc824 */ /* 0x000fc800078e0a44 */
[----:B------:R-:W-:Y:S02]  /*20030*/  @!P3 IMAD.IADD R10, R10, 0x1, -R68 ;  /* 0x000000010a0ab824 */ /* 0x000fe400078e0a44 */
[----:B------:R-:W-:-:S06]  /*20040*/  IMAD.MOV.U32 R40, RZ, RZ, R12 ;  /* 0x000000ffff287224 */ /* 0x000fcc00078e000c */
[----:B------:R-:W-:Y:S01]  /*20050*/  @!P6 IMAD.IADD R9, R9, 0x1, -R68 ;  /* 0x000000010909e824 */ /* 0x000fe200078e0a44 */
[C---:B------:R-:W-:Y:S01]  /*20060*/  ISETP.GT.U32.AND P3, PT, R68.reuse, R10, PT ;  /* 0x0000000a4400720c */ /* 0x040fe20003f64070 */
[----:B------:R-:W-:Y:S01]  /*20070*/  @!P5 IMAD.MOV R40, RZ, RZ, -R40 ;  /* 0x000000ffff28d224 */ /* 0x000fe200078e0a28 */
[C---:B------:R-:W-:Y:S02]  /*20080*/  ISETP.GT.U32.AND P5, PT, R68.reuse, R8, PT ;  /* 0x000000084400720c */ /* 0x040fe40003fa4070 */
[C---:B------:R-:W-:Y:S01]  /*20090*/  ISETP.GT.U32.AND P6, PT, R68.reuse, R9, PT ;  /* 0x000000094400720c */ /* 0x040fe20003fc4070 */
[----:B------:R-:W-:Y:S01]  /*200a0*/  IMAD.MOV R4, RZ, RZ, -R4 ;  /* 0x000000ffff047224 */ /* 0x000fe200078e0a04 */
[----:B------:R-:W-:Y:S02]  /*200b0*/  ISETP.GE.AND P4, PT, R39, RZ, PT ;  /* 0x000000ff2700720c */ /* 0x000fe40003f86270 */
[----:B------:R-:W-:Y:S01]  /*200c0*/  IABS R6, R34 ;  /* 0x0000002200067213 */ /* 0x000fe20000000000 */
[----:B------:R-:W-:Y:S01]  /*200d0*/  IMAD R7, R68, R4, R7 ;  /* 0x0000000444077224 */ /* 0x000fe200078e0207 */
[----:B------:R-:W-:Y:S01]  /*200e0*/  IABS R5, R33 ;  /* 0x0000002100057213 */ /* 0x000fe20000000000 */
[----:B------:R-:W-:-:S02]  /*200f0*/  IMAD.MOV.U32 R39, RZ, RZ, R11 ;  /* 0x000000ffff277224 */ /* 0x000fc400078e000b */
[--C-:B------:R-:W-:Y:S01]  /*20100*/  @!P3 IMAD.IADD R10, R10, 0x1, -R68.reuse ;  /* 0x000000010a0ab824 */ /* 0x100fe200078e0a44 */
[----:B------:R-:W-:Y:S01]  /*20110*/  ISETP.GT.U32.AND P3, PT, R68, R7, PT ;  /* 0x000000074400720c */ /* 0x000fe20003f64070 */
[--C-:B------:R-:W-:Y:S02]  /*20120*/  @!P5 IMAD.IADD R8, R8, 0x1, -R68.reuse ;  /* 0x000000010808d824 */ /* 0x100fe400078e0a44 */
[----:B------:R-:W-:Y:S01]  /*20130*/  @!P6 IMAD.IADD R9, R9, 0x1, -R68 ;  /* 0x000000010909e824 */ /* 0x000fe200078e0a44 */
[----:B------:R-:W-:Y:S01]  /*20140*/  ISETP.GE.AND P6, PT, R38, RZ, PT ;  /* 0x000000ff2600720c */ /* 0x000fe20003fc6270 */
[----:B------:R-:W-:-:S04]  /*20150*/  IMAD.HI.U32 R18, R74, R6, RZ ;  /* 0x000000064a127227 */ /* 0x000fc800078e00ff */
[----:B------:R-:W-:Y:S01]  /*20160*/  @!P4 IMAD.MOV R39, RZ, RZ, -R39 ;  /* 0x000000ffff27c224 */ /* 0x000fe200078e0a27 */
[----:B------:R-:W-:Y:S01]  /*20170*/  ISETP.GT.U32.AND P4, PT, R68, R8, PT ;  /* 0x000000084400720c */ /* 0x000fe20003f84070 */
[----:B------:R-:W-:-:S04]  /*20180*/  IMAD.HI.U32 R19, R74, R5, RZ ;  /* 0x000000054a137227 */ /* 0x000fc800078e00ff */
[----:B------:R-:W-:Y:S02]  /*20190*/  IMAD.MOV R20, RZ, RZ, -R18 ;  /* 0x000000ffff147224 */ /* 0x000fe400078e0a12 */
[----:B------:R-:W-:Y:S02]  /*201a0*/  IMAD.MOV R19, RZ, RZ, -R19 ;  /* 0x000000ffff137224 */ /* 0x000fe400078e0a13 */
[C---:B------:R-:W-:Y:S02]  /*201b0*/  IMAD R6, R68.reuse, R20, R6 ;  /* 0x0000001444067224 */ /* 0x040fe400078e0206 */
[----:B------:R-:W-:Y:S01]  /*201c0*/  IMAD.MOV.U32 R38, RZ, RZ, R10 ;  /* 0x000000ffff267224 */ /* 0x000fe200078e000a */
[----:B------:R-:W-:Y:S01]  /*201d0*/  IABS R4, R32 ;  /* 0x0000002000047213 */ /* 0x000fe20000000000 */
[----:B------:R-:W-:Y:S02]  /*201e0*/  IMAD R5, R68, R19, R5 ;  /* 0x0000001344057224 */ /* 0x000fe400078e0205 */
[----:B------:R-:W-:-:S02]  /*201f0*/  @!P3 IMAD.IADD R7, R7, 0x1, -R68 ;  /* 0x000000010707b824 */ /* 0x000fc400078e0a44 */
[----:B------:R-:W-:Y:S01]  /*20200*/  @!P6 IMAD.MOV R38, RZ, RZ, -R38 ;  /* 0x000000ffff26e224 */ /* 0x000fe200078e0a26 */
[----:B------:R-:W-:Y:S01]  /*20210*/  ISETP.GT.U32.AND P6, PT, R68, R6, PT ;  /* 0x000000064400720c */ /* 0x000fe20003fc4070 */
[----:B------:R-:W-:Y:S01]  /*20220*/  @!P4 IMAD.IADD R8, R8, 0x1, -R68 ;  /* 0x000000010808c824 */ /* 0x000fe200078e0a44 */
[----:B------:R-:W-:Y:S01]  /*20230*/  ISETP.GT.U32.AND P3, PT, R68, R7, PT ;  /* 0x000000074400720c */ /* 0x000fe20003f64070 */
[----:B------:R-:W-:Y:S01]  /*20240*/  IMAD.HI.U32 R18, R74, R4, RZ ;  /* 0x000000044a127227 */ /* 0x000fe200078e00ff */
[----:B------:R-:W-:-:S03]  /*20250*/  ISETP.GT.U32.AND P4, PT, R68, R5, PT ;  /* 0x000000054400720c */ /* 0x000fc60003f84070 */
[----:B------:R-:W-:Y:S01]  /*20260*/  IMAD.MOV R18, RZ, RZ, -R18 ;  /* 0x000000ffff127224 */ /* 0x000fe200078e0a12 */
[----:B------:R-:W-:-:S03]  /*20270*/  IABS R20, R78 ;  /* 0x0000004e00147213 */ /* 0x000fc60000000000 */
[----:B------:R-:W-:Y:S02]  /*20280*/  IMAD R4, R68, R18, R4 ;  /* 0x0000001244047224 */ /* 0x000fe400078e0204 */
[--C-:B------:R-:W-:Y:S02]  /*20290*/  @!P6 IMAD.IADD R6, R6, 0x1, -R68.reuse ;  /* 0x000000010606e824 */ /* 0x100fe400078e0a44 */
[--C-:B------:R-:W-:Y:S01]  /*202a0*/  @!P3 IMAD.IADD R7, R7, 0x1, -R68.reuse ;  /* 0x000000010707b824 */ /* 0x100fe200078e0a44 */
[C---:B------:R-:W-:Y:S01]  /*202b0*/  ISETP.GT.U32.AND P3, PT, R68.reuse, R4, PT ;  /* 0x000000044400720c */ /* 0x040fe20003f64070 */
[----:B------:R-:W-:Y:S01]  /*202c0*/  @!P4 IMAD.IADD R5, R5, 0x1, -R68 ;  /* 0x000000010505c824 */ /* 0x000fe200078e0a44 */
[----:B------:R-:W-:Y:S01]  /*202d0*/  ISETP.GT.U32.AND P4, PT, R68, R6, PT ;  /* 0x000000064400720c */ /* 0x000fe20003f84070 */
[C---:B------:R-:W-:Y:S01]  /*202e0*/  IMAD.HI.U32 R19, R74.reuse, R20, RZ ;  /* 0x000000144a137227 */ /* 0x040fe200078e00ff */
[----:B------:R-:W-:Y:S02]  /*202f0*/  IABS R21, R88 ;  /* 0x0000005800157213 */ /* 0x000fe40000000000 */
[----:B------:R-:W-:Y:S01]  /*20300*/  ISETP.GE.AND P5, PT, R37, RZ, PT ;  /* 0x000000ff2500720c */ /* 0x000fe20003fa6270 */
[----:B------:R-:W-:Y:S01]  /*20310*/  IMAD.MOV R19, RZ, RZ, -R19 ;  /* 0x000000ffff137224 */ /* 0x000fe200078e0a13 */
[----:B------:R-:W-:Y:S01]  /*20320*/  ISETP.GE.AND P6, PT, R35, RZ, PT ;  /* 0x000000ff2300720c */ /* 0x000fe20003fc6270 */
[----:B------:R-:W-:-:S04]  /*20330*/  IMAD.HI.U32 R18, R74, R21, RZ ;  /* 0x000000154a127227 */ /* 0x000fc800078e00ff */
[----:B------:R-:W-:Y:S01]  /*20340*/  IMAD R20, R68, R19, R20 ;  /* 0x0000001344147224 */ /* 0x000fe200078e0214 */
[----:B------:R-:W-:Y:S01]  /*20350*/  IABS R19, R77 ;  /* 0x0000004d00137213 */ /* 0x000fe20000000000 */
[--C-:B------:R-:W-:Y:S01]  /*20360*/  @!P3 IMAD.IADD R4, R4, 0x1, -R68.reuse ;  /* 0x000000010404b824 */ /* 0x100fe200078e0a44 */
[----:B------:R-:W-:Y:S01]  /*20370*/  ISETP.GT.U32.AND P3, PT, R68, R5, PT ;  /* 0x000000054400720c */ /* 0x000fe20003f64070 */
[----:B------:R-:W-:Y:S01]  /*20380*/  @!P4 IMAD.IADD R6, R6, 0x1, -R68 ;  /* 0x000000010606c824 */ /* 0x000fe200078e0a44 */
[----:B------:R-:W-:Y:S01]  /*20390*/  ISETP.GT.U32.AND P4, PT, R68, R20, PT ;  /* 0x000000144400720c */ /* 0x000fe20003f84070 */
[----:B------:R-:W-:Y:S02]  /*203a0*/  IMAD.MOV R18, RZ, RZ, -R18 ;  /* 0x000000ffff127224 */ /* 0x000fe400078e0a12 */
[----:B------:R-:W-:-:S04]  /*203b0*/  IMAD.HI.U32 R22, R74, R19, RZ ;  /* 0x000000134a167227 */ /* 0x000fc800078e00ff */
[----:B------:R-:W-:Y:S02]  /*203c0*/  IMAD.MOV.U32 R37, RZ, RZ, R9 ;  /* 0x000000ffff257224 */ /* 0x000fe400078e0009 */
[----:B------:R-:W-:Y:S02]  /*203d0*/  IMAD R21, R68, R18, R21 ;  /* 0x0000001244157224 */ /* 0x000fe400078e0215 */
[----:B------:R-:W-:Y:S02]  /*203e0*/  IMAD.MOV R25, RZ, RZ, -R22 ;  /* 0x000000ffff197224 */ /* 0x000fe400078e0a16 */
[----:B------:R-:W-:Y:S01]  /*203f0*/  @!P5 IMAD.MOV R37, RZ, RZ, -R37 ;  /* 0x000000ffff25d224 */ /* 0x000fe200078e0a25 */
[----:B------:R-:W-:Y:S01]  /*20400*/  ISETP.GE.AND P5, PT, R36, RZ, PT ;  /* 0x000000ff2400720c */ /* 0x000fe20003fa6270 */
[----:B------:R-:W-:Y:S02]  /*20410*/  IMAD.MOV.U32 R35, RZ, RZ, R7 ;  /* 0x000000ffff237224 */ /* 0x000fe400078e0007 */
[----:B------:R-:W-:-:S02]  /*20420*/  IMAD R19, R68, R25, R19 ;  /* 0x0000001944137224 */ /* 0x000fc400078e0213 */
[----:B------:R-:W-:Y:S01]  /*20430*/  @!P6 IMAD.MOV R35, RZ, RZ, -R35 ;  /* 0x000000ffff23e224 */ /* 0x000fe200078e0a23 */
[----:B------:R-:W-:Y:S01]  /*20440*/  ISETP.GT.U32.AND P6, PT, R68, R21, PT ;  /* 0x000000154400720c */ /* 0x000fe20003fc4070 */
[--C-:B------:R-:W-:Y:S01]  /*20450*/  @!P3 IMAD.IADD R5, R5, 0x1, -R68.reuse ;  /* 0x000000010505b824 */ /* 0x100fe200078e0a44 */
[----:B------:R-:W-:Y:S01]  /*20460*/  ISETP.GE.AND P3, PT, R34, RZ, PT ;  /* 0x000000ff2200720c */ /* 0x000fe20003f66270 */
[----:B------:R-:W-:Y:S01]  /*20470*/  @!P4 IMAD.IADD R20, R20, 0x1, -R68 ;  /* 0x000000011414c824 */ /* 0x000fe200078e0a44 */
[----:B------:R-:W-:Y:S01]  /*20480*/  ISETP.GT.U32.AND P4, PT, R68, R19, PT ;  /* 0x000000134400720c */ /* 0x000fe20003f84070 */
[----:B------:R-:W-:-:S04]  /*20490*/  IMAD.MOV.U32 R36, RZ, RZ, R8 ;  /* 0x000000ffff247224 */ /* 0x000fc800078e0008 */
[----:B------:R-:W-:Y:S01]  /*204a0*/  @!P5 IMAD.MOV R36, RZ, RZ, -R36 ;  /* 0x000000ffff24d224 */ /* 0x000fe200078e0a24 */
[----:B------:R-:W-:Y:S01]  /*204b0*/  ISETP.GT.U32.AND P5, PT, R68, R4, PT ;  /* 0x000000044400720c */ /* 0x000fe20003fa4070 */
[----:B------:R-:W-:Y:S01]  /*204c0*/  IMAD.MOV.U32 R34, RZ, RZ, R6 ;  /* 0x000000ffff227224 */ /* 0x000fe200078e0006 */
[----:B------:R-:W-:Y:S01]  /*204d0*/  IABS R18, R76 ;  /* 0x0000004c00127213 */ /* 0x000fe20000000000 */
[----:B------:R-:W-:Y:S01]  /*204e0*/  @!P6 IMAD.IADD R21, R21, 0x1, -R68 ;  /* 0x000000011515e824 */ /* 0x000fe200078e0a44 */
[----:B------:R-:W-:Y:S01]  /*204f0*/  IABS R23, R75 ;  /* 0x0000004b00177213 */ /* 0x000fe20000000000 */
[----:B------:R-:W-:Y:S01]  /*20500*/  @!P3 IMAD.MOV R34, RZ, RZ, -R34 ;  /* 0x000000ffff22b224 */ /* 0x000fe200078e0a22 */
[----:B------:R-:W-:Y:S01]  /*20510*/  ISETP.GE.AND P6, PT, R32, RZ, PT ;  /* 0x000000ff2000720c */ /* 0x000fe20003fc6270 */
[----:B------:R-:W-:Y:S01]  /*20520*/  @!P4 IMAD.IADD R19, R19, 0x1, -R68 ;  /* 0x000000011313c824 */ /* 0x000fe200078e0a44 */
[----:B------:R-:W-:Y:S01]  /*20530*/  ISETP.GT.U32.AND P3, PT, R68, R21, PT ;  /* 0x000000154400720c */ /* 0x000fe20003f64070 */
[----:B------:R-:W-:-:S04]  /*20540*/  IMAD.HI.U32 R24, R74, R18, RZ ;  /* 0x000000124a187227 */ /* 0x000fc800078e00ff */
[----:B------:R-:W-:Y:S01]  /*20550*/  IMAD.HI.U32 R22, R74, R23, RZ ;  /* 0x000000174a167227 */ /* 0x000fe200078e00ff */
[----:B------:R-:W-:-:S03]  /*20560*/  ISETP.GT.U32.AND P4, PT, R68, R19, PT ;  /* 0x000000134400720c */ /* 0x000fc60003f84070 */
[----:B------:R-:W-:Y:S02]  /*20570*/  IMAD.MOV R24, RZ, RZ, -R24 ;  /* 0x000000ffff187224 */ /* 0x000fe400078e0a18 */
[----:B------:R-:W-:Y:S02]  /*20580*/  IMAD.MOV R22, RZ, RZ, -R22 ;  /* 0x000000ffff167224 */ /* 0x000fe400078e0a16 */
[----:B------:R-:W-:Y:S02]  /*20590*/  @!P5 IMAD.IADD R4, R4, 0x1, -R68 ;  /* 0x000000010404d824 */ /* 0x000fe400078e0a44 */
[C---:B------:R-:W-:Y:S02]  /*205a0*/  IMAD R18, R68.reuse, R24, R18 ;  /* 0x0000001844127224 */ /* 0x040fe400078e0212 */
[C---:B------:R-:W-:Y:S02]  /*205b0*/  IMAD R23, R68.reuse, R22, R23 ;  /* 0x0000001644177224 */ /* 0x040fe400078e0217 */
[----:B------:R-:W-:Y:S01]  /*205c0*/  IMAD.MOV.U32 R32, RZ, RZ, R4 ;  /* 0x000000ffff207224 */ /* 0x000fe200078e0004 */
[----:B------:R-:W-:Y:S01]  /*205d0*/  ISETP.GE.AND P5, PT, R33, RZ, PT ;  /* 0x000000ff2100720c */ /* 0x000fe20003fa6270 */
[----:B------:R-:W-:Y:S01]  /*205e0*/  @!P3 IMAD.IADD R21, R21, 0x1, -R68 ;  /* 0x000000011515b824 */ /* 0x000fe200078e0a44 */
[C---:B------:R-:W-:Y:S01]  /*205f0*/  ISETP.GT.U32.AND P3, PT, R68.reuse, R23, PT ;  /* 0x000000174400720c */ /* 0x040fe20003f64070 */
[----:B------:R-:W-:Y:S01]  /*20600*/  @!P6 IMAD.MOV R32, RZ, RZ, -R32 ;  /* 0x000000ffff20e224 */ /* 0x000fe200078e0a20 */
[----:B------:R-:W-:Y:S01]  /*20610*/  ISETP.GT.U32.AND P6, PT, R68, R18, PT ;  /* 0x000000124400720c */ /* 0x000fe20003fc4070 */
[----:B------:R-:W-:Y:S01]  /*20620*/  @!P4 IMAD.IADD R19, R19, 0x1, -R68 ;  /* 0x000000011313c824 */ /* 0x000fe200078e0a44 */
[----:B------:R-:W-:Y:S01]  /*20630*/  ISETP.GE.AND P4, PT, R88, RZ, PT ;  /* 0x000000ff5800720c */ /* 0x000fe20003f86270 */
[----:B------:R-:W-:Y:S01]  /*20640*/  IMAD.MOV.U32 R33, RZ, RZ, R5 ;  /* 0x000000ffff217224 */ /* 0x000fe200078e0005 */
[----:B------:R-:W-:-:S02]  /*20650*/  IABS R22, R71 ;  /* 0x0000004700167213 */ /* 0x000fc40000000000 */
[----:B------:R-:W-:Y:S02]  /*20660*/  IABS R29, R70 ;  /* 0x00000046001d7213 */ /* 0x000fe40000000000 */
[----:B------:R-:W-:Y:S01]  /*20670*/  IABS R28, R87 ;  /* 0x00000057001c7213 */ /* 0x000fe20000000000 */
[----:B------:R-:W-:Y:S01]  /*20680*/  @!P5 IMAD.MOV R33, RZ, RZ, -R33 ;  /* 0x000000ffff21d224 */ /* 0x000fe200078e0a21 */
[----:B------:R-:W-:Y:S01]  /*20690*/  ISETP.GT.U32.AND P5, PT, R68, R20, PT ;  /* 0x000000144400720c */ /* 0x000fe20003fa4070 */
[--C-:B------:R-:W-:Y:S01]  /*206a0*/  @!P3 IMAD.IADD R23, R23, 0x1, -R68.reuse ;  /* 0x000000011717b824 */ /* 0x100fe200078e0a44 */
[----:B------:R-:W-:Y:S01]  /*206b0*/  ISETP.GE.AND P3, PT, R77, RZ, PT ;  /* 0x000000ff4d00720c */ /* 0x000fe20003f66270 */
[----:B------:R-:W-:Y:S02]  /*206c0*/  @!P6 IMAD.IADD R18, R18, 0x1, -R68 ;  /* 0x000000011212e824 */ /* 0x000fe400078e0a44 */
[----:B------:R-:W-:-:S04]  /*206d0*/  IMAD.HI.U32 R24, R74, R22, RZ ;  /* 0x000000164a187227 */ /* 0x000fc800078e00ff */
[----:B------:R-:W-:-:S04]  /*206e0*/  IMAD.HI.U32 R25, R74, R29, RZ ;  /* 0x0000001d4a197227 */ /* 0x000fc800078e00ff */
[----:B------:R-:W-:Y:S01]  /*206f0*/  @!P4 IMAD.MOV R21, RZ, RZ, -R21 ;  /* 0x000000ffff15c224 */ /* 0x000fe200078e0a15 */
[----:B------:R-:W-:Y:S01]  /*20700*/  ISETP.GT.U32.AND P4, PT, R68, R18, PT ;  /* 0x000000124400720c */ /* 0x000fe20003f84070 */
[----:B------:R-:W-:Y:S02]  /*20710*/  IMAD.MOV R26, RZ, RZ, -R24 ;  /* 0x000000ffff1a7224 */ /* 0x000fe400078e0a18 */
[----:B------:R-:W-:Y:S02]  /*20720*/  IMAD.MOV R25, RZ, RZ, -R25 ;  /* 0x000000ffff197224 */ /* 0x000fe400078e0a19 */
[----:B------:R-:W-:Y:S01]  /*20730*/  IMAD.HI.U32 R24, R74, R28, RZ ;  /* 0x0000001c4a187227 */ /* 0x000fe200078e00ff */
[----:B------:R-:W-:-:S03]  /*20740*/  ISETP.GE.AND P6, PT, R78, RZ, PT ;  /* 0x000000ff4e00720c */ /* 0x000fc60003fc6270 */
[----:B------:R-:W-:Y:S02]  /*20750*/  IMAD.MOV R24, RZ, RZ, -R24 ;  /* 0x000000ffff187224 */ /* 0x000fe400078e0a18 */
[C---:B------:R-:W-:Y:S02]  /*20760*/  IMAD R22, R68.reuse, R26, R22 ;  /* 0x0000001a44167224 */ /* 0x040fe400078e0216 */
[C---:B------:R-:W-:Y:S02]  /*20770*/  IMAD R29, R68.reuse, R25, R29 ;  /* 0x00000019441d7224 */ /* 0x040fe400078e021d */
[----:B------:R-:W-:Y:S02]  /*20780*/  IMAD R28, R68, R24, R28 ;  /* 0x00000018441c7224 */ /* 0x000fe400078e021c */
[----:B------:R-:W-:Y:S02]  /*20790*/  VIADD R3, R0, 0xb7 ;  /* 0x000000b700037836 */ /* 0x000fe40000000000 */
[--C-:B------:R-:W-:Y:S01]  /*207a0*/  @!P5 IMAD.IADD R20, R20, 0x1, -R68.reuse ;  /* 0x000000011414d824 */ /* 0x100fe200078e0a44 */
[C---:B------:R-:W-:Y:S01]  /*207b0*/  ISETP.GT.U32.AND P5, PT, R68.reuse, R22, PT ;  /* 0x000000164400720c */ /* 0x040fe20003fa4070 */
[----:B------:R-:W-:Y:S01]  /*207c0*/  @!P3 IMAD.MOV R19, RZ, RZ, -R19 ;  /* 0x000000ffff13b224 */ /* 0x000fe200078e0a13 */
[----:B------:R-:W-:Y:S01]  /*207d0*/  ISETP.GT.U32.AND P3, PT, R68, R29, PT ;  /* 0x0000001d4400720c */ /* 0x000fe20003f64070 */
[----:B------:R-:W-:Y:S01]  /*207e0*/  @!P4 IMAD.IADD R18, R18, 0x1, -R68 ;  /* 0x000000011212c824 */ /* 0x000fe200078e0a44 */
[----:B------:R-:W-:-:S02]  /*207f0*/  IABS R27, R3 ;  /* 0x00000003001b7213 */ /* 0x000fc40000000000 */
[C---:B------:R-:W-:Y:S01]  /*20800*/  ISETP.GT.U32.AND P4, PT, R68.reuse, R28, PT ;  /* 0x0000001c4400720c */ /* 0x040fe20003f84070 */
[----:B------:R-:W-:Y:S01]  /*20810*/  @!P6 IMAD.MOV R20, RZ, RZ, -R20 ;  /* 0x000000ffff14e224 */ /* 0x000fe200078e0a14 */
[----:B------:R-:W-:Y:S01]  /*20820*/  ISETP.GT.U32.AND P6, PT, R68, R23, PT ;  /* 0x000000174400720c */ /* 0x000fe20003fc4070 */
[----:B------:R-:W-:Y:S02]  /*20830*/  VIADD R2, R0, 0xbe ;  /* 0x000000be00027836 */ /* 0x000fe40000000000 */
[----:B------:R-:W-:Y:S01]  /*20840*/  IMAD.HI.U32 R17, R74, R27, RZ ;  /* 0x0000001b4a117227 */ /* 0x000fe200078e00ff */
[----:B------:R-:W-:Y:S02]  /*20850*/  IABS R25, R86 ;  /* 0x0000005600197213 */ /* 0x000fe40000000000 */
[----:B------:R-:W-:Y:S01]  /*20860*/  IABS R26, R2 ;  /* 0x00000002001a7213 */ /* 0x000fe20000000000 */
[----:B------:R-:W-:Y:S02]  /*20870*/  IMAD.MOV R17, RZ, RZ, -R17 ;  /* 0x000000ffff117224 */ /* 0x000fe400078e0a11 */
[----:B------:R-:W-:-:S02]  /*20880*/  @!P5 IMAD.IADD R22, R22, 0x1, -R68 ;  /* 0x000000011616d824 */ /* 0x000fc400078e0a44 */
[--C-:B------:R-:W-:Y:S02]  /*20890*/  @!P3 IMAD.IADD R29, R29, 0x1, -R68.reuse ;  /* 0x000000011d1db824 */ /* 0x100fe400078e0a44 */
[C---:B------:R-:W-:Y:S01]  /*208a0*/  IMAD R27, R68.reuse, R17, R27 ;  /* 0x00000011441b7224 */ /* 0x040fe200078e021b */
[----:B------:R-:W-:Y:S01]  /*208b0*/  ISETP.GT.U32.AND P5, PT, R68, R22, PT ;  /* 0x000000164400720c */ /* 0x000fe20003fa4070 */
[----:B------:R-:W-:Y:S01]  /*208c0*/  @!P4 IMAD.IADD R28, R28, 0x1, -R68 ;  /* 0x000000011c1cc824 */ /* 0x000fe200078e0a44 */
[----:B------:R-:W-:Y:S01]  /*208d0*/  ISETP.GT.U32.AND P4, PT, R68, R29, PT ;  /* 0x0000001d4400720c */ /* 0x000fe20003f84070 */
[----:B------:R-:W-:-:S04]  /*208e0*/  IMAD.HI.U32 R16, R74, R26, RZ ;  /* 0x0000001a4a107227 */ /* 0x000fc800078e00ff */
[----:B------:R-:W-:-:S04]  /*208f0*/  IMAD.HI.U32 R13, R74, R25, RZ ;  /* 0x000000194a0d7227 */ /* 0x000fc800078e00ff */
[----:B------:R-:W-:Y:S01]  /*20900*/  @!P6 IMAD.IADD R23, R23, 0x1, -R68 ;  /* 0x000000011717e824 */ /* 0x000fe200078e0a44 */
[C---:B------:R-:W-:Y:S01]  /*20910*/  ISETP.GT.U32.AND P6, PT, R68.reuse, R27, PT ;  /* 0x0000001b4400720c */ /* 0x040fe20003fc4070 */
[----:B------:R-:W-:Y:S02]  /*20920*/  IMAD.MOV R16, RZ, RZ, -R16 ;  /* 0x000000ffff107224 */ /* 0x000fe400078e0a10 */
[----:B------:R-:W-:Y:S01]  /*20930*/  IMAD.MOV R14, RZ, RZ, -R13 ;  /* 0x000000ffff0e7224 */ /* 0x000fe200078e0a0d */
[----:B------:R-:W-:Y:S01]  /*20940*/  IABS R17, R85 ;  /* 0x0000005500117213 */ /* 0x000fe20000000000 */
[C---:B------:R-:W-:Y:S02]  /*20950*/  IMAD R26, R68.reuse, R16, R26 ;  /* 0x00000010441a7224 */ /* 0x040fe400078e021a */
[----:B------:R-:W-:Y:S01]  /*20960*/  IMAD R25, R68, R14, R25 ;  /* 0x0000000e44197224 */ /* 0x000fe200078e0219 */
[----:B------:R-:W-:Y:S01]  /*20970*/  ISETP.GE.AND P3, PT, R76, RZ, PT ;  /* 0x000000ff4c00720c */ /* 0x000fe20003f66270 */
[--C-:B------:R-:W-:Y:S01]  /*20980*/  @!P5 IMAD.IADD R22, R22, 0x1, -R68.reuse ;  /* 0x000000011616d824 */ /* 0x100fe200078e0a44 */
[----:B------:R-:W-:Y:S01]  /*20990*/  IABS R24, R84 ;  /* 0x0000005400187213 */ /* 0x000fe20000000000 */
[----:B------:R-:W-:Y:S01]  /*209a0*/  @!P4 IMAD.IADD R29, R29, 0x1, -R68 ;  /* 0x000000011d1dc824 */ /* 0x000fe200078e0a44 */
[----:B------:R-:W-:Y:S01]  /*209b0*/  ISETP.GT.U32.AND P5, PT, R68, R26, PT ;  /* 0x0000001a4400720c */ /* 0x000fe20003fa4070 */
[----:B------:R-:W-:Y:S01]  /*209c0*/  IMAD.HI.U32 R12, R74, R17, RZ ;  /* 0x000000114a0c7227 */ /* 0x000fe200078e00ff */
[----:B------:R-:W-:-:S03]  /*209d0*/  ISETP.GT.U32.AND P4, PT, R68, R25, PT ;  /* 0x000000194400720c */ /* 0x000fc60003f84070 */
[----:B------:R-:W-:Y:S01]  /*209e0*/  @!P6 IMAD.IADD R27, R27, 0x1, -R68 ;  /* 0x000000011b1be824 */ /* 0x000fe200078e0a44 */
[----:B------:R-:W-:Y:S01]  /*209f0*/  ISETP.GT.U32.AND P6, PT, R68, R28, PT ;  /* 0x0000001c4400720c */ /* 0x000fe20003fc4070 */
[----:B------:R-:W-:-:S04]  /*20a00*/  IMAD.HI.U32 R13, R74, R24, RZ ;  /* 0x000000184a0d7227 */ /* 0x000fc800078e00ff */
[----:B------:R-:W-:Y:S02]  /*20a10*/  IMAD.MOV R12, RZ, RZ, -R12 ;  /* 0x000000ffff0c7224 */ /* 0x000fe400078e0a0c */
[----:B------:R-:W-:Y:S02]  /*20a20*/  IMAD.MOV R13, RZ, RZ, -R13 ;  /* 0x000000ffff0d7224 */ /* 0x000fe400078e0a0d */
[C---:B------:R-:W-:Y:S02]  /*20a30*/  IMAD R17, R68.reuse, R12, R17 ;  /* 0x0000000c44117224 */ /* 0x040fe400078e0211 */
[----:B------:R-:W-:Y:S01]  /*20a40*/  @!P3 IMAD.MOV R18, RZ, RZ, -R18 ;  /* 0x000000ffff12b224 */ /* 0x000fe200078e0a12 */
[C---:B------:R-:W-:Y:S01]  /*20a50*/  ISETP.GT.U32.AND P3, PT, R68.reuse, R27, PT ;  /* 0x0000001b4400720c */ /* 0x040fe20003f64070 */
[----:B------:R-:W-:Y:S01]  /*20a60*/  IMAD R24, R68, R13, R24 ;  /* 0x0000000d44187224 */ /* 0x000fe200078e0218 */
[----:B------:R-:W-:Y:S01]  /*20a70*/  IABS R16, R83 ;  /* 0x0000005300107213 */ /* 0x000fe20000000000 */
[----:B------:R-:W-:-:S02]  /*20a80*/  @!P5 IMAD.IADD R26, R26, 0x1, -R68 ;  /* 0x000000011a1ad824 */ /* 0x000fc400078e0a44 */
[--C-:B------:R-:W-:Y:S01]  /*20a90*/  @!P4 IMAD.IADD R25, R25, 0x1, -R68.reuse ;  /* 0x000000011919c824 */ /* 0x100fe200078e0a44 */
[----:B------:R-:W-:Y:S01]  /*20aa0*/  ISETP.GT.U32.AND P4, PT, R68, R17, PT ;  /* 0x000000114400720c */ /* 0x000fe20003f84070 */
[--C-:B------:R-:W-:Y:S01]  /*20ab0*/  @!P6 IMAD.IADD R28, R28, 0x1, -R68.reuse ;  /* 0x000000011c1ce824 */ /* 0x100fe200078e0a44 */
[----:B------:R-:W-:Y:S01]  /*20ac0*/  ISETP.GT.U32.AND P5, PT, R68, R26, PT ;  /* 0x0000001a4400720c */ /* 0x000fe20003fa4070 */
[----:B------:R-:W-:Y:S01]  /*20ad0*/  IMAD.HI.U32 R9, R74, R16, RZ ;  /* 0x000000104a097227 */ /* 0x000fe200078e00ff */
[C---:B------:R-:W-:Y:S02]  /*20ae0*/  ISETP.GT.U32.AND P6, PT, R68.reuse, R24, PT ;  /* 0x000000184400720c */ /* 0x040fe40003fc4070 */
[----:B------:R-:W-:Y:S01]  /*20af0*/  IABS R15, R82 ;  /* 0x00000052000f7213 */ /* 0x000fe20000000000 */
[----:B------:R-:W-:Y:S02]  /*20b00*/  IMAD.MOV R9, RZ, RZ, -R9 ;  /* 0x000000ffff097224 */ /* 0x000fe400078e0a09 */
[----:B------:R-:W-:Y:S01]  /*20b10*/  @!P3 IMAD.IADD R27, R27, 0x1, -R68 ;  /* 0x000000011b1bb824 */ /* 0x000fe200078e0a44 */
[----:B------:R-:W-:Y:S01]  /*20b20*/  ISETP.GE.AND P3, PT, R75, RZ, PT ;  /* 0x000000ff4b00720c */ /* 0x000fe20003f66270 */
[----:B------:R-:W-:-:S02]  /*20b30*/  IMAD R16, R68, R9, R16 ;  /* 0x0000000944107224 */ /* 0x000fc400078e0210 */
[----:B------:R-:W-:Y:S01]  /*20b40*/  @!P4 IMAD.IADD R17, R17, 0x1, -R68 ;  /* 0x000000011111c824 */ /* 0x000fe200078e0a44 */
[----:B------:R-:W-:Y:S01]  /*20b50*/  ISETP.GT.U32.AND P4, PT, R68, R25, PT ;  /* 0x000000194400720c */ /* 0x000fe20003f84070 */
[----:B------:R-:W-:-:S04]  /*20b60*/  IMAD.HI.U32 R10, R74, R15, RZ ;  /* 0x0000000f4a0a7227 */ /* 0x000fc800078e00ff */
[----:B------:R-:W-:Y:S02]  /*20b70*/  VIADD R81, R0, 0xd6 ;  /* 0x000000d600517836 */ /* 0x000fe40000000000 */
[--C-:B------:R-:W-:Y:S01]  /*20b80*/  @!P5 IMAD.IADD R26, R26, 0x1, -R68.reuse ;  /* 0x000000011a1ad824 */ /* 0x100fe200078e0a44 */
[----:B------:R-:W-:Y:S01]  /*20b90*/  ISETP.GE.AND P5, PT, R71, RZ, PT ;  /* 0x000000ff4700720c */ /* 0x000fe20003fa6270 */
[----:B------:R-:W-:Y:S01]  /*20ba0*/  @!P6 IMAD.IADD R24, R24, 0x1, -R68 ;  /* 0x000000011818e824 */ /* 0x000fe200078e0a44 */
[----:B------:R-:W-:Y:S01]  /*20bb0*/  ISETP.GT.U32.AND P6, PT, R68, R16, PT ;  /* 0x000000104400720c */ /* 0x000fe20003fc4070 */
[----:B------:R-:W-:Y:S02]  /*20bc0*/  IMAD.MOV R10, RZ, RZ, -R10 ;  /* 0x000000ffff0a7224 */ /* 0x000fe400078e0a0a */
[----:B------:R-:W-:Y:S01]  /*20bd0*/  VIADD R79, R0, 0xde ;  /* 0x000000de004f7836 */ /* 0x000fe20000000000 */
[----:B------:R-:W-:Y:S01]  /*20be0*/  IABS R14, R81 ;  /* 0x00000051000e7213 */ /* 0x000fe20000000000 */
[----:B------:R-:W-:-:S02]  /*20bf0*/  IMAD R15, R68, R10, R15 ;  /* 0x0000000a440f7224 */ /* 0x000fc400078e020f */
[----:B------:R-:W-:Y:S01]  /*20c00*/  @!P3 IMAD.MOV R23, RZ, RZ, -R23 ;  /* 0x000000ffff17b224 */ /* 0x000fe200078e0a17 */
[----:B------:R-:W-:Y:S01]  /*20c10*/  IABS R9, R79 ;  /* 0x0000004f00097213 */ /* 0x000fe20000000000 */
[----:B------:R-:W-:Y:S01]  /*20c20*/  IMAD.HI.U32 R7, R74, R14, RZ ;  /* 0x0000000e4a077227 */ /* 0x000fe200078e00ff */
[----:B------:R-:W-:-:S03]  /*20c30*/  ISETP.GT.U32.AND P3, PT, R68, R24, PT ;  /* 0x000000184400720c */ /* 0x000fc60003f64070 */
[----:B------:R-:W-:Y:S02]  /*20c40*/  VIADD R80, R0, 0xd7 ;  /* 0x000000d700507836 */ /* 0x000fe40000000000 */
[----:B------:R-:W-:Y:S01]  /*20c50*/  @!P4 IMAD.IADD R25, R25, 0x1, -R68 ;  /* 0x000000011919c824 */ /* 0x000fe200078e0a44 */
[----:B------:R-:W-:Y:S01]  /*20c60*/  ISETP.GT.U32.AND P4, PT, R68, R15, PT ;  /* 0x0000000f4400720c */ /* 0x000fe20003f84070 */
[----:B------:R-:W-:Y:S01]  /*20c70*/  IMAD.HI.U32 R4, R74, R9, RZ ;  /* 0x000000094a047227 */ /* 0x000fe200078e00ff */
[----:B------:R-:W-:-:S03]  /*20c80*/  IABS R10, R80 ;  /* 0x00000050000a7213 */ /* 0x000fc60000000000 */
[----:B------:R-:W-:Y:S02]  /*20c90*/  IMAD.MOV R7, RZ, RZ, -R7 ;  /* 0x000000ffff077224 */ /* 0x000fe400078e0a07 */
[----:B------:R-:W-:Y:S02]  /*20ca0*/  @!P6 IMAD.IADD R16, R16, 0x1, -R68 ;  /* 0x000000011010e824 */ /* 0x000fe400078e0a44 */
[----:B------:R-:W-:Y:S01]  /*20cb0*/  @!P5 IMAD.MOV R22, RZ, RZ, -R22 ;  /* 0x000000ffff16d224 */ /* 0x000fe200078e0a16 */
[C---:B------:R-:W-:Y:S01]  /*20cc0*/  ISETP.GT.U32.AND P5, PT, R68.reuse, R17, PT ;  /* 0x000000114400720c */ /* 0x040fe20003fa4070 */
[----:B------:R-:W-:Y:S01]  /*20cd0*/  IMAD.MOV R4, RZ, RZ, -R4 ;  /* 0x000000ffff047224 */ /* 0x000fe200078e0a04 */
[C---:B------:R-:W-:Y:S01]  /*20ce0*/  ISETP.GT.U32.AND P6, PT, R68.reuse, R16, PT ;  /* 0x000000104400720c */ /* 0x040fe20003fc4070 */
[----:B------:R-:W-:Y:S02]  /*20cf0*/  IMAD R14, R68, R7, R14 ;  /* 0x00000007440e7224 */ /* 0x000fe400078e020e */
[----:B------:R-:W-:-:S04]  /*20d00*/  IMAD.HI.U32 R5, R74, R10, RZ ;  /* 0x0000000a4a057227 */ /* 0x000fc800078e00ff */
[----:B------:R-:W-:Y:S02]  /*20d10*/  IMAD R9, R68, R4, R9 ;  /* 0x0000000444097224 */ /* 0x000fe400078e0209 */
[--C-:B------:R-:W-:Y:S01]  /*20d20*/  @!P3 IMAD.IADD R24, R24, 0x1, -R68.reuse ;  /* 0x000000011818b824 */ /* 0x100fe200078e0a44 */
[C---:B------:R-:W-:Y:S01]  /*20d30*/  ISETP.GT.U32.AND P3, PT, R68.reuse, R14, PT ;  /* 0x0000000e4400720c */ /* 0x040fe20003f64070 */
[----:B------:R-:W-:Y:S02]  /*20d40*/  IMAD.MOV R5, RZ, RZ, -R5 ;  /* 0x000000ffff057224 */ /* 0x000fe400078e0a05 */
[----:B------:R-:W-:Y:S01]  /*20d50*/  @!P4 IMAD.IADD R15, R15, 0x1, -R68 ;  /* 0x000000010f0fc824 */ /* 0x000fe200078e0a44 */
[----:B------:R-:W-:Y:S01]  /*20d60*/  ISETP.GT.U32.AND P4, PT, R68, R9, PT ;  /* 0x000000094400720c */ /* 0x000fe20003f84070 */
[----:B------:R-:W-:Y:S02]  /*20d70*/  VIADD R78, R0, 0xdf ;  /* 0x000000df004e7836 */ /* 0x000fe40000000000 */
[----:B------:R-:W-:-:S02]  /*20d80*/  IMAD R10, R68, R5, R10 ;  /* 0x00000005440a7224 */ /* 0x000fc400078e020a */
[--C-:B------:R-:W-:Y:S01]  /*20d90*/  @!P5 IMAD.IADD R17, R17, 0x1, -R68.reuse ;  /* 0x000000011111d824 */ /* 0x100fe200078e0a44 */
[----:B------:R-:W-:Y:S02]  /*20da0*/  ISETP.GE.AND P5, PT, R70, RZ, PT ;  /* 0x000000ff4600720c */ /* 0x000fe40003fa6270 */
[----:B------:R-:W-:Y:S01]  /*20db0*/  IABS R8, R78 ;  /* 0x0000004e00087213 */ /* 0x000fe20000000000 */
[----:B------:R-:W-:Y:S01]  /*20dc0*/  @!P6 IMAD.IADD R16, R16, 0x1, -R68 ;  /* 0x000000011010e824 */ /* 0x000fe200078e0a44 */
[----:B------:R-:W-:Y:S01]  /*20dd0*/  ISETP.GT.U32.AND P6, PT, R68, R10, PT ;  /* 0x0000000a4400720c */ /* 0x000fe20003fc4070 */
[C---:B------:R-:W-:Y:S02]  /*20de0*/  VIADD R77, R0.reuse, 0xe6 ;  /* 0x000000e6004d7836 */ /* 0x040fe40000000000 */
[----:B------:R-:W-:Y:S02]  /*20df0*/  VIADD R76, R0, 0xe7 ;  /* 0x000000e7004c7836 */ /* 0x000fe40000000000 */
[----:B------:R-:W-:Y:S01]  /*20e00*/  IMAD.HI.U32 R4, R74, R8, RZ ;  /* 0x000000084a047227 */ /* 0x000fe200078e00ff */
[----:B------:R-:W-:-:S03]  /*20e10*/  IABS R7, R77 ;  /* 0x0000004d00077213 */ /* 0x000fc60000000000 */
[--C-:B------:R-:W-:Y:S01]  /*20e20*/  @!P3 IMAD.IADD R14, R14, 0x1, -R68.reuse ;  /* 0x000000010e0eb824 */ /* 0x100fe200078e0a44 */
[----:B------:R-:W-:Y:S01]  /*20e30*/  ISETP.GE.AND P3, PT, R87, RZ, PT ;  /* 0x000000ff5700720c */ /* 0x000fe20003f66270 */
[----:B------:R-:W-:Y:S01]  /*20e40*/  @!P4 IMAD.IADD R9, R9, 0x1, -R68 ;  /* 0x000000010909c824 */ /* 0x000fe200078e0a44 */
[----:B------:R-:W-:Y:S01]  /*20e50*/  IABS R6, R76 ;  /* 0x0000004c00067213 */ /* 0x000fe20000000000 */
[----:B------:R-:W-:Y:S02]  /*20e60*/  IMAD.MOV R4, RZ, RZ, -R4 ;  /* 0x000000ffff047224 */ /* 0x000fe400078e0a04 */
[----:B------:R-:W-:Y:S01]  /*20e70*/  @!P5 IMAD.MOV R29, RZ, RZ, -R29 ;  /* 0x000000ffff1dd224 */ /* 0x000fe200078e0a1d */
[C---:B------:R-:W-:Y:S01]  /*20e80*/  ISETP.GT.U32.AND P5, PT, R68.reuse, R9, PT ;  /* 0x000000094400720c */ /* 0x040fe20003fa4070 */
[----:B------:R-:W-:Y:S02]  /*20e90*/  IMAD R8, R68, R4, R8 ;  /* 0x0000000444087224 */ /* 0x000fe400078e0208 */
[----:B------:R-:W-:-:S04]  /*20ea0*/  IMAD.HI.U32 R11, R74, R7, RZ ;  /* 0x000000074a0b7227 */ /* 0x000fc800078e00ff */
[----:B------:R-:W-:-:S04]  /*20eb0*/  IMAD.HI.U32 R4, R74, R6, RZ ;  /* 0x000000064a047227 */ /* 0x000fc800078e00ff */
[----:B------:R-:W-:Y:S02]  /*20ec0*/  @!P6 IMAD.IADD R10, R10, 0x1, -R68 ;  /* 0x000000010a0ae824 */ /* 0x000fe400078e0a44 */
[----:B------:R-:W-:Y:S02]  /*20ed0*/  IMAD.MOV R12, RZ, RZ, -R11 ;  /* 0x000000ffff0c7224 */ /* 0x000fe400078e0a0b */
[----:B------:R-:W-:Y:S02]  /*20ee0*/  IMAD.MOV R11, RZ, RZ, -R4 ;  /* 0x000000ffff0b7224 */ /* 0x000fe400078e0a04 */
[----:B------:R-:W-:Y:S01]  /*20ef0*/  @!P3 IMAD.MOV R28, RZ, RZ, -R28 ;  /* 0x000000ffff1cb224 */ /* 0x000fe200078e0a1c */
[C---:B------:R-:W-:Y:S01]  /*20f00*/  ISETP.GT.U32.AND P3, PT, R68.reuse, R10, PT ;  /* 0x0000000a4400720c */ /* 0x040fe20003f64070 */
[----:B------:R-:W-:Y:S02]  /*20f10*/  IMAD R6, R68, R11, R6 ;  /* 0x0000000b44067224 */ /* 0x000fe400078e0206 */
[----:B------:R-:W-:-:S02]  /*20f20*/  VIADD R70, R0, 0xf6 ;  /* 0x000000f600467836 */ /* 0x000fc40000000000 */
[C---:B------:R-:W-:Y:S02]  /*20f30*/  IMAD R7, R68.reuse, R12, R7 ;  /* 0x0000000c44077224 */ /* 0x040fe400078e0207 */
[----:B------:R-:W-:Y:S01]  /*20f40*/  @!P5 IMAD.IADD R9, R9, 0x1, -R68 ;  /* 0x000000010909d824 */ /* 0x000fe200078e0a44 */
[----:B------:R-:W-:Y:S02]  /*20f50*/  IABS R12, R70 ;  /* 0x00000046000c7213 */ /* 0x000fe40000000000 */
[----:B------:R-:W-:-:S03]  /*20f60*/  ISETP.GT.U32.AND P5, PT, R68, R6, PT ;  /* 0x000000064400720c */ /* 0x000fc60003fa4070 */
[----:B------:R-:W-:Y:S01]  /*20f70*/  IMAD.HI.U32 R11, R74, R12, RZ ;  /* 0x0000000c4a0b7227 */ /* 0x000fe200078e00ff */
[----:B------:R0:W-:Y:S03]  /*20f80*/  STL [R1+0xf5c], R3 ;  /* 0x000f5c0301007387 */ /* 0x0001e60000100800 */
[----:B------:R-:W-:Y:S01]  /*20f90*/  @!P3 IMAD.IADD R10, R10, 0x1, -R68 ;  /* 0x000000010a0ab824 */ /* 0x000fe200078e0a44 */
[----:B------:R-:W-:Y:S01]  /*20fa0*/  ISETP.GE.AND P3, PT, R3, RZ, PT ;  /* 0x000000ff0300720c */ /* 0x000fe20003f66270 */
[----:B------:R-:W-:Y:S01]  /*20fb0*/  IMAD.MOV R11, RZ, RZ, -R11 ;  /* 0x000000ffff0b7224 */ /* 0x000fe200078e0a0b */
[----:B------:R-:W-:Y:S01]  /*20fc0*/  ISETP.GT.U32.AND P6, PT, R68, R15, PT ;  /* 0x0000000f4400720c */ /* 0x000fe20003fc4070 */
[----:B0-----:R-:W-:Y:S02]  /*20fd0*/  VIADD R3, R0, 0xf7 ;  /* 0x000000f700037836 */ /* 0x001fe40000000000 */
[----:B------:R-:W-:-:S02]  /*20fe0*/  IMAD R12, R68, R11, R12 ;  /* 0x0000000b440c7224 */ /* 0x000fc400078e020c */
[----:B------:R-:W-:Y:S01]  /*20ff0*/  @!P5 IMAD.IADD R6, R6, 0x1, -R68 ;  /* 0x000000010606d824 */ /* 0x000fe200078e0a44 */
[----:B------:R-:W-:-:S04]  /*21000*/  IABS R11, R3 ;  /* 0x00000003000b7213 */ /* 0x000fc80000000000 */
[----:B------:R-:W-:Y:S01]  /*21010*/  ISETP.GT.U32.AND P5, PT, R68, R6, PT ;  /* 0x000000064400720c */ /* 0x000fe20003fa4070 */
[----:B------:R-:W-:Y:S01]  /*21020*/  IMAD.HI.U32 R92, R74, R11, RZ ;  /* 0x0000000b4a5c7227 */ /* 0x000fe200078e00ff */
[----:B------:R-:W-:-:S03]  /*21030*/  ISETP.GT.U32.AND P4, PT, R68, R14, PT ;  /* 0x0000000e4400720c */ /* 0x000fc60003f84070 */
[----:B------:R-:W-:Y:S02]  /*21040*/  IMAD.MOV R92, RZ, RZ, -R92 ;  /* 0x000000ffff5c7224 */ /* 0x000fe400078e0a5c */
[----:B------:R-:W-:Y:S01]  /*21050*/  @!P6 IMAD.IADD R15, R15, 0x1, -R68 ;  /* 0x000000010f0fe824 */ /* 0x000fe200078e0a44 */
[C---:B------:R-:W-:Y:S01]  /*21060*/  ISETP.GT.U32.AND P6, PT, R68.reuse, R8, PT ;  /* 0x000000084400720c */ /* 0x040fe20003fc4070 */
[----:B------:R-:W-:-:S04]  /*21070*/  IMAD R11, R68, R92, R11 ;  /* 0x0000005c440b7224 */ /* 0x000fc800078e020b */
[--C-:B------:R-:W-:Y:S01]  /*21080*/  @!P5 IMAD.IADD R6, R6, 0x1, -R68.reuse ;  /* 0x000000010606d824 */ /* 0x100fe200078e0a44 */
[----:B------:R-:W-:Y:S01]  /*21090*/  ISETP.GT.U32.AND P5, PT, R68, R11, PT ;  /* 0x0000000b4400720c */ /* 0x000fe20003fa4070 */
[----:B------:R-:W-:Y:S01]  /*210a0*/  @!P4 IMAD.IADD R14, R14, 0x1, -R68 ;  /* 0x000000010e0ec824 */ /* 0x000fe200078e0a44 */
[----:B------:R-:W-:-:S05]  /*210b0*/  ISETP.GT.U32.AND P4, PT, R68, R7, PT ;  /* 0x000000074400720c */ /* 0x000fca0003f84070 */
[----:B------:R-:W-:Y:S01]  /*210c0*/  @!P6 IMAD.IADD R8, R8, 0x1, -R68 ;  /* 0x000000010808e824 */ /* 0x000fe200078e0a44 */
[----:B------:R-:W-:Y:S01]  /*210d0*/  ISETP.GE.AND P6, PT, R2, RZ, PT ;  /* 0x000000ff0200720c */ /* 0x000fe20003fc6270 */
[----:B------:R-:W-:-:S04]  /*210e0*/  VIADD R75, R0, 0xee ;  /* 0x000000ee004b7836 */ /* 0x000fc80000000000 */
[--C-:B------:R-:W-:Y:S01]  /*210f0*/  @!P5 IMAD.IADD R11, R11, 0x1, -R68.reuse ;  /* 0x000000010b0bd824 */ /* 0x100fe200078e0a44 */
[----:B------:R-:W-:Y:S01]  /*21100*/  ISETP.GE.AND P5, PT, R84, RZ, PT ;  /* 0x000000ff5400720c */ /* 0x000fe20003fa6270 */
[----:B------:R-:W-:Y:S01]  /*21110*/  @!P4 IMAD.IADD R7, R7, 0x1, -R68 ;  /* 0x000000010707c824 */ /* 0x000fe200078e0a44 */
[----:B------:R-:W-:Y:S01]  /*21120*/  IABS R5, R75 ;  /* 0x0000004b00057213 */ /* 0x000fe20000000000 */
[----:B------:R-:W-:-:S04]  /*21130*/  VIADD R71, R0, 0xef ;  /* 0x000000ef00477836 */ /* 0x000fc80000000000 */
[----:B------:R-:W-:Y:S01]  /*21140*/  @!P6 IMAD.MOV R26, RZ, RZ, -R26 ;  /* 0x000000ffff1ae224 */ /* 0x000fe200078e0a1a */
[----:B------:R-:W-:Y:S01]  /*21150*/  ISETP.GT.U32.AND P6, PT, R68, R7, PT ;  /* 0x000000074400720c */ /* 0x000fe20003fc4070 */
[----:B------:R-:W-:Y:S01]  /*21160*/  IMAD.HI.U32 R4, R74, R5, RZ ;  /* 0x000000054a047227 */ /* 0x000fe200078e00ff */
[----:B------:R-:W-:-:S03]  /*21170*/  IABS R13, R71 ;  /* 0x00000047000d7213 */ /* 0x000fc60000000000 */
[----:B------:R-:W-:Y:S01]  /*21180*/  @!P5 IMAD.MOV R24, RZ, RZ, -R24 ;  /* 0x000000ffff18d224 */ /* 0x000fe200078e0a18 */
[C---:B------:R-:W-:Y:S01]  /*21190*/  ISETP.GT.U32.AND P5, PT, R68.reuse, R11, PT ;  /* 0x0000000b4400720c */ /* 0x040fe20003fa4070 */
[----:B------:R-:W-:Y:S01]  /*211a0*/  IMAD.MOV R4, RZ, RZ, -R4 ;  /* 0x000000ffff047224 */ /* 0x000fe200078e0a04 */
[----:B------:R0:W-:Y:S03]  /*211b0*/  STL [R1+0xf6c], R2 ;  /* 0x000f6c0201007387 */ /* 0x0001e60000100800 */
[----:B------:R-:W-:Y:S01]  /*211c0*/  IMAD R5, R68, R4, R5 ;  /* 0x0000000444057224 */ /* 0x000fe200078e0205 */
[----:B------:R-:W-:Y:S01]  /*211d0*/  STL [R1+0xf60], R86 ;  /* 0x000f605601007387 */ /* 0x000fe20000100800 */
[----:B------:R-:W-:-:S03]  /*211e0*/  IMAD.HI.U32 R4, R74, R13, RZ ;  /* 0x0000000d4a047227 */ /* 0x000fc600078e00ff */
[----:B------:R-:W-:Y:S01]  /*211f0*/  STL [R1+0xf68], R84 ;  /* 0x000f685401007387 */ /* 0x000fe20000100800 */
[----:B------:R-:W-:Y:S01]  /*21200*/  @!P6 IMAD.IADD R7, R7, 0x1, -R68 ;  /* 0x000000010707e824 */ /* 0x000fe200078e0a44 */
[----:B------:R-:W-:Y:S02]  /*21210*/  ISETP.GT.U32.AND P6, PT, R68, R12, PT ;  /* 0x0000000c4400720c */ /* 0x000fe40003fc4070 */
[----:B------:R-:W-:Y:S01]  /*21220*/  STL [R1+0xf70], R85 ;  /* 0x000f705501007387 */ /* 0x000fe20000100800 */
[----:B------:R-:W-:-:S03]  /*21230*/  IMAD.MOV R4, RZ, RZ, -R4 ;  /* 0x000000ffff047224 */ /* 0x000fc600078e0a04 */
[----:B------:R-:W-:Y:S01]  /*21240*/  STL [R1+0xf58], R83 ;  /* 0x000f585301007387 */ /* 0x000fe20000100800 */
[----:B0-----:R-:W-:Y:S01]  /*21250*/  VIADD R2, R0, 0xfe ;  /* 0x000000fe00027836 */ /* 0x001fe20000000000 */
[----:B------:R-:W-:Y:S02]  /*21260*/  SEL R30, R73, R30, !P1 ;  /* 0x0000001e491e7207 */ /* 0x000fe40004800000 */
[----:B------:R-:W-:Y:S01]  /*21270*/  STL [R1+0xf50], R82 ;  /* 0x000f505201007387 */ /* 0x000fe20000100800 */
[----:B------:R-:W-:-:S03]  /*21280*/  @!P5 IMAD.IADD R11, R11, 0x1, -R68 ;  /* 0x000000010b0bd824 */ /* 0x000fc600078e0a44 */
[----:B------:R-:W-:Y:S01]  /*21290*/  STL [R1+0xf44], R81 ;  /* 0x000f445101007387 */ /* 0x000fe20000100800 */
[----:B------:R-:W-:-:S03]  /*212a0*/  ISETP.GE.AND P5, PT, R81, RZ, PT ;  /* 0x000000ff5100720c */ /* 0x000fc60003fa6270 */
[----:B------:R-:W-:Y:S01]  /*212b0*/  STL [R1+0xf38], R80 ;  /* 0x000f385001007387 */ /* 0x000fe20000100800 */
[----:B------:R-:W-:-:S03]  /*212c0*/  IMAD R13, R68, R4, R13 ;  /* 0x00000004440d7224 */ /* 0x000fc600078e020d */
[----:B------:R-:W-:Y:S01]  /*212d0*/  STL [R1+0xf34], R79 ;  /* 0x000f344f01007387 */ /* 0x000fe20000100800 */
[----:B------:R-:W-:-:S03]  /*212e0*/  IABS R4, R2 ;  /* 0x0000000200047213 */ /* 0x000fc60000000000 */
[----:B------:R-:W-:Y:S01]  /*212f0*/  STL [R1+0xf28], R78 ;  /* 0x000f284e01007387 */ /* 0x000fe20000100800 */
[----:B------:R-:W-:-:S03]  /*21300*/  IMAD R30, R30, UR11, RZ ;  /* 0x0000000b1e1e7c24 */ /* 0x000fc6000f8e02ff */
[----:B------:R-:W-:Y:S01]  /*21310*/  STL [R1+0xf1c], R77 ;  /* 0x000f1c4d01007387 */ /* 0x000fe20000100800 */
[----:B------:R-:W-:-:S03]  /*21320*/  SEL R31, R73, R31, !P1 ;  /* 0x0000001f491f7207 */ /* 0x000fc60004800000 */
[----:B------:R-:W-:Y:S04]  /*21330*/  STL [R1+0xf18], R76 ;  /* 0x000f184c01007387 */ /* 0x000fe80000100800 */
[----:B------:R-:W-:Y:S01]  /*21340*/  STL [R1+0xf14], R75 ;  /* 0x000f144b01007387 */ /* 0x000fe20000100800 */
[----:B------:R-:W-:-:S03]  /*21350*/  IMAD.HI.U32 R74, R74, R4, RZ ;  /* 0x000000044a4a7227 */ /* 0x000fc600078e00ff */
[----:B------:R-:W-:Y:S01]  /*21360*/  STL [R1+0xf04], R71 ;  /* 0x000f044701007387 */ /* 0x000fe20000100800 */
[----:B------:R-:W-:-:S03]  /*21370*/  @!P6 IMAD.IADD R12, R12, 0x1, -R68 ;  /* 0x000000010c0ce824 */ /* 0x000fc600078e0a44 */
[----:B------:R-:W-:Y:S01]  /*21380*/  STL [R1+0xefc], R70 ;  /* 0x000efc4601007387 */ /* 0x000fe20000100800 */
[----:B-1----:R-:W-:Y:S01]  /*21390*/  IMAD R31, R31, UR4, RZ ;  /* 0x000000041f1f7c24 */ /* 0x002fe2000f8e02ff */
[C---:B------:R-:W-:Y:S01]  /*213a0*/  ISETP.GT.U32.AND P4, PT, R68.reuse, R5, PT ;  /* 0x000000054400720c */ /* 0x040fe20003f84070 */
[----:B------:R-:W-:Y:S01]  /*213b0*/  IMAD.MOV R74, RZ, RZ, -R74 ;  /* 0x000000ffff4a7224 */ /* 0x000fe200078e0a4a */
[----:B------:R-:W-:Y:S01]  /*213c0*/  STL [R1+0xef0], R3 ;  /* 0x000ef00301007387 */ /* 0x000fe20000100800 */
[----:B------:R-:W-:Y:S01]  /*213d0*/  @!P5 IMAD.MOV R14, RZ, RZ, -R14 ;  /* 0x000000ffff0ed224 */ /* 0x000fe200078e0a0e */
[C---:B------:R-:W-:Y:S01]  /*213e0*/  SEL R67, R73.reuse, R67, !P1 ;  /* 0x0000004349437207 */ /* 0x040fe20004800000 */
[----:B------:R-:W-:Y:S01]  /*213f0*/  @!P3 IMAD.MOV R27, RZ, RZ, -R27 ;  /* 0x000000ffff1bb224 */ /* 0x000fe200078e0a1b */
[----:B------:R0:W-:Y:S01]  /*21400*/  STL [R1+0x12e0], R0 ;  /* 0x0012e00001007387 */ /* 0x0001e20000100800 */
[----:B------:R-:W-:Y:S01]  /*21410*/  IMAD R4, R68, R74, R4 ;  /* 0x0000004a44047224 */ /* 0x000fe200078e0204 */
[----:B------:R-:W-:Y:S01]  /*21420*/  SEL R66, R73, R66, !P1 ;  /* 0x0000004249427207 */ /* 0x000fe20004800000 */
[----:B------:R-:W1:Y:S01]  /*21430*/  LDCU UR4, c[0x0][0x3b0] ;  /* 0x00007600ff0477ac */ /* 0x000e620008000800 */
[----:B------:R-:W-:Y:S01]  /*21440*/  STL [R1+0xeec], R2 ;  /* 0x000eec0201007387 */ /* 0x000fe20000100800 */
[----:B0-----:R-:W-:-:S04]  /*21450*/  LEA R0, P6, R30, R72, 0x1 ;  /* 0x000000481e007211 */ /* 0x001fc800078c08ff */
[----:B------:R-:W-:Y:S01]  /*21460*/  LEA.HI.X.SX32 R84, R30, R69, 0x1, P6 ;  /* 0x000000451e547211 */ /* 0x000fe200030f0eff */
[----:B------:R0:W-:Y:S01]  /*21470*/  STL [R1+0x2ec], R0 ;  /* 0x0002ec0001007387 */ /* 0x0001e20000100800 */
[----:B------:R-:W-:Y:S01]  /*21480*/  @P0 IMAD.MOV.U32 R92, RZ, RZ, R0 ;  /* 0x000000ffff5c0224 */ /* 0x000fe200078e0000 */
[----:B------:R-:W-:Y:S02]  /*21490*/  PRMT R74, RZ, 0x7610, R74 ;  /* 0x00007610ff4a7816 */ /* 0x000fe4000000004a */
[----:B------:R-:W-:Y:S01]  /*214a0*/  @P0 IMAD.MOV.U32 R93, RZ, RZ, R84 ;  /* 0x000000ffff5d0224 */ /* 0x000fe200078e0054 */
[----:B------:R-:W-:-:S04]  /*214b0*/  PRMT R30, RZ, 0x7610, R30 ;  /* 0x00007610ff1e7816 */ /* 0x000fc8000000001e */
[----:B------:R2:W3:Y:S01]  /*214c0*/  @P0 LDG.E.U16 R74, desc[UR20][R92.64] ;  /* 0x000000145c4a0981 */ /* 0x0004e2000c1e1500 */
[----:B0-----:R-:W-:-:S04]  /*214d0*/  LEA R0, P5, R31, R72, 0x1 ;  /* 0x000000481f007211 */ /* 0x001fc800078a08ff */
[----:B------:R-:W-:Y:S01]  /*214e0*/  LEA.HI.X.SX32 R31, R31, R69, 0x1, P5 ;  /* 0x000000451f1f7211 */ /* 0x000fe200028f0eff */
[----:B--2---:R-:W-:-:S04]  /*214f0*/  @P0 IMAD.MOV.U32 R92, RZ, RZ, R0 ;  /* 0x000000ffff5c0224 */ /* 0x004fc800078e0000 */
[----:B------:R-:W-:-:S05]  /*21500*/  @P0 IMAD.MOV.U32 R93, RZ, RZ, R31 ;  /* 0x000000ffff5d0224 */ /* 0x000fca00078e001f */
[----:B------:R-:W2:Y:S01]  /*21510*/  @P0 LDG.E.U16 R30, desc[UR20][R92.64] ;  /* 0x000000145c1e0981 */ /* 0x000ea2000c1e1500 */
[----:B------:R-:W-:Y:S01]  /*21520*/  ISETP.GT.U32.AND P3, PT, R68, R8, PT ;  /* 0x000000084400720c */ /* 0x000fe20003f64070 */
[----:B------:R-:W-:-:S05]  /*21530*/  @!P4 IMAD.IADD R5, R5, 0x1, -R68 ;  /* 0x000000010505c824 */ /* 0x000fca00078e0a44 */
[----:B------:R-:W-:-:S07]  /*21540*/  ISETP.GT.U32.AND P4, PT, R68, R5, PT ;  /* 0x000000054400720c */ /* 0x000fce0003f84070 */
[----:B------:R-:W-:Y:S01]  /*21550*/  @!P3 IMAD.IADD R8, R8, 0x1, -R68 ;  /* 0x000000010808b824 */ /* 0x000fe200078e0a44 */
[----:B------:R-:W-:-:S05]  /*21560*/  ISETP.GT.U32.AND P3, PT, R68, R13, PT ;  /* 0x0000000d4400720c */ /* 0x000fca0003f64070 */
[----:B------:R-:W-:Y:S01]  /*21570*/  @!P4 IMAD.IADD R5, R5, 0x1, -R68 ;  /* 0x000000010505c824 */ /* 0x000fe200078e0a44 */
[----:B------:R-:W-:Y:S02]  /*21580*/  ISETP.GE.AND P4, PT, R86, RZ, PT ;  /* 0x000000ff5600720c */ /* 0x000fe40003f86270 */
[----:B------:R-:W-:-:S05]  /*21590*/  ISETP.GE.AND P6, PT, R85, RZ, PT ;  /* 0x000000ff5500720c */ /* 0x000fca0003fc6270 */
[----:B------:R-:W-:Y:S01]  /*215a0*/  @!P3 IMAD.IADD R13, R13, 0x1, -R68 ;  /* 0x000000010d0db824 */ /* 0x000fe200078e0a44 */
[----:B------:R-:W-:-:S05]  /*215b0*/  ISETP.GT.U32.AND P3, PT, R68, R4, PT ;  /* 0x000000044400720c */ /* 0x000fca0003f64070 */
[----:B------:R-:W-:Y:S01]  /*215c0*/  @!P4 IMAD.MOV R25, RZ, RZ, -R25 ;  /* 0x000000ffff19c224 */ /* 0x000fe200078e0a19 */
[----:B------:R-:W-:Y:S01]  /*215d0*/  ISETP.GT.U32.AND P4, PT, R68, R12, PT ;  /* 0x0000000c4400720c */ /* 0x000fe20003f84070 */
[----:B------:R-:W-:-:S06]  /*215e0*/  @!P6 IMAD.MOV R17, RZ, RZ, -R17 ;  /* 0x000000ffff11e224 */ /* 0x000fcc00078e0a11 */
[----:B------:R-:W-:-:S05]  /*215f0*/  @!P3 IMAD.IADD R4, R4, 0x1, -R68 ;  /* 0x000000010404b824 */ /* 0x000fca00078e0a44 */
[----:B------:R-:W-:Y:S01]  /*21600*/  ISETP.GT.U32.AND P6, PT, R68, R4, PT ;  /* 0x000000044400720c */ /* 0x000fe20003fc4070 */
[----:B------:R-:W-:Y:S01]  /*21610*/  @!P4 IMAD.IADD R12, R12, 0x1, -R68 ;  /* 0x000000010c0cc824 */ /* 0x000fe200078e0a44 */
[----:B------:R-:W-:-:S11]  /*21620*/  ISETP.GE.AND P4, PT, R82, RZ, PT ;  /* 0x000000ff5200720c */ /* 0x000fd60003f86270 */
[----:B------:R-:W-:Y:S01]  /*21630*/  @!P6 IMAD.IADD R4, R4, 0x1, -R68 ;  /* 0x000000010404e824 */ /* 0x000fe200078e0a44 */
[----:B------:R-:W-:Y:S01]  /*21640*/  ISETP.GE.AND P6, PT, R79, RZ, PT ;  /* 0x000000ff4f00720c */ /* 0x000fe20003fc6270 */
[----:B------:R-:W-:Y:S01]  /*21650*/  @!P4 IMAD.MOV R15, RZ, RZ, -R15 ;  /* 0x000000ffff0fc224 */ /* 0x000fe200078e0a0f */
[----:B------:R-:W-:Y:S01]  /*21660*/  ISETP.GE.AND P4, PT, R78, RZ, PT ;  /* 0x000000ff4e00720c */ /* 0x000fe20003f86270 */
[----:B------:R-:W-:Y:S01]  /*21670*/  STL [R1+0x2e8], R84 ;  /* 0x0002e85401007387 */ /* 0x000fe20000100800 */
[C---:B------:R-:W-:Y:S02]  /*21680*/  SEL R64, R73.reuse, R64, !P1 ;  /* 0x0000004049407207 */ /* 0x040fe40004800000 */
[----:B------:R-:W-:-:S07]  /*21690*/  SEL R62, R73, R62, !P1 ;  /* 0x0000003e493e7207 */ /* 0x000fce0004800000 */
[----:B------:R-:W-:Y:S01]  /*216a0*/  @!P6 IMAD.MOV R9, RZ, RZ, -R9 ;  /* 0x000000ffff09e224 */ /* 0x000fe200078e0a09 */
[----:B------:R-:W-:Y:S02]  /*216b0*/  ISETP.GE.AND P6, PT, R2, RZ, PT ;  /* 0x000000ff0200720c */ /* 0x000fe40003fc6270 */
[----:B------:R-:W-:Y:S01]  /*216c0*/  SEL R2, R73, R46, !P1 ;  /* 0x0000002e49027207 */ /* 0x000fe20004800000 */
[----:B------:R-:W-:Y:S01]  /*216d0*/  @!P4 IMAD.MOV R8, RZ, RZ, -R8 ;  /* 0x000000ffff08c224 */ /* 0x000fe200078e0a08 */
[----:B------:R-:W-:Y:S02]  /*216e0*/  ISETP.GE.AND P4, PT, R75, RZ, PT ;  /* 0x000000ff4b00720c */ /* 0x000fe40003f86270 */
[----:B------:R-:W-:Y:S02]  /*216f0*/  ISETP.GT.U32.AND P3, PT, R68, R13, PT ;  /* 0x0000000d4400720c */ /* 0x000fe40003f64070 */
[----:B------:R-:W-:-:S09]  /*21700*/  SEL R46, R73, R58, !P1 ;  /* 0x0000003a492e7207 */ /* 0x000fd20004800000 */
[----:B------:R-:W-:Y:S01]  /*21710*/  @!P4 IMAD.MOV R5, RZ, RZ, -R5 ;  /* 0x000000ffff05c224 */ /* 0x000fe200078e0a05 */
[----:B------:R-:W-:Y:S01]  /*21720*/  ISETP.GE.AND P4, PT, R3, RZ, PT ;  /* 0x000000ff0300720c */ /* 0x000fe20003f86270 */
[----:B------:R-:W-:Y:S01]  /*21730*/  @!P3 IMAD.IADD R13, R13, 0x1, -R68 ;  /* 0x000000010d0db824 */ /* 0x000fe200078e0a44 */
[----:B------:R-:W-:Y:S02]  /*21740*/  SEL R3, R73, R20, !P1 ;  /* 0x0000001449037207 */ /* 0x000fe40004800000 */
[----:B------:R-:W-:Y:S01]  /*21750*/  ISETP.GE.AND P3, PT, R83, RZ, PT ;  /* 0x000000ff5300720c */ /* 0x000fe20003f66270 */
[----:B------:R-:W0:-:S12]  /*21760*/  S2R R91, SR_TID.X ;  /* 0x00000000005b7919 */ /* 0x000e180000002100 */
[----:B------:R-:W-:Y:S01]  /*21770*/  @!P3 IMAD.MOV R16, RZ, RZ, -R16 ;  /* 0x000000ffff10b224 */ /* 0x000fe200078e0a10 */
[----:B------:R-:W-:-:S13]  /*21780*/  ISETP.GE.AND P3, PT, R80, RZ, PT ;  /* 0x000000ff5000720c */ /* 0x000fda0003f66270 */
[----:B------:R-:W-:Y:S02]  /*21790*/  @!P3 IMAD.MOV R10, RZ, RZ, -R10 ;  /* 0x000000ffff0ab224 */ /* 0x000fe400078e0a0a */
[----:B0-----:R-:W-:Y:S01]  /*217a0*/  IMAD R68, R91, 0x100, R91 ;  /* 0x000001005b447824 */ /* 0x001fe200078e025b */
[----:B---3--:R-:W-:Y:S04]  /*217b0*/  STL [R1+0x1330], R74 ;  /* 0x0013304a01007387 */ /* 0x008fe80000100800 */
[----:B------:R-:W-:Y:S04]  /*217c0*/  STL [R1+0x4fc], R0 ;  /* 0x0004fc0001007387 */ /* 0x000fe80000100800 */
[----:B------:R0:W-:Y:S04]  /*217d0*/  STL [R1+0x4f8], R31 ;  /* 0x0004f81f01007387 */ /* 0x0001e80000100800 */
[----:B--2---:R-:W-:Y:S01]  /*217e0*/  STL [R1+0x1334], R30 ;  /* 0x0013341e01007387 */ /* 0x004fe20000100800 */
[----:B0-----:R-:W-:-:S03]  /*217f0*/  SEL R31, R73, R60, !P1 ;  /* 0x0000003c491f7207 */ /* 0x001fc60004800000 */
[----:B------:R0:W-:Y:S04]  /*21800*/  STL [R1+0x12e4], R2 ;  /* 0x0012e40201007387 */ /* 0x0001e80000100800 */
[----:B------:R-:W-:Y:S01]  /*21810*/  STL [R1+0x1338], R67 ;  /* 0x0013384301007387 */ /* 0x000fe20000100800 */
[----:B------:R-:W-:-:S03]  /*21820*/  SEL R0, R73, R54, !P1 ;  /* 0x0000003649007207 */ /* 0x000fc60004800000 */
        /* <DEDUP_REMOVED lines=9> */
[----:B0-----:R-:W-:-:S02]  /*218c0*/  SEL R2, R73, R19, !P1 ;  /* 0x0000001349027207 */ /* 0x001fc40004800000 */
[----:B--2---:R-:W-:-:S05]  /*218d0*/  SEL R0, R73, R21, !P1 ;  /* 0x0000001549007207 */ /* 0x004fca0004800000 */
[----:B------:R0:W-:Y:S04]  /*218e0*/  STL [R1+0xcc], R0 ;  /* 0x0000cc0001007387 */ /* 0x0001e80000100800 */
[----:B------:R-:W-:Y:S04]  /*218f0*/  STL [R1+0xd0], R3 ;  /* 0x0000d00301007387 */ /* 0x000fe80000100800 */
[----:B------:R-:W2:Y:S01]  /*21900*/  LDL.LU R85, [R1+0x320] ;  /* 0x0003200001557983 */ /* 0x000ea20000300800 */
[----:B0-----:R-:W-:-:S03]  /*21910*/  SEL R0, R73, R18, !P1 ;  /* 0x0000001249007207 */ /* 0x001fc60004800000 */
[----:B------:R0:W-:Y:S04]  /*21920*/  STL [R1+0xe0], R2 ;  /* 0x0000e00201007387 */ /* 0x0001e80000100800 */
[----:B------:R3:W-:Y:S01]  /*21930*/  STL [R1+0xec], R0 ;  /* 0x0000ec0001007387 */ /* 0x0007e20000100800 */
[C---:B0-----:R-:W-:Y:S02]  /*21940*/  SEL R2, R73.reuse, R23, !P1 ;  /* 0x0000001749027207 */ /* 0x041fe40004800000 */
[----:B---3--:R-:W-:-:S03]  /*21950*/  SEL R0, R73, R22, !P1 ;  /* 0x0000001649007207 */ /* 0x008fc60004800000 */
[----:B------:R0:W-:Y:S04]  /*21960*/  STL [R1+0xf0], R2 ;  /* 0x0000f00201007387 */ /* 0x0001e80000100800 */
[----:B------:R3:W-:Y:S04]  /*21970*/  STL [R1+0xf4], R0 ;  /* 0x0000f40001007387 */ /* 0x0007e80000100800 */
[----:B------:R-:W4:Y:S01]  /*21980*/  LDL.LU R86, [R1+0x334] ;  /* 0x0003340001567983 */ /* 0x000f220000300800 */
[----:B0-----:R-:W-:-:S03]  /*21990*/  SEL R2, R73, R24, !P1 ;  /* 0x0000001849027207 */ /* 0x001fc60004800000 */
[----:B------:R-:W2:Y:S01]  /*219a0*/  LDL.LU R87, [R1+0x330] ;  /* 0x0003300001577983 */ /* 0x000ea20000300800 */
[C---:B---3--:R-:W-:Y:S02]  /*219b0*/  SEL R0, R73.reuse, R25, !P1 ;  /* 0x0000001949007207 */ /* 0x048fe40004800000 */
[----:B------:R-:W-:-:S03]  /*219c0*/  SEL R3, R73, R16, !P1 ;  /* 0x0000001049037207 */ /* 0x000fc60004800000 */
[----:B------:R0:W-:Y:S04]  /*219d0*/  STL [R1+0x110], R0 ;  /* 0x0001100001007387 */ /* 0x0001e80000100800 */
[----:B------:R3:W-:Y:S01]  /*219e0*/  STL [R1+0x120], R2 ;  /* 0x0001200201007387 */ /* 0x0007e20000100800 */
[C---:B0-----:R-:W-:Y:S02]  /*219f0*/  SEL R0, R73.reuse, R17, !P1 ;  /* 0x0000001149007207 */ /* 0x041fe40004800000 */
[----:B---3--:R-:W-:-:S03]  /*21a00*/  SEL R2, R73, R15, !P1 ;  /* 0x0000000f49027207 */ /* 0x008fc60004800000 */
[----:B------:R0:W-:Y:S04]  /*21a10*/  STL [R1+0x130], R0 ;  /* 0x0001300001007387 */ /* 0x0001e80000100800 */
[----:B------:R3:W-:Y:S04]  /*21a20*/  STL [R1+0x138], R3 ;  /* 0x0001380301007387 */ /* 0x0007e80000100800 */
[----:B------:R-:W2:Y:S04]  /*21a30*/  LDL.LU R88, [R1+0x344] ;  /* 0x0003440001587983 */ /* 0x000ea80000300800 */
[----:B------:R1:W-:Y:S01]  /*21a40*/  STL [R1+0x144], R2 ;  /* 0x0001440201007387 */ /* 0x0003e20000100800 */
[----:B0-----:R-:W-:-:S03]  /*21a50*/  SEL R0, R73, R14, !P1 ;  /* 0x0000000e49007207 */ /* 0x001fc60004800000 */
[----:B------:R-:W4:Y:S01]  /*21a60*/  LDL.LU R90, [R1+0x340] ;  /* 0x00034000015a7983 */ /* 0x000f220000300800 */
[C---:B---3--:R-:W-:Y:S02]  /*21a70*/  SEL R3, R73.reuse, R9, !P1 ;  /* 0x0000000949037207 */ /* 0x048fe40004800000 */
[----:B-1----:R-:W-:Y:S01]  /*21a80*/  SEL R2, R73, R10, !P1 ;  /* 0x0000000a49027207 */ /* 0x002fe20004800000 */
[----:B------:R-:W-:Y:S04]  /*21a90*/  STL [R1+0x154], R0 ;  /* 0x0001540001007387 */ /* 0x000fe80000100800 */
[----:B------:R0:W-:Y:S04]  /*21aa0*/  STL [R1+0x12e8], R2 ;  /* 0x0012e80201007387 */ /* 0x0001e80000100800 */
[----:B------:R-:W-:Y:S04]  /*21ab0*/  STL [R1+0x158], R3 ;  /* 0x0001580301007387 */ /* 0x000fe80000100800 */
[----:B------:R-:W3:Y:S04]  /*21ac0*/  LDL.LU R89, [R1+0x354] ;  /* 0x0003540001597983 */ /* 0x000ee80000300800 */
[----:B------:R-:W3:Y:S01]  /*21ad0*/  LDL.LU R91, [R1+0x350] ;  /* 0x00035000015b7983 */ /* 0x000ee20000300800 */
[----:B------:R-:W-:-:S02]  /*21ae0*/  ISETP.GE.AND P5, PT, R77, RZ, PT ;  /* 0x000000ff4d00720c */ /* 0x000fc40003fa6270 */
[----:B------:R-:W-:-:S11]  /*21af0*/  ISETP.GE.AND P3, PT, R76, RZ, PT ;  /* 0x000000ff4c00720c */ /* 0x000fd60003f66270 */
[----:B------:R-:W-:Y:S01]  /*21b00*/  @!P5 IMAD.MOV R7, RZ, RZ, -R7 ;  /* 0x000000ffff07d224 */ /* 0x000fe200078e0a07 */
[----:B------:R-:W-:Y:S01]  /*21b10*/  ISETP.GE.AND P5, PT, R71, RZ, PT ;  /* 0x000000ff4700720c */ /* 0x000fe20003fa6270 */
[----:B------:R-:W-:Y:S01]  /*21b20*/  @!P3 IMAD.MOV R6, RZ, RZ, -R6 ;  /* 0x000000ffff06b224 */ /* 0x000fe200078e0a06 */
[----:B------:R-:W-:Y:S02]  /*21b30*/  ISETP.GE.AND P3, PT, R70, RZ, PT ;  /* 0x000000ff4600720c */ /* 0x000fe40003f66270 */
[C---:B0-----:R-:W-:Y:S02]  /*21b40*/  SEL R2, R73.reuse, R7, !P1 ;  /* 0x0000000749027207 */ /* 0x041fe40004800000 */
[----:B------:R-:W-:Y:S01]  /*21b50*/  SEL R65, R73, R65, !P1 ;  /* 0x0000004149417207 */ /* 0x000fe20004800000 */
[----:B------:R-:W-:Y:S02]  /*21b60*/  @!P4 IMAD.MOV R11, RZ, RZ, -R11 ;  /* 0x000000ffff0bc224 */ /* 0x000fe400078e0a0b */
[----:B------:R0:W-:Y:S01]  /*21b70*/  STL [R1+0x15c], R2 ;  /* 0x00015c0201007387 */ /* 0x0001e20000100800 */
[----:B------:R-:W-:-:S03]  /*21b80*/  @!P6 IMAD.MOV R4, RZ, RZ, -R4 ;  /* 0x000000ffff04e224 */ /* 0x000fc600078e0a04 */
[----:B------:R-:W-:Y:S02]  /*21b90*/  @!P5 IMAD.MOV R13, RZ, RZ, -R13 ;  /* 0x000000ffff0dd224 */ /* 0x000fe400078e0a0d */
[----:B------:R-:W-:Y:S01]  /*21ba0*/  @!P3 IMAD.MOV R12, RZ, RZ, -R12 ;  /* 0x000000ffff0cb224 */ /* 0x000fe200078e0a0c */
[----:B0-----:R-:W-:Y:S01]  /*21bb0*/  SEL R2, R73, R5, !P1 ;  /* 0x0000000549027207 */ /* 0x001fe20004800000 */
[----:B------:R-:W-:Y:S01]  /*21bc0*/  IMAD R5, R65, UR4, RZ ;  /* 0x0000000441057c24 */ /* 0x000fe2000f8e02ff */
[C---:B------:R-:W-:Y:S01]  /*21bd0*/  SEL R63, R73.reuse, R63, !P1 ;  /* 0x0000003f493f7207 */ /* 0x040fe20004800000 */
[----:B------:R-:W0:Y:S01]  /*21be0*/  LDCU UR4, c[0x0][0x3b0] ;  /* 0x00007600ff0477ac */ /* 0x000e220008000800 */
[C---:B------:R-:W-:Y:S02]  /*21bf0*/  SEL R61, R73.reuse, R61, !P1 ;  /* 0x0000003d493d7207 */ /* 0x040fe40004800000 */
[C---:B------:R-:W-:Y:S02]  /*21c00*/  SEL R59, R73.reuse, R59, !P1 ;  /* 0x0000003b493b7207 */ /* 0x040fe40004800000 */
[----:B------:R-:W-:-:S02]  /*21c10*/  SEL R57, R73, R57, !P1 ;  /* 0x0000003949397207 */ /* 0x000fc40004800000 */
[C---:B------:R-:W-:Y:S02]  /*21c20*/  SEL R92, R73.reuse, R56, !P1 ;  /* 0x00000038495c7207 */ /* 0x040fe40004800000 */
[C---:B------:R-:W-:Y:S02]  /*21c30*/  SEL R93, R73.reuse, R55, !P1 ;  /* 0x00000037495d7207 */ /* 0x040fe40004800000 */
[C---:B------:R-:W-:Y:S02]  /*21c40*/  SEL R53, R73.reuse, R53, !P1 ;  /* 0x0000003549357207 */ /* 0x040fe40004800000 */
        /* <DEDUP_REMOVED lines=29> */
[----:B------:R-:W-:Y:S02]  /*21e20*/  SEL R73, R73, R4, !P1 ;  /* 0x0000000449497207 */ /* 0x000fe40004800000 */
[----:B------:R-:W-:-:S04]  /*21e30*/  LEA R4, P1, R5, R72, 0x1 ;  /* 0x0000004805047211 */ /* 0x000fc800078208ff */
[----:B------:R-:W-:Y:S02]  /*21e40*/  LEA.HI.X.SX32 R8, R5, R69, 0x1, P1 ;  /* 0x0000004505087211 */ /* 0x000fe400008f0eff */
[----:B------:R-:W-:-:S03]  /*21e50*/  PRMT R7, RZ, 0x7610, R7 ;  /* 0x00007610ff077816 */ /* 0x000fc60000000007 */
[----:B------:R-:W-:Y:S01]  /*21e60*/  @P0 IMAD.MOV.U32 R5, RZ, RZ, R8 ;  /* 0x000000ffff050224 */ /* 0x000fe200078e0008 */
[----:B------:R1:W-:Y:S04]  /*21e70*/  STL [R1+0x324], R4 ;  /* 0x0003240401007387 */ /* 0x0003e80000100800 */
[----:B------:R1:W3:Y:S02]  /*21e80*/  @P0 LDG.E.U16 R7, desc[UR20][R4.64] ;  /* 0x0000001404070981 */ /* 0x0002e4000c1e1500 */
[----:B-1----:R-:W-:Y:S02]  /*21e90*/  IMAD R4, R63, UR5, RZ ;  /* 0x000000053f047c24 */ /* 0x002fe4000f8e02ff */
[----:B------:R1:W-:Y:S01]  /*21ea0*/  STL [R1+0x320], R8 ;  /* 0x0003200801007387 */ /* 0x0003e20000100800 */
[----:B------:R-:W-:Y:S01]  /*21eb0*/  PRMT R6, RZ, 0x7610, R6 ;  /* 0x00007610ff067816 */ /* 0x000fe20000000006 */
[----:B------:R-:W-:Y:S01]  /*21ec0*/  IMAD.SHL.U32 R68, R68, 0x2, RZ ;  /* 0x0000000244447824 */ /* 0x000fe200078e00ff */
[----:B------:R-:W0:Y:S01]  /*21ed0*/  LDCU UR5, c[0x0][0x3b0] ;  /* 0x00007600ff0577ac */ /* 0x000e220008000800 */
[----:B------:R-:W-:-:S04]  /*21ee0*/  LEA R5, P1, R4, R72, 0x1 ;  /* 0x0000004804057211 */ /* 0x000fc800078208ff */
[----:B-1----:R-:W-:Y:S01]  /*21ef0*/  LEA.HI.X.SX32 R8, R4, R69, 0x1, P1 ;  /* 0x0000004504087211 */ /* 0x002fe200008f0eff */
[----:B------:R1:W-:Y:S01]  /*21f00*/  STL [R1+0x334], R5 ;  /* 0x0003340501007387 */ /* 0x0003e20000100800 */
[----:B------:R-:W-:-:S03]  /*21f10*/  @P0 IMAD.MOV.U32 R4, RZ, RZ, R5 ;  /* 0x000000ffff040224 */ /* 0x000fc600078e0005 */
[----:B-1----:R-:W-:-:S05]  /*21f20*/  @P0 IMAD.MOV.U32 R5, RZ, RZ, R8 ;  /* 0x000000ffff050224 */ /* 0x002fca00078e0008 */
[----:B------:R0:W3:Y:S04]  /*21f30*/  @P0 LDG.E.U16 R6, desc[UR20][R4.64] ;  /* 0x0000001404060981 */ /* 0x0000e8000c1e1500 */
[----:B------:R1:W-:Y:S01]  /*21f40*/  STL [R1+0x330], R8 ;  /* 0x0003300801007387 */ /* 0x0003e20000100800 */
[----:B0-----:R-:W-:Y:S01]  /*21f50*/  IMAD R4, R61, UR4, RZ ;  /* 0x000000043d047c24 */ /* 0x001fe2000f8e02ff */
[----:B------:R-:W-:Y:S01]  /*21f60*/  LOP3.LUT R68, R68, 0x807e, RZ, 0xc0, !PT ;  /* 0x0000807e44447812 */ /* 0x000fe200078ec0ff */
[----:B------:R-:W0:Y:S03]  /*21f70*/  LDCU UR4, c[0x0][0x3b0] ;  /* 0x00007600ff0477ac */ /* 0x000e260008000800 */
[----:B-1----:R-:W-:-:S04]  /*21f80*/  LEA R8, P1, R4, R72, 0x1 ;  /* 0x0000004804087211 */ /* 0x002fc800078208ff */
[----:B------:R-:W-:Y:S01]  /*21f90*/  LEA.HI.X.SX32 R9, R4, R69, 0x1, P1 ;  /* 0x0000004504097211 */ /* 0x000fe200008f0eff */
[----:B------:R-:W-:Y:S04]  /*21fa0*/  STL [R1+0x344], R8 ;  /* 0x0003440801007387 */ /* 0x000fe80000100800 */
[----:B------:R-:W-:Y:S04]  /*21fb0*/  STL [R1+0x340], R9 ;  /* 0x0003400901007387 */ /* 0x000fe80000100800 */
[----:B--2---:R1:W-:Y:S04]  /*21fc0*/  STS.U16 [R68+UR9+0xc00], R88 ;  /* 0x000c005844007988 */ /* 0x0043e80008000409 */
[----:B----4-:R2:W-:Y:S04]  /*21fd0*/  STS.U16 [R68+UR9+0x1000], R90 ;  /* 0x0010005a44007988 */ /* 0x0105e80008000409 */
[----:B-1----:R-:W4:Y:S04]  /*21fe0*/  LDL.LU R88, [R1+0x364] ;  /* 0x0003640001587983 */ /* 0x002f280000300800 */
[----:B--2---:R-:W2:Y:S04]  /*21ff0*/  LDL.LU R90, [R1+0x360] ;  /* 0x00036000015a7983 */ /* 0x004ea80000300800 */
[----:B------:R-:W2:Y:S04]  /*22000*/  LDL.LU R66, [R1+0x4e4] ;  /* 0x0004e40001427983 */ /* 0x000ea80000300800 */
        /* <DEDUP_REMOVED lines=8> */
[----:B---3--:R1:W-:Y:S04]  /*22090*/  STS.U16 [R68+UR9+0x1800], R91 ;  /* 0x0018005b44007988 */ /* 0x0083e80008000409 */
[----:B------:R-:W3:Y:S04]  /*220a0*/  LDL.LU R84, [R1+0x4c0] ;  /* 0x0004c00001547983 */ /* 0x000ee80000300800 */
[----:B-1----:R-:W3:Y:S01]  /*220b0*/  LDL.LU R91, [R1+0x4bc] ;  /* 0x0004bc00015b7983 */ /* 0x002ee20000300800 */
[----:B------:R-:W-:Y:S01]  /*220c0*/  PRMT R5, RZ, 0x7610, R5 ;  /* 0x00007610ff057816 */ /* 0x000fe20000000005 */
[----:B------:R-:W-:Y:S01]  /*220d0*/  IMAD R4, R59, UR5, RZ ;  /* 0x000000053b047c24 */ /* 0x000fe2000f8e02ff */
[C---:B------:R-:W-:Y:S01]  /*220e0*/  LOP3.LUT R31, R68.reuse, 0x10, RZ, 0x3c, !PT ;  /* 0x00000010441f7812 */ /* 0x040fe200078e3cff */
[----:B------:R1:W-:Y:S01]  /*220f0*/  STS.U16 [R68+UR9+0x1400], R89 ;  /* 0x0014005944007988 */ /* 0x0003e20008000409 */
[----:B------:R-:W-:Y:S01]  /*22100*/  LOP3.LUT R46, R68, 0x20, RZ, 0x3c, !PT ;  /* 0x00000020442e7812 */ /* 0x000fe200078e3cff */
[----:B------:R-:W0:Y:S02]  /*22110*/  LDCU UR5, c[0x0][0x3b0] ;  /* 0x00007600ff0577ac */ /* 0x000e240008000800 */
[----:B------:R1:W3:Y:S02]  /*22120*/  @P0 LDG.E.U16 R5, desc[UR20][R8.64] ;  /* 0x0000001408050981 */ /* 0x0002e4000c1e1500 */
[----:B-1----:R-:W-:-:S04]  /*22130*/  LEA R8, P1, R4, R72, 0x1 ;  /* 0x0000004804087211 */ /* 0x002fc800078208ff */
[----:B------:R-:W-:Y:S01]  /*22140*/  LEA.HI.X.SX32 R9, R4, R69, 0x1, P1 ;  /* 0x0000004504097211 */ /* 0x000fe200008f0eff */
[----:B------:R-:W-:Y:S04]  /*22150*/  STL [R1+0x354], R8 ;  /* 0x0003540801007387 */ /* 0x000fe80000100800 */
[----:B------:R-:W-:Y:S04]  /*22160*/  STL [R1+0x350], R9 ;  /* 0x0003500901007387 */ /* 0x000fe80000100800 */
[----:B------:R-:W3:Y:S01]  /*22170*/  LDL.LU R80, [R1+0x4b8] ;  /* 0x0004b80001507983 */ /* 0x000ee20000300800 */
[----:B------:R-:W-:-:S03]  /*22180*/  PRMT R4, RZ, 0x7610, R4 ;  /* 0x00007610ff047816 */ /* 0x000fc60000000004 */
[----:B------:R-:W3:Y:S04]  /*22190*/  LDL.LU R81, [R1+0x4b4] ;  /* 0x0004b40001517983 */ /* 0x000ee80000300800 */
[----:B------:R-:W3:Y:S04]  /*221a0*/  LDL.LU R89, [R1+0x4b0] ;  /* 0x0004b00001597983 */ /* 0x000ee80000300800 */
[----:B------:R-:W3:Y:S04]  /*221b0*/  LDL.LU R82, [R1+0x4ac] ;  /* 0x0004ac0001527983 */ /* 0x000ee80000300800 */
[----:B------:R1:W-:Y:S04]  /*221c0*/  STS.U16 [R68+UR9], R85 ;  /* 0x0000005544007988 */ /* 0x0003e80008000409 */
[----:B------:R-:W3:Y:S04]  /*221d0*/  LDL.LU R83, [R1+0x4a8] ;  /* 0x0004a80001537983 */ /* 0x000ee80000300800 */
[----:B------:R0:W-:Y:S04]  /*221e0*/  STS.U16 [R68+UR9+0x400], R86 ;  /* 0x0004005644007988 */ /* 0x0001e80008000409 */
[----:B-1----:R-:W3:Y:S04]  /*221f0*/  LDL.LU R85, [R1+0x4a4] ;  /* 0x0004a40001557983 */ /* 0x002ee80000300800 */
[----:B------:R1:W-:Y:S04]  /*22200*/  STS.U16 [R68+UR9+0x800], R87 ;  /* 0x0008005744007988 */ /* 0x0003e80008000409 */
[----:B0-----:R-:W3:Y:S04]  /*22210*/  LDL.LU R86, [R1+0x4a0] ;  /* 0x0004a00001567983 */ /* 0x001ee80000300800 */
[----:B------:R0:W3:Y:S04]  /*22220*/  @P0 LDG.E.U16 R4, desc[UR20][R8.64] ;  /* 0x0000001408040981 */ /* 0x0000e8000c1e1500 */
[----:B-1----:R-:W3:Y:S01]  /*22230*/  LDL.LU R87, [R1+0x49c] ;  /* 0x00049c0001577983 */ /* 0x002ee20000300800 */
[----:B0-----:R-:W-:Y:S01]  /*22240*/  IMAD R8, R57, UR4, RZ ;  /* 0x0000000439087c24 */ /* 0x001fe2000f8e02ff */
[----:B------:R-:W0:Y:S04]  /*22250*/  LDCU UR4, c[0x0][0x3b0] ;  /* 0x00007600ff0477ac */ /* 0x000e280008000800 */
[----:B------:R-:W-:-:S04]  /*22260*/  LEA R10, P1, R8, R72, 0x1 ;  /* 0x00000048080a7211 */ /* 0x000fc800078208ff */
[----:B------:R-:W-:Y:S01]  /*22270*/  LEA.HI.X.SX32 R11, R8, R69, 0x1, P1 ;  /* 0x00000045080b7211 */ /* 0x000fe200008f0eff */
[----:B----4-:R1:W-:Y:S04]  /*22280*/  STS.U16 [R68+UR9+0x1c00], R88 ;  /* 0x001c005844007988 */ /* 0x0103e80008000409 */
[----:B--2---:R2:W-:Y:S04]  /*22290*/  STS.U16 [R68+UR9+0x2000], R90 ;  /* 0x0020005a44007988 */ /* 0x0045e80008000409 */
[----:B-1----:R-:W4:Y:S04]  /*222a0*/  LDL.LU R88, [R1+0x498] ;  /* 0x0004980001587983 */ /* 0x002f280000300800 */
[----:B--2---:R-:W2:Y:S04]  /*222b0*/  LDL.LU R90, [R1+0x494] ;  /* 0x00049400015a7983 */ /* 0x004ea80000300800 */
[----:B------:R-:W-:Y:S04]  /*222c0*/  STL [R1+0x364], R10 ;  /* 0x0003640a01007387 */ /* 0x000fe80000100800 */
[----:B------:R-:W-:Y:S04]  /*222d0*/  STL [R1+0x360], R11 ;  /* 0x0003600b01007387 */ /* 0x000fe80000100800 */
[----:B---3--:R1:W-:Y:S04]  /*222e0*/  STS.U16 [R68+UR9+0x4800], R84 ;  /* 0x0048005444007988 */ /* 0x0083e80008000409 */
[----:B------:R3:W-:Y:S04]  /*222f0*/  STS.U16 [R68+UR9+0x4c00], R91 ;  /* 0x004c005b44007988 */ /* 0x0007e80008000409 */
[----:B-1----:R-:W2:Y:S04]  /*22300*/  LDL.LU R84, [R1+0x490] ;  /* 0x0004900001547983 */ /* 0x002ea80000300800 */
[----:B---3--:R-:W3:Y:S04]  /*22310*/  LDL.LU R91, [R1+0x48c] ;  /* 0x00048c00015b7983 */ /* 0x008ee80000300800 */
[----:B------:R-:W-:Y:S04]  /*22320*/  STS.U16 [R68+UR9+0x2400], R66 ;  /* 0x0024004244007988 */ /* 0x000fe80008000409 */
[----:B------:R-:W-:Y:S04]  /*22330*/  STS.U16 [R68+UR9+0x2800], R67 ;  /* 0x0028004344007988 */ /* 0x000fe80008000409 */
[----:B------:R-:W-:Y:S04]  /*22340*/  STS.U16 [R68+UR9+0x2c00], R30 ;  /* 0x002c001e44007988 */ /* 0x000fe80008000409 */
[----:B------:R-:W-:Y:S04]  /*22350*/  STS.U16 [R68+UR9+0x3000], R74 ;  /* 0x0030004a44007988 */ /* 0x000fe80008000409 */
[----:B------:R1:W-:Y:S04]  /*22360*/  STS.U16 [R68+UR9+0x5800], R89 ;  /* 0x0058005944007988 */ /* 0x0003e80008000409 */
[----:B-1----:R-:W3:Y:S04]  /*22370*/  LDL.LU R89, [R1+0x488] ;  /* 0x0004880001597983 */ /* 0x002ee80000300800 */
[----:B------:R-:W-:Y:S04]  /*22380*/  STS.U16 [R68+UR9+0x6400], R85 ;  /* 0x0064005544007988 */ /* 0x000fe80008000409 */
[----:B------:R-:W-:Y:S04]  /*22390*/  STS.U16 [R68+UR9+0x3400], R75 ;  /* 0x0034004b44007988 */ /* 0x000fe80008000409 */
[----:B------:R1:W-:Y:S04]  /*223a0*/  STS.U16 [R68+UR9+0x6c00], R87 ;  /* 0x006c005744007988 */ /* 0x0003e80008000409 */
[----:B-1----:R-:W3:Y:S04]  /*223b0*/  LDL.LU R87, [R1+0x484] ;  /* 0x0004840001577983 */ /* 0x002ee80000300800 */
[----:B------:R-:W3:Y:S04]  /*223c0*/  LDL.LU R85, [R1+0x480] ;  /* 0x0004800001557983 */ /* 0x000ee80000300800 */
[----:B------:R-:W3:Y:S04]  /*223d0*/  LDL.LU R60, [R1+0x47c] ;  /* 0x00047c00013c7983 */ /* 0x000ee80000300800 */
[----:B------:R-:W3:Y:S04]  /*223e0*/  LDL.LU R62, [R1+0x478] ;  /* 0x00047800013e7983 */ /* 0x000ee80000300800 */
[----:B------:R-:W3:Y:S04]  /*223f0*/  LDL.LU R64, [R1+0x474] ;  /* 0x0004740001407983 */ /* 0x000ee80000300800 */
[----:B------:R-:W3:Y:S04]  /*22400*/  LDL.LU R66, [R1+0x470] ;  /* 0x0004700001427983 */ /* 0x000ee80000300800 */
[----:B------:R-:W3:Y:S04]  /*22410*/  LDL.LU R67, [R1+0x46c] ;  /* 0x00046c0001437983 */ /* 0x000ee80000300800 */
[----:B------:R-:W3:Y:S04]  /*22420*/  LDL.LU R30, [R1+0x468] ;  /* 0x00046800011e7983 */ /* 0x000ee80000300800 */
[----:B------:R-:W3:Y:S04]  /*22430*/  LDL.LU R74, [R1+0x464] ;  /* 0x00046400014a7983 */ /* 0x000ee80000300800 */
[----:B------:R1:W-:Y:S04]  /*22440*/  STS.U16 [R68+UR9+0x3800], R76 ;  /* 0x0038004c44007988 */ /* 0x0003e80008000409 */
[----:B------:R-:W3:Y:S04]  /*22450*/  LDL.LU R75, [R1+0x460] ;  /* 0x00046000014b7983 */ /* 0x000ee80000300800 */
[----:B------:R0:W-:Y:S04]  /*22460*/  STS.U16 [R68+UR9+0x3c00], R77 ;  /* 0x003c004d44007988 */ /* 0x0001e80008000409 */
[----:B-1----:R-:W3:Y:S04]  /*22470*/  LDL.LU R76, [R1+0x45c] ;  /* 0x00045c00014c7983 */ /* 0x002ee80000300800 */
[----:B------:R1:W-:Y:S04]  /*22480*/  STS.U16 [R68+UR9+0x4000], R78 ;  /* 0x0040004e44007988 */ /* 0x0003e80008000409 */
[----:B0-----:R-:W3:Y:S04]  /*22490*/  LDL.LU R77, [R1+0x458] ;  /* 0x00045800014d7983 */ /* 0x001ee80000300800 */
[----:B------:R0:W-:Y:S04]  /*224a0*/  STS.U16 [R68+UR9+0x4400], R79 ;  /* 0x0044004f44007988 */ /* 0x0001e80008000409 */
[----:B-1----:R-:W3:Y:S04]  /*224b0*/  LDL.LU R78, [R1+0x454] ;  /* 0x00045400014e7983 */ /* 0x002ee80000300800 */
[----:B------:R1:W-:Y:S04]  /*224c0*/  STS.U16 [R68+UR9+0x5000], R80 ;  /* 0x0050005044007988 */ /* 0x0003e80008000409 */
[----:B0-----:R-:W3:Y:S04]  /*224d0*/  LDL.LU R79, [R1+0x450] ;  /* 0x00045000014f7983 */ /* 0x001ee80000300800 */
[----:B------:R0:W-:Y:S04]  /*224e0*/  STS.U16 [R68+UR9+0x6800], R86 ;  /* 0x0068005644007988 */ /* 0x0001e80008000409 */
[----:B-1----:R-:W3:Y:S04]  /*224f0*/  LDL.LU R80, [R1+0x44c] ;  /* 0x00044c0001507983 */ /* 0x002ee80000300800 */
[----:B0-----:R-:W3:Y:S04]  /*22500*/  LDL.LU R86, [R1+0x448] ;  /* 0x0004480001567983 */ /* 0x001ee80000300800 */
[----:B----4-:R0:W-:Y:S04]  /*22510*/  STS.U16 [R68+UR9+0x7000], R88 ;  /* 0x0070005844007988 */ /* 0x0101e80008000409 */
[----:B--2---:R1:W-:Y:S04]  /*22520*/  STS.U16 [R68+UR9+0x7400], R90 ;  /* 0x0074005a44007988 */ /* 0x0043e80008000409 */
[----:B0-----:R-:W2:Y:S04]  /*22530*/  LDL.LU R88, [R1+0x444] ;  /* 0x0004440001587983 */ /* 0x001ea80000300800 */
[----:B-1----:R-:W4:Y:S04]  /*22540*/  LDL.LU R90, [R1+0x440] ;  /* 0x00044000015a7983 */ /* 0x002f280000300800 */
[----:B---3--:R0:W-:Y:S04]  /*22550*/  STS.U16 [R68+UR9+0x7c00], R91 ;  /* 0x007c005b44007988 */ /* 0x0081e80008000409 */
[----:B0-----:R-:W3:Y:S04]  /*22560*/  LDL.LU R91, [R1+0x43c] ;  /* 0x00043c00015b7983 */ /* 0x001ee80000300800 */
[----:B------:R0:W-:Y:S04]  /*22570*/  STS.U16 [R68+UR9+0x5400], R81 ;  /* 0x0054005144007988 */ /* 0x0001e80008000409 */
[----:B------:R1:W-:Y:S04]  /*22580*/  STS.U16 [R68+UR9+0x5c00], R82 ;  /* 0x005c005244007988 */ /* 0x0003e80008000409 */
[----:B------:R1:W-:Y:S04]  /*22590*/  STS.U16 [R68+UR9+0x6000], R83 ;  /* 0x0060005344007988 */ /* 0x0003e80008000409 */
[----:B0-----:R-:W3:Y:S04]  /*225a0*/  LDL.LU R81, [R1+0x438] ;  /* 0x0004380001517983 */ /* 0x001ee80000300800 */
[----:B-1----:R-:W3:Y:S04]  /*225b0*/  LDL.LU R82, [R1+0x388] ;  /* 0x0003880001527983 */ /* 0x002ee80000300800 */
[----:B------:R0:W-:Y:S04]  /*225c0*/  STS.U16 [R68+UR9+0x7800], R84 ;  /* 0x0078005444007988 */ /* 0x0001e80008000409 */
[----:B------:R-:W3:Y:S04]  /*225d0*/  LDL.LU R83, [R1+0x384] ;  /* 0x0003840001537983 */ /* 0x000ee80000300800 */
[----:B------:R1:W-:Y:S04]  /*225e0*/  STS.U16 [R31+UR9+0x80], R89 ;  /* 0x000080591f007988 */ /* 0x0003e80008000409 */
[----:B0-----:R-:W3:Y:S04]  /*225f0*/  LDL.LU R84, [R1+0x380] ;  /* 0x0003800001547983 */ /* 0x001ee80000300800 */
[----:B-1----:R-:W3:Y:S04]  /*22600*/  LDL.LU R89, [R1+0x37c] ;  /* 0x00037c0001597983 */ /* 0x002ee80000300800 */
[----:B------:R0:W-:Y:S04]  /*22610*/  STS.U16 [R31+UR9+0x480], R87 ;  /* 0x000480571f007988 */ /* 0x0001e80008000409 */
[----:B------:R1:W-:Y:S04]  /*22620*/  STS.U16 [R31+UR9+0x880], R85 ;  /* 0x000880551f007988 */ /* 0x0003e80008000409 */
[----:B------:R-:W-:Y:S04]  /*22630*/  STS.U16 [R31+UR9+0xc80], R60 ;  /* 0x000c803c1f007988 */ /* 0x000fe80008000409 */
[----:B0-----:R-:W3:Y:S04]  /*22640*/  LDL.LU R87, [R1+0x378] ;  /* 0x0003780001577983 */ /* 0x001ee80000300800 */
[----:B------:R0:W-:Y:S04]  /*22650*/  STS.U16 [R31+UR9+0x1080], R62 ;  /* 0x0010803e1f007988 */ /* 0x0001e80008000409 */
[----:B------:R-:W-:Y:S04]  /*22660*/  STS.U16 [R31+UR9+0x1480], R64 ;  /* 0x001480401f007988 */ /* 0x000fe80008000409 */
[----:B------:R-:W-:Y:S04]  /*22670*/  STS.U16 [R31+UR9+0x1880], R66 ;  /* 0x001880421f007988 */ /* 0x000fe80008000409 */
[----:B------:R-:W-:Y:S04]  /*22680*/  STS.U16 [R31+UR9+0x1c80], R67 ;  /* 0x001c80431f007988 */ /* 0x000fe80008000409 */
[----:B------:R-:W-:Y:S04]  /*22690*/  STS.U16 [R31+UR9+0x2080], R30 ;  /* 0x0020801e1f007988 */ /* 0x000fe80008000409 */
[----:B------:R-:W-:Y:S04]  /*226a0*/  STS.U16 [R31+UR9+0x2480], R74 ;  /* 0x0024804a1f007988 */ /* 0x000fe80008000409 */
[----:B------:R-:W-:Y:S04]  /*226b0*/  STS.U16 [R31+UR9+0x2880], R75 ;  /* 0x0028804b1f007988 */ /* 0x000fe80008000409 */
[----:B-1----:R-:W3:Y:S04]  /*226c0*/  LDL.LU R85, [R1+0x374] ;  /* 0x0003740001557983 */ /* 0x002ee80000300800 */
[----:B------:R-:W-:Y:S04]  /*226d0*/  STS.U16 [R31+UR9+0x2c80], R76 ;  /* 0x002c804c1f007988 */ /* 0x000fe80008000409 */
[----:B0-----:R-:W3:Y:S04]  /*226e0*/  LDL.LU R62, [R1+0x370] ;  /* 0x00037000013e7983 */ /* 0x001ee80000300800 */
[----:B------:R-:W-:Y:S04]  /*226f0*/  STS.U16 [R31+UR9+0x3080], R77 ;  /* 0x0030804d1f007988 */ /* 0x000fe80008000409 */
[----:B------:R-:W-:Y:S04]  /*22700*/  STS.U16 [R31+UR9+0x3480], R78 ;  /* 0x0034804e1f007988 */ /* 0x000fe80008000409 */
[----:B------:R-:W-:Y:S04]  /*22710*/  STS.U16 [R31+UR9+0x3880], R79 ;  /* 0x0038804f1f007988 */ /* 0x000fe80008000409 */
[----:B------:R-:W-:Y:S04]  /*22720*/  STS.U16 [R31+UR9+0x3c80], R80 ;  /* 0x003c80501f007988 */ /* 0x000fe80008000409 */
[----:B------:R0:W-:Y:S04]  /*22730*/  STS.U16 [R31+UR9+0x4080], R86 ;  /* 0x004080561f007988 */ /* 0x0001e80008000409 */
[----:B0-----:R-:W3:Y:S04]  /*22740*/  LDL.LU R86, [R1+0x36c] ;  /* 0x00036c0001567983 */ /* 0x001ee80000300800 */
[----:B--2---:R0:W-:Y:S04]  /*22750*/  STS.U16 [R31+UR9+0x4480], R88 ;  /* 0x004480581f007988 */ /* 0x0041e80008000409 */
[----:B----4-:R1:W-:Y:S04]  /*22760*/  STS.U16 [R31+UR9+0x4880], R90 ;  /* 0x0048805a1f007988 */ /* 0x0103e80008000409 */
[----:B0-----:R-:W2:Y:S04]  /*22770*/  LDL.LU R88, [R1+0x368] ;  /* 0x0003680001587983 */ /* 0x001ea80000300800 */
[----:B-1----:R-:W4:Y:S04]  /*22780*/  LDL.LU R90, [R1+0x35c] ;  /* 0x00035c00015a7983 */ /* 0x002f280000300800 */
[----:B---3--:R0:W-:Y:S04]  /*22790*/  STS.U16 [R31+UR9+0x4c80], R91 ;  /* 0x004c805b1f007988 */ /* 0x0081e80008000409 */
[----:B0-----:R-:W3:Y:S04]  /*227a0*/  LDL.LU R91, [R1+0x358] ;  /* 0x00035800015b7983 */ /* 0x001ee80000300800 */
[----:B------:R-:W-:Y:S04]  /*227b0*/  STS.U16 [R31+UR9+0x5080], R81 ;  /* 0x005080511f007988 */ /* 0x000fe80008000409 */
[----:B------:R-:W-:Y:S04]  /*227c0*/  STS.U16 [R31+UR9+0x5480], R82 ;  /* 0x005480521f007988 */ /* 0x000fe80008000409 */
[----:B------:R-:W-:Y:S04]  /*227d0*/  STS.U16 [R31+UR9+0x5880], R83 ;  /* 0x005880531f007988 */ /* 0x000fe80008000409 */
[----:B------:R-:W-:Y:S04]  /*227e0*/  STS.U16 [R31+UR9+0x5c80], R84 ;  /* 0x005c80541f007988 */ /* 0x000fe80008000409 */
[----:B------:R0:W-:Y:S04]  /*227f0*/  STS.U16 [R31+UR9+0x6080], R89 ;  /* 0x006080591f007988 */ /* 0x0001e80008000409 */
[----:B0-----:R-:W3:Y:S04]  /*22800*/  LDL.LU R89, [R1+0x34c] ;  /* 0x00034c0001597983 */ /* 0x001ee80000300800 */
[----:B------:R0:W-:Y:S04]  /*22810*/  STS.U16 [R31+UR9+0x6480], R87 ;  /* 0x006480571f007988 */ /* 0x0001e80008000409 */
[----:B0-----:R-:W3:Y:S04]  /*22820*/  LDL.LU R87, [R1+0x348] ;  /* 0x0003480001577983 */ /* 0x001ee80000300800 */
        /* <DEDUP_REMOVED lines=13> */
[----:B------:R-:W3:Y:S04]  /*22900*/  LDL.LU R82, [R1+0x258] ;  /* 0x0002580001527983 */ /* 0x000ee80000300800 */
[----:B------:R-:W-:Y:S04]  /*22910*/  STS.U16 [R31+UR9+0x6c80], R62 ;  /* 0x006c803e1f007988 */ /* 0x000fe80008000409 */
[----:B------:R-:W3:Y:S04]  /*22920*/  LDL.LU R83, [R1+0x24c] ;  /* 0x00024c0001537983 */ /* 0x000ee80000300800 */
[----:B------:R-:W3:Y:S04]  /*22930*/  LDL.LU R84, [R1+0x248] ;  /* 0x0002480001547983 */ /* 0x000ee80000300800 */
[----:B0-----:R-:W3:Y:S04]  /*22940*/  LDL.LU R85, [R1+0x244] ;  /* 0x0002440001557983 */ /* 0x001ee80000300800 */
[----:B------:R-:W-:Y:S04]  /*22950*/  STS.U16 [R31+UR9+0x7080], R86 ;  /* 0x007080561f007988 */ /* 0x000fe80008000409 */
[----:B--2---:R-:W-:Y:S04]  /*22960*/  STS.U16 [R31+UR9+0x7480], R88 ;  /* 0x007480581f007988 */ /* 0x004fe80008000409 */
[----:B----4-:R0:W-:Y:S04]  /*22970*/  STS.U16 [R31+UR9+0x7880], R90 ;  /* 0x0078805a1f007988 */ /* 0x0101e80008000409 */
[----:B0-----:R-:W2:Y:S04]  /*22980*/  LDL.LU R90, [R1+0x234] ;  /* 0x00023400015a7983 */ /* 0x001ea80000300800 */
[----:B------:R-:W4:Y:S04]  /*22990*/  LDL.LU R88, [R1+0x22c] ;  /* 0x00022c0001587983 */ /* 0x000f280000300800 */
[----:B------:R-:W4:Y:S04]  /*229a0*/  LDL.LU R86, [R1+0x228] ;  /* 0x0002280001567983 */ /* 0x000f280000300800 */
[----:B---3--:R0:W-:Y:S04]  /*229b0*/  STS.U16 [R31+UR9+0x7c80], R91 ;  /* 0x007c805b1f007988 */ /* 0x0081e80008000409 */
[----:B0-----:R-:W3:Y:S04]  /*229c0*/  LDL.LU R91, [R1+0x224] ;  /* 0x00022400015b7983 */ /* 0x001ee80000300800 */
[----:B------:R0:W-:Y:S04]  /*229d0*/  STS.U16 [R46+UR9+0x100], R89 ;  /* 0x000100592e007988 */ /* 0x0001e80008000409 */
[----:B0-----:R-:W3:Y:S04]  /*229e0*/  LDL.LU R89, [R1+0x220] ;  /* 0x0002200001597983 */ /* 0x001ee80000300800 */
[----:B------:R0:W-:Y:S04]  /*229f0*/  STS.U16 [R46+UR9+0x500], R87 ;  /* 0x000500572e007988 */ /* 0x0001e80008000409 */
[----:B------:R1:W-:Y:S04]  /*22a00*/  STS.U16 [R46+UR9+0x900], R64 ;  /* 0x000900402e007988 */ /* 0x0003e80008000409 */
[----:B------:R0:W-:Y:S04]  /*22a10*/  STS.U16 [R46+UR9+0xd00], R66 ;  /* 0x000d00422e007988 */ /* 0x0001e80008000409 */
[----:B------:R-:W-:Y:S04]  /*22a20*/  STS.U16 [R46+UR9+0x1100], R67 ;  /* 0x001100432e007988 */ /* 0x000fe80008000409 */
        /* <DEDUP_REMOVED lines=8> */
[----:B0-----:R-:W3:Y:S04]  /*22ab0*/  LDL.LU R87, [R1+0x21c] ;  /* 0x00021c0001577983 */ /* 0x001ee80000300800 */
[----:B------:R-:W-:Y:S04]  /*22ac0*/  STS.U16 [R46+UR9+0x3500], R81 ;  /* 0x003500512e007988 */ /* 0x000fe80008000409 */
[----:B------:R-:W-:Y:S04]  /*22ad0*/  STS.U16 [R46+UR9+0x3900], R82 ;  /* 0x003900522e007988 */ /* 0x000fe80008000409 */
[----:B------:R-:W3:Y:S04]  /*22ae0*/  LDL.LU R60, [R1+0x218] ;  /* 0x00021800013c7983 */ /* 0x000ee80000300800 */
[----:B------:R-:W-:Y:S04]  /*22af0*/  STS.U16 [R46+UR9+0x3d00], R83 ;  /* 0x003d00532e007988 */ /* 0x000fe80008000409 */
[----:B------:R-:W-:Y:S04]  /*22b00*/  STS.U16 [R46+UR9+0x4100], R84 ;  /* 0x004100542e007988 */ /* 0x000fe80008000409 */
[----:B------:R-:W3:Y:S04]  /*22b10*/  LDL.LU R31, [R1+0x210] ;  /* 0x00021000011f7983 */ /* 0x000ee80000300800 */
[----:B------:R-:W-:Y:S04]  /*22b20*/  STS.U16 [R46+UR9+0x4500], R85 ;  /* 0x004500552e007988 */ /* 0x000fe80008000409 */
[----:B------:R-:W3:Y:S04]  /*22b30*/  LDL.LU R62, [R1+0x208] ;  /* 0x00020800013e7983 */ /* 0x000ee80000300800 */
[----:B-1----:R-:W3:Y:S04]  /*22b40*/  LDL.LU R64, [R1+0x204] ;  /* 0x0002040001407983 */ /* 0x002ee80000300800 */
[----:B------:R-:W3:Y:S04]  /*22b50*/  LDL.LU R66, [R1+0x200] ;  /* 0x0002000001427983 */ /* 0x000ee80000300800 */
[----:B--2---:R0:W-:Y:S04]  /*22b60*/  STS.U16 [R46+UR9+0x4900], R90 ;  /* 0x0049005a2e007988 */ /* 0x0041e80008000409 */
[----:B----4-:R1:W-:Y:S04]  /*22b70*/  STS.U16 [R46+UR9+0x4d00], R88 ;  /* 0x004d00582e007988 */ /* 0x0103e80008000409 */
[----:B------:R-:W-:Y:S04]  /*22b80*/  STS.U16 [R46+UR9+0x5100], R86 ;  /* 0x005100562e007988 */ /* 0x000fe80008000409 */
[----:B0-----:R-:W2:Y:S04]  /*22b90*/  LDL.LU R90, [R1+0x1fc] ;  /* 0x0001fc00015a7983 */ /* 0x001ea80000300800 */
[----:B-1----:R-:W4:Y:S04]  /*22ba0*/  LDL.LU R88, [R1+0x1f8] ;  /* 0x0001f80001587983 */ /* 0x002f280000300800 */
[----:B---3--:R0:W-:Y:S04]  /*22bb0*/  STS.U16 [R46+UR9+0x5500], R91 ;  /* 0x0055005b2e007988 */ /* 0x0081e80008000409 */
        /* <DEDUP_REMOVED lines=19> */
[----:B0-----:R-:W3:Y:S04]  /*22cf0*/  LDL.LU R87, [R1+0x118] ;  /* 0x0001180001577983 */ /* 0x001ee80000300800 */
[----:B------:R-:W-:Y:S04]  /*22d00*/  STS.U16 [R46+UR9+0x6100], R60 ;  /* 0x0061003c2e007988 */ /* 0x000fe80008000409 */
[----:B------:R-:W-:Y:S04]  /*22d10*/  STS.U16 [R46+UR9+0x6500], R31 ;  /* 0x0065001f2e007988 */ /* 0x000fe80008000409 */
[----:B------:R-:W-:Y:S04]  /*22d20*/  STS.U16 [R46+UR9+0x6900], R62 ;  /* 0x0069003e2e007988 */ /* 0x000fe80008000409 */
[----:B------:R-:W-:Y:S04]  /*22d30*/  STS.U16 [R46+UR9+0x6d00], R64 ;  /* 0x006d00402e007988 */ /* 0x000fe80008000409 */
[----:B------:R-:W-:Y:S04]  /*22d40*/  STS.U16 [R46+UR9+0x7100], R66 ;  /* 0x007100422e007988 */ /* 0x000fe80008000409 */
[----:B--2---:R0:W-:Y:S04]  /*22d50*/  STS.U16 [R46+UR9+0x7500], R90 ;  /* 0x0075005a2e007988 */ /* 0x0041e80008000409 */
[----:B----4-:R1:W-:Y:S04]  /*22d60*/  STS.U16 [R46+UR9+0x7900], R88 ;  /* 0x007900582e007988 */ /* 0x0103e80008000409 */
[----:B0-----:R-:W2:Y:S04]  /*22d70*/  LDL.LU R90, [R1+0x114] ;  /* 0x00011400015a7983 */ /* 0x001ea80000300800 */
[----:B-1----:R-:W4:Y:S04]  /*22d80*/  LDL.LU R88, [R1+0x10c] ;  /* 0x00010c0001587983 */ /* 0x002f280000300800 */
[----:B---3--:R0:W-:Y:S04]  /*22d90*/  STS.U16 [R46+UR9+0x7d00], R91 ;  /* 0x007d005b2e007988 */ /* 0x0081e80008000409 */
[----:B0-----:R-:W3:Y:S01]  /*22da0*/  LDL.LU R91, [R1+0x108] ;  /* 0x00010800015b7983 */ /* 0x001ee20000300800 */
[----:B------:R-:W-:-:S05]  /*22db0*/  LOP3.LUT R31, R68, 0x30, RZ, 0x3c, !PT ;  /* 0x00000030441f7812 */ /* 0x000fca00078e3cff */
[----:B------:R0:W-:Y:S04]  /*22dc0*/  STS.U16 [R31+UR9+0x180], R89 ;  /* 0x000180591f007988 */ /* 0x0001e80008000409 */
[----:B------:R-:W-:Y:S04]  /*22dd0*/  STS.U16 [R31+UR9+0x580], R67 ;  /* 0x000580431f007988 */ /* 0x000fe80008000409 */
[----:B------:R-:W-:Y:S04]  /*22de0*/  STS.U16 [R31+UR9+0x980], R30 ;  /* 0x0009801e1f007988 */ /* 0x000fe80008000409 */
[----:B------:R-:W-:Y:S04]  /*22df0*/  STS.U16 [R31+UR9+0xd80], R74 ;  /* 0x000d804a1f007988 */ /* 0x000fe80008000409 */
[----:B------:R-:W-:Y:S04]  /*22e00*/  STS.U16 [R31+UR9+0x1180], R75 ;  /* 0x0011804b1f007988 */ /* 0x000fe80008000409 */
[----:B------:R1:W-:Y:S04]  /*22e10*/  STS.U16 [R31+UR9+0x1580], R76 ;  /* 0x0015804c1f007988 */ /* 0x0003e80008000409 */
        /* <DEDUP_REMOVED lines=18> */
[----:B-1----:R-:W3:Y:S04]  /*22f40*/  LDL.LU R76, [R1+0xd8] ;  /* 0x0000d800014c7983 */ /* 0x002ee80000300800 */
[----:B------:R-:W3:Y:S04]  /*22f50*/  LDL.LU R66, [R1+0xd4] ;  /* 0x0000d40001427983 */ /* 0x000ee80000300800 */
[----:B--2---:R0:W-:Y:S04]  /*22f60*/  STS.U16 [R31+UR9+0x4580], R90 ;  /* 0x0045805a1f007988 */ /* 0x0041e80008000409 */
[----:B----4-:R-:W-:Y:S04]  /*22f70*/  STS.U16 [R31+UR9+0x4980], R88 ;  /* 0x004980581f007988 */ /* 0x010fe80008000409 */
[----:B0-----:R-:W2:Y:S04]  /*22f80*/  LDL.LU R90, [R1+0xc8] ;  /* 0x0000c800015a7983 */ /* 0x001ea80000300800 */
[----:B------:R-:W4:Y:S04]  /*22f90*/  LDL.LU R67, [R1+0xc4] ;  /* 0x0000c40001437983 */ /* 0x000f280000300800 */
[----:B---3--:R0:W-:Y:S04]  /*22fa0*/  STS.U16 [R31+UR9+0x4d80], R91 ;  /* 0x004d805b1f007988 */ /* 0x0081e80008000409 */
        /* <DEDUP_REMOVED lines=17> */
[----:B------:R-:W-:Y:S04]  /*230c0*/  STS.U16 [R31+UR9+0x5580], R56 ;  /* 0x005580381f007988 */ /* 0x000fe80008000409 */
[----:B0-----:R-:W3:Y:S04]  /*230d0*/  LDL.LU R89, [R1+0x80] ;  /* 0x0000800001597983 */ /* 0x001ee80000300800 */
[----:B------:R-:W-:Y:S04]  /*230e0*/  STS.U16 [R31+UR9+0x5980], R58 ;  /* 0x0059803a1f007988 */ /* 0x000fe80008000409 */
[----:B------:R-:W-:Y:S04]  /*230f0*/  STS.U16 [R31+UR9+0x5d80], R46 ;  /* 0x005d802e1f007988 */ /* 0x000fe80008000409 */
[----:B------:R-:W-:Y:S04]  /*23100*/  STS.U16 [R31+UR9+0x6180], R60 ;  /* 0x0061803c1f007988 */ /* 0x000fe80008000409 */
[----:B------:R-:W-:Y:S04]  /*23110*/  STS.U16 [R31+UR9+0x6580], R62 ;  /* 0x0065803e1f007988 */ /* 0x000fe80008000409 */
[----:B------:R-:W-:Y:S04]  /*23120*/  STS.U16 [R31+UR9+0x6980], R64 ;  /* 0x006980401f007988 */ /* 0x000fe80008000409 */
[----:B------:R-:W-:Y:S04]  /*23130*/  STS.U16 [R31+UR9+0x6d80], R76 ;  /* 0x006d804c1f007988 */ /* 0x000fe80008000409 */
[----:B------:R-:W-:Y:S04]  /*23140*/  STS.U16 [R31+UR9+0x7180], R66 ;  /* 0x007180421f007988 */ /* 0x000fe80008000409 */
[----:B--2---:R0:W-:Y:S04]  /*23150*/  STS.U16 [R31+UR9+0x7580], R90 ;  /* 0x0075805a1f007988 */ /* 0x0041e80008000409 */
[----:B----4-:R-:W-:Y:S04]  /*23160*/  STS.U16 [R31+UR9+0x7980], R67 ;  /* 0x007980431f007988 */ /* 0x010fe80008000409 */
[----:B0-----:R-:W2:Y:S04]  /*23170*/  LDL.LU R90, [R1+0x7c] ;  /* 0x00007c00015a7983 */ /* 0x001ea80000300800 */
[----:B---3--:R0:W-:Y:S04]  /*23180*/  STS.U16 [R31+UR9+0x7d80], R91 ;  /* 0x007d805b1f007988 */ /* 0x0081e80008000409 */
[----:B0-----:R-:W3:Y:S04]  /*23190*/  LDL.LU R91, [R1+0x78] ;  /* 0x00007800015b7983 */ /* 0x001ee80000300800 */
[----:B------:R-:W4:Y:S01]  /*231a0*/  LDL.LU R56, [R1+0x74] ;  /* 0x0000740001387983 */ /* 0x000f220000300800 */
[----:B------:R-:W-:-:S03]  /*231b0*/  LOP3.LUT R76, R68, 0x40, RZ, 0x3c, !PT ;  /* 0x00000040444c7812 */ /* 0x000fc600078e3cff */
        /* <DEDUP_REMOVED lines=8> */
[----:B------:R0:W-:Y:S04]  /*23240*/  STS.U16 [R76+UR9+0x200], R30 ;  /* 0x0002001e4c007988 */ /* 0x0001e80008000409 */
[----:B------:R-:W4:Y:S04]  /*23250*/  LDL.LU R61, [R1+0x50] ;  /* 0x00005000013d7983 */ /* 0x000f280000300800 */
[----:B------:R1:W-:Y:S04]  /*23260*/  STS.U16 [R76+UR9+0x600], R74 ;  /* 0x0006004a4c007988 */ /* 0x0003e80008000409 */
[----:B0-----:R-:W4:Y:S04]  /*23270*/  LDL.LU R30, [R1+0x4c] ;  /* 0x00004c00011e7983 */ /* 0x001f280000300800 */
[----:B------:R0:W-:Y:S04]  /*23280*/  STS.U16 [R76+UR9+0xa00], R75 ;  /* 0x000a004b4c007988 */ /* 0x0001e80008000409 */
[----:B-1----:R-:W4:Y:S04]  /*23290*/  LDL.LU R74, [R1+0x48] ;  /* 0x00004800014a7983 */ /* 0x002f280000300800 */
        /* <DEDUP_REMOVED lines=26> */
[----:B-1----:R-:W4:Y:S04]  /*23440*/  LDL.LU R89, [R1+0xc] ;  /* 0x00000c0001597983 */ /* 0x002f280000300800 */
[----:B--2---:R0:W-:Y:S04]  /*23450*/  STS.U16 [R76+UR9+0x4200], R90 ;  /* 0x0042005a4c007988 */ /* 0x0041e80008000409 */
[----:B0-----:R-:W2:Y:S04]  /*23460*/  LDL.LU R90, [R1+0x8] ;  /* 0x00000800015a7983 */ /* 0x001ea80000300800 */
[----:B---3--:R0:W-:Y:S04]  /*23470*/  STS.U16 [R76+UR9+0x4600], R91 ;  /* 0x0046005b4c007988 */ /* 0x0081e80008000409 */
[----:B0-----:R-:W3:Y:S04]  /*23480*/  LDL.LU R91, [R1+0x4] ;  /* 0x00000400015b7983 */ /* 0x001ee80000300800 */
[----:B----4-:R0:W-:Y:S04]  /*23490*/  STS.U16 [R76+UR9+0x4a00], R56 ;  /* 0x004a00384c007988 */ /* 0x0101e80008000409 */
[----:B------:R-:W4:Y:S04]  /*234a0*/  LDL.LU R63, [R1] ;  /* 0x00000000013f7983 */ /* 0x000f280000300800 */
        /* <DEDUP_REMOVED lines=18> */
[----:B------:R0:W-:Y:S01]  /*235d0*/  STS.U16 [R76+UR9+0x7200], R30 ;  /* 0x0072001e4c007988 */ /* 0x0001e20008000409 */
[----:B-1----:R-:W-:-:S03]  /*235e0*/  LOP3.LUT R61, R68, 0x50, RZ, 0x3c, !PT ;  /* 0x00000050443d7812 */ /* 0x002fc600078e3cff */
[----:B------:R1:W-:Y:S04]  /*235f0*/  STS.U16 [R76+UR9+0x7600], R74 ;  /* 0x0076004a4c007988 */ /* 0x0003e80008000409 */
[----:B------:R1:W-:Y:S04]  /*23600*/  STS.U16 [R76+UR9+0x7a00], R75 ;  /* 0x007a004b4c007988 */ /* 0x0003e80008000409 */
[----:B0-----:R-:W4:Y:S04]  /*23610*/  LDL.LU R30, [R1+0x1334] ;  /* 0x00133400011e7983 */ /* 0x001f280000300800 */
[----:B-1----:R-:W4:Y:S04]  /*23620*/  LDL.LU R74, [R1+0x1330] ;  /* 0x00133000014a7983 */ /* 0x002f280000300800 */
[----:B------:R-:W4:Y:S04]  /*23630*/  LDL.LU R75, [R1+0x132c] ;  /* 0x00132c00014b7983 */ /* 0x000f280000300800 */
[----:B------:R0:W-:Y:S04]  /*23640*/  STS.U16 [R76+UR9+0x7e00], R77 ;  /* 0x007e004d4c007988 */ /* 0x0001e80008000409 */
[----:B------:R1:W-:Y:S04]  /*23650*/  STS.U16 [R61+UR9+0x280], R78 ;  /* 0x0002804e3d007988 */ /* 0x0003e80008000409 */
[----:B------:R1:W-:Y:S04]  /*23660*/  STS.U16 [R61+UR9+0x680], R79 ;  /* 0x0006804f3d007988 */ /* 0x0003e80008000409 */
[----:B0-----:R-:W4:Y:S04]  /*23670*/  LDL.LU R76, [R1+0x1328] ;  /* 0x00132800014c7983 */ /* 0x001f280000300800 */
[----:B------:R-:W4:Y:S04]  /*23680*/  LDL.LU R77, [R1+0x1324] ;  /* 0x00132400014d7983 */ /* 0x000f280000300800 */
[----:B-1----:R-:W4:Y:S04]  /*23690*/  LDL.LU R78, [R1+0x1320] ;  /* 0x00132000014e7983 */ /* 0x002f280000300800 */
[----:B------:R-:W4:Y:S04]  /*236a0*/  LDL.LU R79, [R1+0x131c] ;  /* 0x00131c00014f7983 */ /* 0x000f280000300800 */
[----:B------:R0:W-:Y:S04]  /*236b0*/  STS.U16 [R61+UR9+0xa80], R80 ;  /* 0x000a80503d007988 */ /* 0x0001e80008000409 */
        /* <DEDUP_REMOVED lines=18> */
[----:B0-----:R-:W4:Y:S04]  /*237e0*/  LDL.LU R89, [R1+0x12f4] ;  /* 0x0012f40001597983 */ /* 0x001f280000300800 */
[----:B--2---:R0:W-:Y:S04]  /*237f0*/  STS.U16 [R61+UR9+0x3280], R90 ;  /* 0x0032805a3d007988 */ /* 0x0041e80008000409 */
[----:B0-----:R-:W2:Y:S04]  /*23800*/  LDL.LU R90, [R1+0x12f0] ;  /* 0x0012f000015a7983 */ /* 0x001ea80000300800 */
[----:B---3--:R0:W-:Y:S04]  /*23810*/  STS.U16 [R61+UR9+0x3680], R91 ;  /* 0x0036805b3d007988 */ /* 0x0081e80008000409 */
[----:B0-----:R-:W3:Y:S04]  /*23820*/  LDL.LU R91, [R1+0x12ec] ;  /* 0x0012ec00015b7983 */ /* 0x001ee80000300800 */
[----:B----4-:R-:W-:Y:S04]  /*23830*/  STS.U16 [R61+UR9+0x3a80], R63 ;  /* 0x003a803f3d007988 */ /* 0x010fe80008000409 */
[----:B---3--:R0:W-:Y:S04]  /*23840*/  STS.U16 [R61+UR9+0x3e80], R91 ;  /* 0x003e805b3d007988 */ /* 0x0081e80008000409 */
[----:B--2---:R-:W-:Y:S04]  /*23850*/  STS.U16 [R61+UR9+0x4280], R90 ;  /* 0x0042805a3d007988 */ /* 0x004fe80008000409 */
[----:B------:R-:W-:Y:S04]  /*23860*/  STS.U16 [R61+UR9+0x4680], R89 ;  /* 0x004680593d007988 */ /* 0x000fe80008000409 */
[----:B------:R-:W-:Y:S04]  /*23870*/  STS.U16 [R61+UR9+0x4a80], R88 ;  /* 0x004a80583d007988 */ /* 0x000fe80008000409 */
[----:B------:R-:W-:Y:S04]  /*23880*/  STS.U16 [R61+UR9+0x4e80], R87 ;  /* 0x004e80573d007988 */ /* 0x000fe80008000409 */
[----:B------:R-:W-:Y:S04]  /*23890*/  STS.U16 [R61+UR9+0x5280], R86 ;  /* 0x005280563d007988 */ /* 0x000fe80008000409 */
[----:B------:R-:W-:Y:S04]  /*238a0*/  STS.U16 [R61+UR9+0x5680], R85 ;  /* 0x005680553d007988 */ /* 0x000fe80008000409 */
[----:B------:R-:W-:Y:S04]  /*238b0*/  STS.U16 [R61+UR9+0x5a80], R84 ;  /* 0x005a80543d007988 */ /* 0x000fe80008000409 */
[----:B------:R-:W-:Y:S01]  /*238c0*/  STS.U16 [R61+UR9+0x5e80], R83 ;  /* 0x005e80533d007988 */ /* 0x000fe20008000409 */
[----:B0-----:R-:W-:-:S03]  /*238d0*/  LOP3.LUT R91, R68, 0x60, RZ, 0x3c, !PT ;  /* 0x00000060445b7812 */ /* 0x001fc600078e3cff */
        /* <DEDUP_REMOVED lines=11> */
[----:B------:R0:W-:Y:S04]  /*23990*/  STS.U16 [R91+UR9+0xf00], R6 ;  /* 0x000f00065b007988 */ /* 0x0001e80008000409 */
[----:B------:R1:W-:Y:S01]  /*239a0*/  STS.U16 [R91+UR9+0x1300], R5 ;  /* 0x001300055b007988 */ /* 0x0003e20008000409 */
[----:B0-----:R-:W-:Y:S01]  /*239b0*/  IMAD R6, R67, UR11, RZ ;  /* 0x0000000b43067c24 */ /* 0x001fe2000f8e02ff */
[----:B------:R-:W0:Y:S01]  /*239c0*/  LDCU UR11, c[0x0][0x3b0] ;  /* 0x00007600ff0b77ac */ /* 0x000e220008000800 */
[----:B-1----:R-:W-:-:S03]  /*239d0*/  IMAD R5, R66, UR4, RZ ;  /* 0x0000000442057c24 */ /* 0x002fc6000f8e02ff */
[CC--:B------:R-:W-:Y:S01]  /*239e0*/  LEA R61, P1, R6.reuse, R72.reuse, 0x1 ;  /* 0x00000048063d7211 */ /* 0x0c0fe200078208ff */
[----:B------:R-:W1:Y:S01]  /*239f0*/  LDCU UR4, c[0x0][0x3b0] ;  /* 0x00007600ff0477ac */ /* 0x000e620008000800 */
[CC--:B------:R-:W-:Y:S02]  /*23a00*/  LEA R63, P3, R5.reuse, R72.reuse, 0x1 ;  /* 0x00000048053f7211 */ /* 0x0c0fe400078608ff */
[-C--:B------:R-:W-:Y:S02]  /*23a10*/  LEA.HI.X.SX32 R77, R6, R69.reuse, 0x1, P1 ;  /* 0x00000045064d7211 */ /* 0x080fe400008f0eff */
[----:B------:R-:W-:Y:S01]  /*23a20*/  LEA.HI.X.SX32 R76, R5, R69, 0x1, P3 ;  /* 0x00000045054c7211 */ /* 0x000fe200018f0eff */
[----:B------:R-:W-:Y:S04]  /*23a30*/  STL [R1+0x2f4], R61 ;  /* 0x0002f43d01007387 */ /* 0x000fe80000100800 */
[----:B------:R-:W-:Y:S04]  /*23a40*/  STL [R1+0x31c], R63 ;  /* 0x00031c3f01007387 */ /* 0x000fe80000100800 */
[----:B------:R-:W-:Y:S04]  /*23a50*/  STL [R1+0x2f0], R77 ;  /* 0x0002f04d01007387 */ /* 0x000fe80000100800 */
[----:B------:R-:W-:Y:S04]  /*23a60*/  STL [R1+0x318], R76 ;  /* 0x0003184c01007387 */ /* 0x000fe80000100800 */
[----:B------:R-:W2:Y:S01]  /*23a70*/  LDL.LU R90, [R1+0x44] ;  /* 0x00004400015a7983 */ /* 0x000ea20000300800 */
[----:B------:R-:W-:Y:S01]  /*23a80*/  IMAD R6, R64, UR5, RZ ;  /* 0x0000000540067c24 */ /* 0x000fe2000f8e02ff */
[----:B------:R-:W-:Y:S01]  /*23a90*/  PRMT R60, RZ, 0x7610, R60 ;  /* 0x00007610ff3c7816 */ /* 0x000fe2000000003c */
[----:B------:R-:W-:Y:S01]  /*23aa0*/  @P0 IMAD.MOV.U32 R5, RZ, RZ, R77 ;  /* 0x000000ffff050224 */ /* 0x000fe200078e004d */
[----:B------:R3:W-:Y:S01]  /*23ab0*/  STS.U16 [R91+UR9+0x1700], R4 ;  /* 0x001700045b007988 */ /* 0x0007e20008000409 */
[----:B------:R-:W4:Y:S01]  /*23ac0*/  LDCU UR5, c[0x0][0x3b0] ;  /* 0x00007600ff0577ac */ /* 0x000f220008000800 */
[----:B------:R-:W-:Y:S01]  /*23ad0*/  IMAD R7, R62, UR7, RZ ;  /* 0x000000073e077c24 */ /* 0x000fe2000f8e02ff */
[----:B------:R-:W-:Y:S01]  /*23ae0*/  PRMT R59, RZ, 0x7610, R59 ;  /* 0x00007610ff3b7816 */ /* 0x000fe2000000003b */
[----:B------:R-:W0:Y:S01]  /*23af0*/  LDCU UR7, c[0x0][0x3b0] ;  /* 0x00007600ff0777ac */ /* 0x000e220008000800 */
[----:B---3--:R-:W-:Y:S01]  /*23b00*/  @P0 IMAD.MOV.U32 R4, RZ, RZ, R61 ;  /* 0x000000ffff040224 */ /* 0x008fe200078e003d */
[----:B------:R-:W-:-:S04]  /*23b10*/  LEA R61, P1, R6, R72, 0x1 ;  /* 0x00000048063d7211 */ /* 0x000fc800078208ff */
[----:B------:R3:W2:Y:S01]  /*23b20*/  @P0 LDG.E.U16 R60, desc[UR20][R4.64] ;  /* 0x00000014043c0981 */ /* 0x0006a2000c1e1500 */
[----:B------:R-:W-:Y:S01]  /*23b30*/  PRMT R58, RZ, 0x7610, R58 ;  /* 0x00007610ff3a7816 */ /* 0x000fe2000000003a */
[----:B---3--:R-:W-:Y:S01]  /*23b40*/  @P0 IMAD.MOV.U32 R4, RZ, RZ, R63 ;  /* 0x000000ffff040224 */ /* 0x008fe200078e003f */
[-C--:B------:R-:W-:Y:S01]  /*23b50*/  LEA.HI.X.SX32 R63, R6, R69.reuse, 0x1, P1 ;  /* 0x00000045063f7211 */ /* 0x080fe200008f0eff */
[----:B------:R-:W-:Y:S01]  /*23b60*/  @P0 IMAD.MOV.U32 R5, RZ, RZ, R76 ;  /* 0x000000ffff050224 */ /* 0x000fe200078e004c */
[----:B------:R-:W-:Y:S01]  /*23b70*/  LEA R64, P1, R7, R72, 0x1 ;  /* 0x0000004807407211 */ /* 0x000fe200078208ff */
[----:B0-----:R-:W-:Y:S01]  /*23b80*/  IMAD R6, R31, UR11, RZ ;  /* 0x0000000b1f067c24 */ /* 0x001fe2000f8e02ff */
[----:B------:R0:W-:Y:S01]  /*23b90*/  STL [R1+0x32c], R61 ;  /* 0x00032c3d01007387 */ /* 0x0001e20000100800 */
[----:B------:R-:W-:Y:S01]  /*23ba0*/  PRMT R57, RZ, 0x7610, R57 ;  /* 0x00007610ff397816 */ /* 0x000fe20000000039 */
[----:B------:R-:W2:Y:S02]  /*23bb0*/  LDCU UR11, c[0x0][0x3b0] ;  /* 0x00007600ff0b77ac */ /* 0x000ea40008000800 */
[----:B------:R3:W2:Y:S01]  /*23bc0*/  @P0 LDG.E.U16 R59, desc[UR20][R4.64] ;  /* 0x00000014043b0981 */ /* 0x0006a2000c1e1500 */
[----:B------:R-:W-:Y:S01]  /*23bd0*/  LEA.HI.X.SX32 R62, R7, R69, 0x1, P1 ;  /* 0x00000045073e7211 */ /* 0x000fe200008f0eff */
[----:B-1----:R-:W-:Y:S01]  /*23be0*/  IMAD R7, R46, UR4, RZ ;  /* 0x000000042e077c24 */ /* 0x002fe2000f8e02ff */
[----:B------:R-:W-:Y:S01]  /*23bf0*/  PRMT R56, RZ, 0x7610, R56 ;  /* 0x00007610ff387816 */ /* 0x000fe20000000038 */
[----:B------:R1:W-:Y:S01]  /*23c00*/  STL [R1+0x328], R63 ;  /* 0x0003283f01007387 */ /* 0x0003e20000100800 */
[----:B------:R-:W4:Y:S01]  /*23c10*/  LDCU UR4, c[0x0][0x3b0] ;  /* 0x00007600ff0477ac */ /* 0x000f220008000800 */
[----:B---3--:R-:W-:-:S02]  /*23c20*/  @P0 IMAD.MOV.U32 R4, RZ, RZ, R61 ;  /* 0x000000ffff040224 */ /* 0x008fc400078e003d */
[----:B------:R-:W-:Y:S01]  /*23c30*/  @P0 IMAD.MOV.U32 R5, RZ, RZ, R63 ;  /* 0x000000ffff050224 */ /* 0x000fe200078e003f */
[C---:B0-----:R-:W-:Y:S01]  /*23c40*/  LEA R61, P3, R6.reuse, R72, 0x1 ;  /* 0x00000048063d7211 */ /* 0x041fe200078608ff */
[----:B------:R-:W-:Y:S04]  /*23c50*/  STL [R1+0x33c], R64 ;  /* 0x00033c4001007387 */ /* 0x000fe80000100800 */
[----:B------:R0:W3:Y:S01]  /*23c60*/  @P0 LDG.E.U16 R58, desc[UR20][R4.64] ;  /* 0x00000014043a0981 */ /* 0x0000e2000c1e1500 */
[----:B-1----:R-:W-:-:S03]  /*23c70*/  LEA.HI.X.SX32 R63, R6, R69, 0x1, P3 ;  /* 0x00000045063f7211 */ /* 0x002fc600018f0eff */
[----:B------:R-:W-:Y:S01]  /*23c80*/  STL [R1+0x34c], R61 ;  /* 0x00034c3d01007387 */ /* 0x000fe20000100800 */
[----:B----4-:R-:W-:Y:S01]  /*23c90*/  IMAD R6, R92, UR5, RZ ;  /* 0x000000055c067c24 */ /* 0x010fe2000f8e02ff */
[----:B------:R-:W-:Y:S01]  /*23ca0*/  PRMT R55, RZ, 0x7610, R55 ;  /* 0x00007610ff377816 */ /* 0x000fe20000000037 */
[----:B------:R-:W1:Y:S01]  /*23cb0*/  LDCU UR5, c[0x0][0x3b0] ;  /* 0x00007600ff0577ac */ /* 0x000e620008000800 */
[----:B------:R4:W-:Y:S01]  /*23cc0*/  STL [R1+0x338], R62 ;  /* 0x0003383e01007387 */ /* 0x0009e20000100800 */
[----:B0-----:R-:W-:Y:S02]  /*23cd0*/  @P0 IMAD.MOV.U32 R4, RZ, RZ, R64 ;  /* 0x000000ffff040224 */ /* 0x001fe400078e0040 */
[----:B------:R-:W-:Y:S01]  /*23ce0*/  @P0 IMAD.MOV.U32 R5, RZ, RZ, R62 ;  /* 0x000000ffff050224 */ /* 0x000fe200078e003e */
[----:B------:R0:W-:Y:S04]  /*23cf0*/  STL [R1+0x348], R63 ;  /* 0x0003483f01007387 */ /* 0x0001e80000100800 */
[----:B------:R0:W3:Y:S01]  /*23d00*/  @P0 LDG.E.U16 R57, desc[UR20][R4.64] ;  /* 0x0000001404390981 */ /* 0x0000e2000c1e1500 */
[----:B----4-:R-:W-:Y:S01]  /*23d10*/  LEA R62, P1, R7, R72, 0x1 ;  /* 0x00000048073e7211 */ /* 0x010fe200078208ff */
[----:B0-----:R-:W-:-:S02]  /*23d20*/  @P0 IMAD.MOV.U32 R4, RZ, RZ, R61 ;  /* 0x000000ffff040224 */ /* 0x001fc400078e003d */
[----:B------:R-:W-:Y:S01]  /*23d30*/  @P0 IMAD.MOV.U32 R5, RZ, RZ, R63 ;  /* 0x000000ffff050224 */ /* 0x000fe200078e003f */
[----:B------:R-:W-:Y:S01]  /*23d40*/  LEA.HI.X.SX32 R63, R7, R69, 0x1, P1 ;  /* 0x00000045073f7211 */ /* 0x000fe200008f0eff */
[----:B------:R-:W-:Y:S01]  /*23d50*/  IMAD R7, R93, UR7, RZ ;  /* 0x000000075d077c24 */ /* 0x000fe2000f8e02ff */
[----:B------:R-:W-:Y:S01]  /*23d60*/  LEA R61, P1, R6, R72, 0x1 ;  /* 0x00000048063d7211 */ /* 0x000fe200078208ff */
[----:B------:R-:W-:Y:S01]  /*23d70*/  STL [R1+0x35c], R62 ;  /* 0x00035c3e01007387 */ /* 0x000fe20000100800 */
[----:B------:R-:W-:Y:S01]  /*23d80*/  PRMT R54, RZ, 0x7610, R54 ;  /* 0x00007610ff367816 */ /* 0x000fe20000000036 */
[----:B------:R-:W0:Y:S02]  /*23d90*/  LDCU UR7, c[0x0][0x3b0] ;  /* 0x00007600ff0777ac */ /* 0x000e240008000800 */
[----:B------:R4:W3:Y:S04]  /*23da0*/  @P0 LDG.E.U16 R56, desc[UR20][R4.64] ;  /* 0x0000001404380981 */ /* 0x0008e8000c1e1500 */
[----:B------:R1:W-:Y:S01]  /*23db0*/  STL [R1+0x358], R63 ;  /* 0x0003583f01007387 */ /* 0x0003e20000100800 */
[----:B----4-:R-:W-:-:S02]  /*23dc0*/  @P0 IMAD.MOV.U32 R4, RZ, RZ, R62 ;  /* 0x000000ffff040224 */ /* 0x010fc400078e003e */
[----:B------:R-:W-:Y:S01]  /*23dd0*/  @P0 IMAD.MOV.U32 R5, RZ, RZ, R63 ;  /* 0x000000ffff050224 */ /* 0x000fe200078e003f */
[-C--:B-1----:R-:W-:Y:S02]  /*23de0*/  LEA.HI.X.SX32 R63, R6, R69.reuse, 0x1, P1 ;  /* 0x00000045063f7211 */ /* 0x082fe400008f0eff */
[C---:B------:R-:W-:Y:S02]  /*23df0*/  LEA R62, P3, R7.reuse, R72, 0x1 ;  /* 0x00000048073e7211 */ /* 0x040fe400078608ff */
[----:B------:R1:W4:Y:S02]  /*23e00*/  @P0 LDG.E.U16 R55, desc[UR20][R4.64] ;  /* 0x0000001404370981 */ /* 0x000324000c1e1500 */
[----:B------:R-:W-:Y:S02]  /*23e10*/  LEA.HI.X.SX32 R7, R7, R69, 0x1, P3 ;  /* 0x0000004507077211 */ /* 0x000fe400018f0eff */
[----:B------:R-:W-:Y:S01]  /*23e20*/  STL [R1+0x36c], R61 ;  /* 0x00036c3d01007387 */ /* 0x000fe20000100800 */
[----:B-1----:R-:W-:-:S02]  /*23e30*/  @P0 IMAD.MOV.U32 R4, RZ, RZ, R61 ;  /* 0x000000ffff040224 */ /* 0x002fc400078e003d */
[----:B------:R-:W-:Y:S01]  /*23e40*/  @P0 IMAD.MOV.U32 R5, RZ, RZ, R63 ;  /* 0x000000ffff050224 */ /* 0x000fe200078e003f */
[----:B------:R-:W-:Y:S01]  /*23e50*/  STL [R1+0x374], R62 ;  /* 0x0003743e01007387 */ /* 0x000fe20000100800 */
[----:B------:R-:W-:-:S03]  /*23e60*/  PRMT R25, RZ, 0x7610, R25 ;  /* 0x00007610ff197816 */ /* 0x000fc60000000019 */
[----:B------:R-:W-:Y:S04]  /*23e70*/  STL [R1+0x368], R63 ;  /* 0x0003683f01007387 */ /* 0x000fe80000100800 */
[----:B------:R1:W3:Y:S04]  /*23e80*/  @P0 LDG.E.U16 R54, desc[UR20][R4.64] ;  /* 0x0000001404360981 */ /* 0x0002e8000c1e1500 */
[----:B------:R0:W-:Y:S01]  /*23e90*/  STL [R1+0x370], R7 ;  /* 0x0003700701007387 */ /* 0x0001e20000100800 */
[----:B-1----:R-:W-:Y:S02]  /*23ea0*/  @P0 IMAD.MOV.U32 R5, RZ, RZ, R7 ;  /* 0x000000ffff050224 */ /* 0x002fe400078e0007 */
[----:B------:R-:W-:-:S02]  /*23eb0*/  @P0 IMAD.MOV.U32 R4, RZ, RZ, R62 ;  /* 0x000000ffff040224 */ /* 0x000fc400078e003e */
[----:B0-----:R-:W-:Y:S01]  /*23ec0*/  IMAD R7, R53, UR4, RZ ;  /* 0x0000000435077c24 */ /* 0x001fe2000f8e02ff */
[----:B------:R-:W0:Y:S01]  /*23ed0*/  LDCU UR4, c[0x0][0x3b0] ;  /* 0x00007600ff0477ac */ /* 0x000e220008000800 */
[----:B------:R-:W-:Y:S01]  /*23ee0*/  PRMT R53, RZ, 0x7610, R53 ;  /* 0x00007610ff357816 */ /* 0x000fe20000000035 */
[----:B------:R1:W3:Y:S01]  /*23ef0*/  @P0 LDG.E.U16 R25, desc[UR20][R4.64] ;  /* 0x0000001404190981 */ /* 0x0002e2000c1e1500 */
[----:B------:R-:W-:Y:S02]  /*23f00*/  PRMT R24, RZ, 0x7610, R24 ;  /* 0x00007610ff187816 */ /* 0x000fe40000000018 */
[----:B------:R-:W-:Y:S02]  /*23f10*/  PRMT R23, RZ, 0x7610, R23 ;  /* 0x00007610ff177816 */ /* 0x000fe40000000017 */
[----:B------:R-:W-:Y:S02]  /*23f20*/  PRMT R22, RZ, 0x7610, R22 ;  /* 0x00007610ff167816 */ /* 0x000fe40000000016 */
[----:B------:R-:W-:-:S02]  /*23f30*/  PRMT R21, RZ, 0x7610, R21 ;  /* 0x00007610ff157816 */ /* 0x000fc40000000015 */
[----:B------:R-:W-:Y:S02]  /*23f40*/  PRMT R20, RZ, 0x7610, R20 ;  /* 0x00007610ff147816 */ /* 0x000fe40000000014 */
[----:B------:R-:W-:Y:S02]  /*23f50*/  PRMT R19, RZ, 0x7610, R19 ;  /* 0x00007610ff137816 */ /* 0x000fe40000000013 */
[----:B------:R-:W-:Y:S02]  /*23f60*/  PRMT R18, RZ, 0x7610, R18 ;  /* 0x00007610ff127816 */ /* 0x000fe40000000012 */
[----:B------:R-:W-:Y:S01]  /*23f70*/  PRMT R46, RZ, 0x7610, R46 ;  /* 0x00007610ff2e7816 */ /* 0x000fe2000000002e */
[----:B--2---:R-:W-:Y:S01]  /*23f80*/  IMAD R6, R90, UR11, RZ ;  /* 0x0000000b5a067c24 */ /* 0x004fe2000f8e02ff */
[----:B------:R-:W2:Y:S04]  /*23f90*/  LDCU UR11, c[0x0][0x3b0] ;  /* 0x00007600ff0b77ac */ /* 0x000ea80008000800 */
[----:B------:R-:W-:-:S04]  /*23fa0*/  LEA R61, P1, R6, R72, 0x1 ;  /* 0x00000048063d7211 */ /* 0x000fc800078208ff */
[-C--:B------:R-:W-:Y:S01]  /*23fb0*/  LEA.HI.X.SX32 R63, R6, R69.reuse, 0x1, P1 ;  /* 0x00000045063f7211 */ /* 0x080fe200008f0eff */
[----:B------:R-:W-:Y:S01]  /*23fc0*/  IMAD R6, R52, UR5, RZ ;  /* 0x0000000534067c24 */ /* 0x000fe2000f8e02ff */
[CC--:B------:R-:W-:Y:S01]  /*23fd0*/  LEA R62, P1, R7.reuse, R72.reuse, 0x1 ;  /* 0x00000048073e7211 */ /* 0x0c0fe200078208ff */
[----:B-1----:R-:W-:Y:S01]  /*23fe0*/  @P0 IMAD.MOV.U32 R4, RZ, RZ, R61 ;  /* 0x000000ffff040224 */ /* 0x002fe200078e003d */
[----:B------:R1:W-:Y:S01]  /*23ff0*/  STL [R1+0x37c], R61 ;  /* 0x00037c3d01007387 */ /* 0x0003e20000100800 */
[----:B------:R-:W-:Y:S01]  /*24000*/  @P0 IMAD.MOV.U32 R5, RZ, RZ, R63 ;  /* 0x000000ffff050224 */ /* 0x000fe200078e003f */
[----:B------:R-:W-:Y:S01]  /*24010*/  LEA.HI.X.SX32 R64, R7, R69, 0x1, P1 ;  /* 0x0000004507407211 */ /* 0x000fe200008f0eff */
[----:B------:R-:W0:Y:S01]  /*24020*/  LDCU UR5, c[0x0][0x3b0] ;  /* 0x00007600ff0577ac */ /* 0x000e220008000800 */
[----:B------:R-:W-:Y:S01]  /*24030*/  IMAD R7, R51, UR7, RZ ;  /* 0x0000000733077c24 */ /* 0x000fe2000f8e02ff */
[----:B------:R1:W-:Y:S01]  /*24040*/  STL [R1+0x378], R63 ;  /* 0x0003783f01007387 */ /* 0x0003e20000100800 */
[----:B------:R-:W-:Y:S01]  /*24050*/  PRMT R52, RZ, 0x7610, R52 ;  /* 0x00007610ff347816 */ /* 0x000fe20000000034 */
[----:B------:R-:W0:Y:S02]  /*24060*/  LDCU UR7, c[0x0][0x3b0] ;  /* 0x00007600ff0777ac */ /* 0x000e240008000800 */
[----:B------:R1:W3:Y:S02]  /*24070*/  @P0 LDG.E.U16 R53, desc[UR20][R4.64] ;  /* 0x0000001404350981 */ /* 0x0002e4000c1e1500 */
[----:B-1----:R-:W-:-:S02]  /*24080*/  LEA R61, P3, R6, R72, 0x1 ;  /* 0x00000048063d7211 */ /* 0x002fc400078608ff */
[----:B------:R1:W-:Y:S02]  /*24090*/  STL [R1+0x384], R62 ;  /* 0x0003843e01007387 */ /* 0x0003e40000100800 */
[----:B------:R-:W-:Y:S01]  /*240a0*/  LEA.HI.X.SX32 R63, R6, R69, 0x1, P3 ;  /* 0x00000045063f7211 */ /* 0x000fe200018f0eff */
[----:B------:R-:W-:Y:S02]  /*240b0*/  @P0 IMAD.MOV.U32 R4, RZ, RZ, R62 ;  /* 0x000000ffff040224 */ /* 0x000fe400078e003e */
[----:B------:R-:W-:Y:S01]  /*240c0*/  @P0 IMAD.MOV.U32 R5, RZ, RZ, R64 ;  /* 0x000000ffff050224 */ /* 0x000fe200078e0040 */
[----:B------:R-:W-:Y:S01]  /*240d0*/  STL [R1+0x38c], R61 ;  /* 0x00038c3d01007387 */ /* 0x000fe20000100800 */
[----:B-1----:R-:W-:Y:S01]  /*240e0*/  LEA R62, P1, R7, R72, 0x1 ;  /* 0x00000048073e7211 */ /* 0x002fe200078208ff */
[----:B--2---:R-:W-:Y:S01]  /*240f0*/  IMAD R6, R50, UR11, RZ ;  /* 0x0000000b32067c24 */ /* 0x004fe2000f8e02ff */
[----:B------:R-:W1:Y:S01]  /*24100*/  LDCU UR11, c[0x0][0x3b0] ;  /* 0x00007600ff0b77ac */ /* 0x000e620008000800 */
[----:B------:R-:W-:Y:S04]  /*24110*/  STL [R1+0x380], R64 ;  /* 0x0003804001007387 */ /* 0x000fe80000100800 */
[----:B------:R2:W3:Y:S04]  /*24120*/  @P0 LDG.E.U16 R24, desc[UR20][R4.64] ;  /* 0x0000001404180981 */ /* 0x0004e8000c1e1500 */
[----:B------:R0:W-:Y:S01]  /*24130*/  STL [R1+0x388], R63 ;  /* 0x0003883f01007387 */ /* 0x0001e20000100800 */
[----:B--2---:R-:W-:-:S02]  /*24140*/  @P0 IMAD.MOV.U32 R4, RZ, RZ, R61 ;  /* 0x000000ffff040224 */ /* 0x004fc400078e003d */
[----:B------:R-:W-:Y:S01]  /*24150*/  @P0 IMAD.MOV.U32 R5, RZ, RZ, R63 ;  /* 0x000000ffff050224 */ /* 0x000fe200078e003f */
[-C--:B0-----:R-:W-:Y:S01]  /*24160*/  LEA.HI.X.SX32 R63, R7, R69.reuse, 0x1, P1 ;  /* 0x00000045073f7211 */ /* 0x081fe200008f0eff */
[----:B------:R-:W-:Y:S01]  /*24170*/  IMAD R7, R49, UR4, RZ ;  /* 0x0000000431077c24 */ /* 0x000fe2000f8e02ff */
[C---:B------:R-:W-:Y:S02]  /*24180*/  LEA R61, P1, R6.reuse, R72, 0x1 ;  /* 0x00000048063d7211 */ /* 0x040fe400078208ff */
[----:B------:R0:W2:Y:S01]  /*24190*/  @P0 LDG.E.U16 R52, desc[UR20][R4.64] ;  /* 0x0000001404340981 */ /* 0x0000a2000c1e1500 */
[----:B------:R-:W1:Y:S01]  /*241a0*/  LDCU UR4, c[0x0][0x3b0] ;  /* 0x00007600ff0477ac */ /* 0x000e620008000800 */
[----:B------:R-:W-:Y:S02]  /*241b0*/  LEA.HI.X.SX32 R64, R6, R69, 0x1, P1 ;  /* 0x0000004506407211 */ /* 0x000fe400008f0eff */
[----:B------:R0:W-:Y:S01]  /*241c0*/  STL [R1+0x394], R62 ;  /* 0x0003943e01007387 */ /* 0x0001e20000100800 */
[----:B------:R-:W-:Y:S01]  /*241d0*/  IMAD R6, R48, UR5, RZ ;  /* 0x0000000530067c24 */ /* 0x000fe2000f8e02ff */
[----:B------:R-:W-:Y:S01]  /*241e0*/  PRMT R51, RZ, 0x7610, R51 ;  /* 0x00007610ff337816 */ /* 0x000fe20000000033 */
[----:B------:R-:W1:Y:S01]  /*241f0*/  LDCU UR5, c[0x0][0x3b0] ;  /* 0x00007600ff0577ac */ /* 0x000e620008000800 */
[----:B0-----:R-:W-:-:S02]  /*24200*/  @P0 IMAD.MOV.U32 R4, RZ, RZ, R62 ;  /* 0x000000ffff040224 */ /* 0x001fc400078e003e */
[----:B------:R-:W-:Y:S01]  /*24210*/  @P0 IMAD.MOV.U32 R5, RZ, RZ, R63 ;  /* 0x000000ffff050224 */ /* 0x000fe200078e003f */
[C---:B------:R-:W-:Y:S01]  /*24220*/  LEA R62, P3, R7.reuse, R72, 0x1 ;  /* 0x00000048073e7211 */ /* 0x040fe200078608ff */
[----:B------:R0:W-:Y:S04]  /*24230*/  STL [R1+0x390], R63 ;  /* 0x0003903f01007387 */ /* 0x0001e80000100800 */
[----:B------:R1:W2:Y:S04]  /*24240*/  @P0 LDG.E.U16 R23, desc[UR20][R4.64] ;  /* 0x0000001404170981 */ /* 0x0002a8000c1e1500 */
[----:B------:R1:W-:Y:S01]  /*24250*/  STL [R1+0x39c], R61 ;  /* 0x00039c3d01007387 */ /* 0x0003e20000100800 */
[----:B0-----:R-:W-:Y:S01]  /*24260*/  LEA.HI.X.SX32 R63, R7, R69, 0x1, P3 ;  /* 0x00000045073f7211 */ /* 0x001fe200018f0eff */
[----:B-1----:R-:W-:-:S02]  /*24270*/  @P0 IMAD.MOV.U32 R4, RZ, RZ, R61 ;  /* 0x000000ffff040224 */ /* 0x002fc400078e003d */
[----:B------:R-:W-:Y:S01]  /*24280*/  @P0 IMAD.MOV.U32 R5, RZ, RZ, R64 ;  /* 0x000000ffff050224 */ /* 0x000fe200078e0040 */
[----:B------:R-:W-:Y:S01]  /*24290*/  STL [R1+0x3a4], R62 ;  /* 0x0003a43e01007387 */ /* 0x000fe20000100800 */
[----:B------:R-:W-:Y:S01]  /*242a0*/  LEA R61, P1, R6, R72, 0x1 ;  /* 0x00000048063d7211 */ /* 0x000fe200078208ff */
[----:B------:R-:W-:Y:S01]  /*242b0*/  IMAD R7, R47, UR7, RZ ;  /* 0x000000072f077c24 */ /* 0x000fe2000f8e02ff */
[----:B------:R-:W0:Y:S01]  /*242c0*/  LDCU UR7, c[0x0][0x3b0] ;  /* 0x00007600ff0777ac */ /* 0x000e220008000800 */
[----:B------:R-:W-:Y:S04]  /*242d0*/  STL [R1+0x398], R64 ;  /* 0x0003984001007387 */ /* 0x000fe80000100800 */
[----:B------:R1:W2:Y:S04]  /*242e0*/  @P0 LDG.E.U16 R51, desc[UR20][R4.64] ;  /* 0x0000001404330981 */ /* 0x0002a8000c1e1500 */
[----:B------:R0:W-:Y:S01]  /*242f0*/  STL [R1+0x3a0], R63 ;  /* 0x0003a03f01007387 */ /* 0x0001e20000100800 */
[----:B------:R-:W-:Y:S01]  /*24300*/  PRMT R50, RZ, 0x7610, R50 ;  /* 0x00007610ff327816 */ /* 0x000fe20000000032 */
[----:B-1----:R-:W-:-:S02]  /*24310*/  @P0 IMAD.MOV.U32 R4, RZ, RZ, R62 ;  /* 0x000000ffff040224 */ /* 0x002fc400078e003e */
        /* <DEDUP_REMOVED lines=9> */
[----:B------:R-:W1:Y:S01]  /*243b0*/  LDCU UR4, c[0x0][0x3b0] ;  /* 0x00007600ff0477ac */ /* 0x000e620008000800 */
[----:B0-----:R-:W-:-:S02]  /*243c0*/  @P0 IMAD.MOV.U32 R4, RZ, RZ, R61 ;  /* 0x000000ffff040224 */ /* 0x001fc400078e003d */
[----:B------:R-:W-:Y:S01]  /*243d0*/  @P0 IMAD.MOV.U32 R5, RZ, RZ, R63 ;  /* 0x000000ffff050224 */ /* 0x000fe200078e003f */
[----:B----4-:R-:W-:Y:S01]  /*243e0*/  LEA R61, P3, R6, R72, 0x1 ;  /* 0x00000048063d7211 */ /* 0x010fe200078608ff */
[----:B------:R0:W-:Y:S04]  /*243f0*/  STL [R1+0x3a8], R63 ;  /* 0x0003a83f01007387 */ /* 0x0001e80000100800 */
[----:B------:R4:W2:Y:S01]  /*24400*/  @P0 LDG.E.U16 R50, desc[UR20][R4.64] ;  /* 0x0000001404320981 */ /* 0x0008a2000c1e1500 */
[----:B------:R-:W-:-:S03]  /*24410*/  PRMT R49, RZ, 0x7610, R49 ;  /* 0x00007610ff317816 */ /* 0x000fc60000000031 */
[----:B------:R1:W-:Y:S01]  /*24420*/  STL [R1+0x3b4], R62 ;  /* 0x0003b43e01007387 */ /* 0x0003e20000100800 */
[----:B0-----:R-:W-:Y:S01]  /*24430*/  LEA.HI.X.SX32 R63, R6, R69, 0x1, P3 ;  /* 0x00000045063f7211 */ /* 0x001fe200018f0eff */
[----:B----4-:R-:W-:Y:S02]  /*24440*/  @P0 IMAD.MOV.U32 R4, RZ, RZ, R62 ;  /* 0x000000ffff040224 */ /* 0x010fe400078e003e */
[----:B------:R-:W-:Y:S01]  /*24450*/  @P0 IMAD.MOV.U32 R5, RZ, RZ, R64 ;  /* 0x000000ffff050224 */ /* 0x000fe200078e0040 */
[----:B------:R-:W-:Y:S01]  /*24460*/  STL [R1+0x3bc], R61 ;  /* 0x0003bc3d01007387 */ /* 0x000fe20000100800 */
[----:B-1----:R-:W-:Y:S01]  /*24470*/  LEA R62, P1, R7, R72, 0x1 ;  /* 0x00000048073e7211 */ /* 0x002fe200078208ff */
[----:B------:R-:W-:Y:S01]  /*24480*/  IMAD R6, R43, UR5, RZ ;  /* 0x000000052b067c24 */ /* 0x000fe2000f8e02ff */
[----:B------:R-:W0:Y:S01]  /*24490*/  LDCU UR5, c[0x0][0x3b0] ;  /* 0x00007600ff0577ac */ /* 0x000e220008000800 */
[----:B------:R-:W-:Y:S04]  /*244a0*/  STL [R1+0x3b0], R64 ;  /* 0x0003b04001007387 */ /* 0x000fe80000100800 */
[----:B------:R1:W4:Y:S04]  /*244b0*/  @P0 LDG.E.U16 R21, desc[UR20][R4.64] ;  /* 0x0000001404150981 */ /* 0x000328000c1e1500 */
[----:B------:R0:W-:Y:S01]  /*244c0*/  STL [R1+0x3b8], R63 ;  /* 0x0003b83f01007387 */ /* 0x0001e20000100800 */
        /* <DEDUP_REMOVED lines=52> */
[----:B------:R-:W-:Y:S01]  /*24810*/  PRMT R17, RZ, 0x7610, R17 ;  /* 0x00007610ff117816 */ /* 0x000fe20000000011 */
[----:B------:R-:W-:Y:S01]  /*24820*/  STL [R1+0x3e0], R64 ;  /* 0x0003e04001007387 */ /* 0x000fe20000100800 */
[----:B------:R-:W0:Y:S03]  /*24830*/  LDCU UR11, c[0x0][0x3b0] ;  /* 0x00007600ff0b77ac */ /* 0x000e260008000800 */
[----:B------:R1:W2:Y:S04]  /*24840*/  @P0 LDG.E.U16 R18, desc[UR20][R4.64] ;  /* 0x0000001404120981 */ /* 0x0002a8000c1e1500 */
[----:B------:R0:W-:Y:S01]  /*24850*/  STL [R1+0x3e8], R63 ;  /* 0x0003e83f01007387 */ /* 0x0001e20000100800 */
[----:B-1----:R-:W-:-:S02]  /*24860*/  @P0 IMAD.MOV.U32 R4, RZ, RZ, R61 ;  /* 0x000000ffff040224 */ /* 0x002fc400078e003d */
[----:B------:R-:W-:Y:S01]  /*24870*/  @P0 IMAD.MOV.U32 R5, RZ, RZ, R63 ;  /* 0x000000ffff050224 */ /* 0x000fe200078e003f */
[-C--:B0-----:R-:W-:Y:S01]  /*24880*/  LEA.HI.X.SX32 R63, R7, R69.reuse, 0x1, P1 ;  /* 0x00000045073f7211 */ /* 0x081fe200008f0eff */
[----:B------:R-:W-:Y:S01]  /*24890*/  IMAD R7, R36, UR4, RZ ;  /* 0x0000000424077c24 */ /* 0x000fe2000f8e02ff */
[C---:B------:R-:W-:Y:S02]  /*248a0*/  LEA R61, P1, R6.reuse, R72, 0x1 ;  /* 0x00000048063d7211 */ /* 0x040fe400078208ff */
[----:B------:R0:W2:Y:S01]  /*248b0*/  @P0 LDG.E.U16 R46, desc[UR20][R4.64] ;  /* 0x00000014042e0981 */ /* 0x0000a2000c1e1500 */
[----:B------:R-:W-:Y:S01]  /*248c0*/  PRMT R45, RZ, 0x7610, R45 ;  /* 0x00007610ff2d7816 */ /* 0x000fe2000000002d */
[----:B------:R-:W1:Y:S02]  /*248d0*/  LDCU UR4, c[0x0][0x3b0] ;  /* 0x00007600ff0477ac */ /* 0x000e640008000800 */
[----:B------:R0:W-:Y:S01]  /*248e0*/  STL [R1+0x3f4], R62 ;  /* 0x0003f43e01007387 */ /* 0x0001e20000100800 */
[----:B------:R-:W-:Y:S01]  /*248f0*/  LEA.HI.X.SX32 R64, R6, R69, 0x1, P1 ;  /* 0x0000004506407211 */ /* 0x000fe200008f0eff */
[----:B0-----:R-:W-:-:S02]  /*24900*/  @P0 IMAD.MOV.U32 R4, RZ, RZ, R62 ;  /* 0x000000ffff040224 */ /* 0x001fc400078e003e */
[----:B------:R0:W-:Y:S01]  /*24910*/  STL [R1+0x3f0], R63 ;  /* 0x0003f03f01007387 */ /* 0x0001e20000100800 */
[----:B------:R-:W-:-:S03]  /*24920*/  LEA R62, P3, R7, R72, 0x1 ;  /* 0x00000048073e7211 */ /* 0x000fc600078608ff */
[----:B------:R0:W-:Y:S04]  /*24930*/  STL [R1+0x3fc], R61 ;  /* 0x0003fc3d01007387 */ /* 0x0001e80000100800 */
[----:B------:R0:W-:Y:S04]  /*24940*/  STL [R1+0x404], R62 ;  /* 0x0004043e01007387 */ /* 0x0001e80000100800 */
[----:B------:R-:W-:Y:S04]  /*24950*/  STL [R1+0x3f8], R64 ;  /* 0x0003f84001007387 */ /* 0x000fe80000100800 */
[----:B------:R-:W2:Y:S01]  /*24960*/  LDL.LU R90, [R1+0xcc] ;  /* 0x0000cc00015a7983 */ /* 0x000ea20000300800 */
[----:B------:R-:W-:Y:S01]  /*24970*/  @P0 IMAD.MOV.U32 R5, RZ, RZ, R63 ;  /* 0x000000ffff050224 */ /* 0x000fe200078e003f */
[----:B0-----:R-:W-:Y:S01]  /*24980*/  LEA.HI.X.SX32 R63, R7, R69, 0x1, P3 ;  /* 0x00000045073f7211 */ /* 0x001fe200018f0eff */
[----:B------:R-:W-:Y:S01]  /*24990*/  IMAD R6, R35, UR5, RZ ;  /* 0x0000000523067c24 */ /* 0x000fe2000f8e02ff */
[----:B------:R-:W-:-:S02]  /*249a0*/  PRMT R16, RZ, 0x7610, R16 ;  /* 0x00007610ff107816 */ /* 0x000fc40000000010 */
[----:B------:R0:W3:Y:S01]  /*249b0*/  @P0 LDG.E.U16 R17, desc[UR20][R4.64] ;  /* 0x0000001404110981 */ /* 0x0000e2000c1e1500 */
[----:B------:R-:W-:Y:S01]  /*249c0*/  IMAD R7, R34, UR7, RZ ;  /* 0x0000000722077c24 */ /* 0x000fe2000f8e02ff */
[----:B------:R-:W-:Y:S01]  /*249d0*/  PRMT R44, RZ, 0x7610, R44 ;  /* 0x00007610ff2c7816 */ /* 0x000fe2000000002c */
[----:B------:R-:W2:Y:S01]  /*249e0*/  LDCU UR5, c[0x0][0x3b0] ;  /* 0x00007600ff0577ac */ /* 0x000ea20008000800 */
[----:B------:R1:W-:Y:S01]  /*249f0*/  STL [R1+0x400], R63 ;  /* 0x0004003f01007387 */ /* 0x0003e20000100800 */
[----:B------:R-:W-:Y:S01]  /*24a00*/  PRMT R15, RZ, 0x7610, R15 ;  /* 0x00007610ff0f7816 */ /* 0x000fe2000000000f */
[----:B------:R-:W1:Y:S02]  /*24a10*/  LDCU UR7, c[0x0][0x3b0] ;  /* 0x00007600ff0777ac */ /* 0x000e640008000800 */
[----:B------:R-:W3:Y:S01]  /*24a20*/  LDL.LU R88, [R1+0xd0] ;  /* 0x0000d00001587983 */ /* 0x000ee20000300800 */
[----:B0-----:R-:W-:Y:S02]  /*24a30*/  @P0 IMAD.MOV.U32 R4, RZ, RZ, R61 ;  /* 0x000000ffff040224 */ /* 0x001fe400078e003d */
[----:B------:R-:W-:Y:S01]  /*24a40*/  @P0 IMAD.MOV.U32 R5, RZ, RZ, R64 ;  /* 0x000000ffff050224 */ /* 0x000fe200078e0040 */
[----:B------:R-:W-:-:S04]  /*24a50*/  LEA R61, P1, R6, R72, 0x1 ;  /* 0x00000048063d7211 */ /* 0x000fc800078208ff */
[----:B------:R0:W4:Y:S04]  /*24a60*/  @P0 LDG.E.U16 R45, desc[UR20][R4.64] ;  /* 0x00000014042d0981 */ /* 0x000128000c1e1500 */
[----:B------:R-:W-:Y:S01]  /*24a70*/  STL [R1+0x40c], R61 ;  /* 0x00040c3d01007387 */ /* 0x000fe20000100800 */
[----:B0-----:R-:W-:Y:S01]  /*24a80*/  @P0 IMAD.MOV.U32 R4, RZ, RZ, R62 ;  /* 0x000000ffff040224 */ /* 0x001fe200078e003e */
[-C--:B------:R-:W-:Y:S01]  /*24a90*/  LEA.HI.X.SX32 R62, R6, R69.reuse, 0x1, P1 ;  /* 0x00000045063e7211 */ /* 0x080fe200008f0eff */
[----:B------:R-:W-:Y:S02]  /*24aa0*/  @P0 IMAD.MOV.U32 R5, RZ, RZ, R63 ;  /* 0x000000ffff050224 */ /* 0x000fe400078e003f */
[----:B------:R-:W-:Y:S02]  /*24ab0*/  IMAD R6, R33, UR11, RZ ;  /* 0x0000000b21067c24 */ /* 0x000fe4000f8e02ff */
[----:B------:R0:W-:Y:S01]  /*24ac0*/  STL [R1+0x408], R62 ;  /* 0x0004083e01007387 */ /* 0x0001e20000100800 */
[C---:B-1----:R-:W-:Y:S01]  /*24ad0*/  LEA R63, P1, R7.reuse, R72, 0x1 ;  /* 0x00000048073f7211 */ /* 0x042fe200078208ff */
[----:B------:R-:W1:Y:S02]  /*24ae0*/  LDCU UR11, c[0x0][0x3b0] ;  /* 0x00007600ff0b77ac */ /* 0x000e640008000800 */
[----:B------:R-:W1:Y:S01]  /*24af0*/  LDL.LU R89, [R1+0xe0] ;  /* 0x0000e00001597983 */ /* 0x000e620000300800 */
[----:B------:R-:W-:-:S03]  /*24b00*/  LEA.HI.X.SX32 R64, R7, R69, 0x1, P1 ;  /* 0x0000004507407211 */ /* 0x000fc600008f0eff */
[----:B------:R0:W4:Y:S02]  /*24b10*/  @P0 LDG.E.U16 R16, desc[UR20][R4.64] ;  /* 0x0000001404100981 */ /* 0x000124000c1e1500 */
[----:B0-----:R-:W-:Y:S01]  /*24b20*/  @P0 IMAD.MOV.U32 R5, RZ, RZ, R62 ;  /* 0x000000ffff050224 */ /* 0x001fe200078e003e */
[----:B------:R-:W-:Y:S01]  /*24b30*/  LEA R62, P3, R6, R72, 0x1 ;  /* 0x00000048063e7211 */ /* 0x000fe200078608ff */
[----:B------:R-:W-:Y:S02]  /*24b40*/  @P0 IMAD.MOV.U32 R4, RZ, RZ, R61 ;  /* 0x000000ffff040224 */ /* 0x000fe400078e003d */
[----:B------:R-:W4:Y:S04]  /*24b50*/  LDL.LU R61, [R1+0xec] ;  /* 0x0000ec00013d7983 */ /* 0x000f280000300800 */
[----:B------:R0:W-:Y:S04]  /*24b60*/  STL [R1+0x414], R63 ;  /* 0x0004143f01007387 */ /* 0x0001e80000100800 */
[----:B------:R0:W4:Y:S04]  /*24b70*/  @P0 LDG.E.U16 R44, desc[UR20][R4.64] ;  /* 0x00000014042c0981 */ /* 0x000128000c1e1500 */
[----:B------:R-:W-:Y:S01]  /*24b80*/  STL [R1+0x41c], R62 ;  /* 0x00041c3e01007387 */ /* 0x000fe20000100800 */
[----:B------:R-:W-:Y:S01]  /*24b90*/  IMAD R7, R32, UR4, RZ ;  /* 0x0000000420077c24 */ /* 0x000fe2000f8e02ff */
[----:B------:R-:W-:Y:S01]  /*24ba0*/  LEA.HI.X.SX32 R66, R6, R69, 0x1, P3 ;  /* 0x0000004506427211 */ /* 0x000fe200018f0eff */
[----:B------:R-:W4:Y:S01]  /*24bb0*/  LDCU UR4, c[0x0][0x3b0] ;  /* 0x00007600ff0477ac */ /* 0x000f220008000800 */
[----:B------:R0:W-:Y:S02]  /*24bc0*/  STL [R1+0x410], R64 ;  /* 0x0004104001007387 */ /* 0x0001e40000100800 */
[----:B0-----:R-:W-:-:S02]  /*24bd0*/  @P0 IMAD.MOV.U32 R4, RZ, RZ, R63 ;  /* 0x000000ffff040224 */ /* 0x001fc400078e003f */
[----:B------:R-:W4:Y:S01]  /*24be0*/  LDL.LU R63, [R1+0xf0] ;  /* 0x0000f000013f7983 */ /* 0x000f220000300800 */
[----:B------:R-:W-:Y:S01]  /*24bf0*/  @P0 IMAD.MOV.U32 R5, RZ, RZ, R64 ;  /* 0x000000ffff050224 */ /* 0x000fe200078e0040 */
[----:B------:R-:W-:Y:S02]  /*24c00*/  LEA R64, P1, R7, R72, 0x1 ;  /* 0x0000004807407211 */ /* 0x000fe400078208ff */
[----:B------:R0:W-:Y:S04]  /*24c10*/  STL [R1+0x418], R66 ;  /* 0x0004184201007387 */ /* 0x0001e80000100800 */
[----:B------:R-:W-:Y:S01]  /*24c20*/  STL [R1+0x424], R64 ;  /* 0x0004244001007387 */ /* 0x000fe20000100800 */
[----:B------:R-:W-:-:S03]  /*24c30*/  PRMT R43, RZ, 0x7610, R43 ;  /* 0x00007610ff2b7816 */ /* 0x000fc6000000002b */
[----:B------:R0:W4:Y:S01]  /*24c40*/  @P0 LDG.E.U16 R15, desc[UR20][R4.64] ;  /* 0x00000014040f0981 */ /* 0x000122000c1e1500 */
[----:B--2---:R-:W-:Y:S01]  /*24c50*/  IMAD R6, R90, UR5, RZ ;  /* 0x000000055a067c24 */ /* 0x004fe2000f8e02ff */
[----:B------:R-:W-:Y:S02]  /*24c60*/  PRMT R14, RZ, 0x7610, R14 ;  /* 0x00007610ff0e7816 */ /* 0x000fe4000000000e */
[----:B------:R-:W2:Y:S01]  /*24c70*/  LDL.LU R90, [R1+0xf4] ;  /* 0x0000f400015a7983 */ /* 0x000ea20000300800 */
[----:B0-----:R-:W-:Y:S01]  /*24c80*/  @P0 IMAD.MOV.U32 R4, RZ, RZ, R62 ;  /* 0x000000ffff040224 */ /* 0x001fe200078e003e */
[----:B------:R-:W4:Y:S01]  /*24c90*/  LDCU UR5, c[0x0][0x3b0] ;  /* 0x00007600ff0577ac */ /* 0x000f220008000800 */
[----:B------:R-:W-:-:S05]  /*24ca0*/  @P0 IMAD.MOV.U32 R5, RZ, RZ, R66 ;  /* 0x000000ffff050224 */ /* 0x000fca00078e0042 */
[----:B------:R0:W2:Y:S02]  /*24cb0*/  @P0 LDG.E.U16 R43, desc[UR20][R4.64] ;  /* 0x00000014042b0981 */ /* 0x0000a4000c1e1500 */
[-C--:B0-----:R-:W-:Y:S01]  /*24cc0*/  LEA.HI.X.SX32 R4, R7, R69.reuse, 0x1, P1 ;  /* 0x0000004507047211 */ /* 0x081fe200008f0eff */
[----:B---3--:R-:W-:Y:S01]  /*24cd0*/  IMAD R7, R88, UR7, RZ ;  /* 0x0000000758077c24 */ /* 0x008fe2000f8e02ff */
[CC--:B------:R-:W-:Y:S01]  /*24ce0*/  LEA R62, P1, R6.reuse, R72.reuse, 0x1 ;  /* 0x00000048063e7211 */ /* 0x0c0fe200078208ff */
[----:B------:R-:W2:Y:S02]  /*24cf0*/  LDCU UR7, c[0x0][0x3b0] ;  /* 0x00007600ff0777ac */ /* 0x000ea40008000800 */
[----:B------:R0:W-:Y:S01]  /*24d00*/  STL [R1+0x420], R4 ;  /* 0x0004200401007387 */ /* 0x0001e20000100800 */
[----:B------:R-:W-:Y:S01]  /*24d10*/  @P0 IMAD.MOV.U32 R5, RZ, RZ, R4 ;  /* 0x000000ffff050224 */ /* 0x000fe200078e0004 */
[----:B------:R-:W-:Y:S02]  /*24d20*/  LEA.HI.X.SX32 R66, R6, R69, 0x1, P1 ;  /* 0x0000004506427211 */ /* 0x000fe400008f0eff */
[----:B------:R-:W-:Y:S01]  /*24d30*/  PRMT R42, RZ, 0x7610, R42 ;  /* 0x00007610ff2a7816 */ /* 0x000fe2000000002a */
[----:B0-----:R-:W-:Y:S01]  /*24d40*/  @P0 IMAD.MOV.U32 R4, RZ, RZ, R64 ;  /* 0x000000ffff040224 */ /* 0x001fe200078e0040 */
[----:B------:R-:W-:-:S04]  /*24d50*/  LEA R64, P3, R7, R72, 0x1 ;  /* 0x0000004807407211 */ /* 0x000fc800078608ff */
[----:B------:R0:W3:Y:S01]  /*24d60*/  @P0 LDG.E.U16 R14, desc[UR20][R4.64] ;  /* 0x00000014040e0981 */ /* 0x0000e2000c1e1500 */
[----:B------:R-:W-:Y:S01]  /*24d70*/  LEA.HI.X.SX32 R7, R7, R69, 0x1, P3 ;  /* 0x0000004507077211 */ /* 0x000fe200018f0eff */
[----:B-1----:R-:W-:Y:S01]  /*24d80*/  IMAD R6, R89, UR11, RZ ;  /* 0x0000000b59067c24 */ /* 0x002fe2000f8e02ff */
[----:B------:R-:W-:Y:S01]  /*24d90*/  PRMT R13, RZ, 0x7610, R13 ;  /* 0x00007610ff0d7816 */ /* 0x000fe2000000000d */
[----:B------:R1:W-:Y:S01]  /*24da0*/  STL [R1+0x42c], R62 ;  /* 0x00042c3e01007387 */ /* 0x0003e20000100800 */
[----:B------:R-:W4:Y:S01]  /*24db0*/  LDCU UR11, c[0x0][0x3b0] ;  /* 0x00007600ff0b77ac */ /* 0x000f220008000800 */
[----:B0-----:R-:W-:Y:S02]  /*24dc0*/  @P0 IMAD.MOV.U32 R4, RZ, RZ, R62 ;  /* 0x000000ffff040224 */ /* 0x001fe400078e003e */
[----:B------:R-:W-:-:S05]  /*24dd0*/  @P0 IMAD.MOV.U32 R5, RZ, RZ, R66 ;  /* 0x000000ffff050224 */ /* 0x000fca00078e0042 */
[----:B------:R0:W3:Y:S01]  /*24de0*/  @P0 LDG.E.U16 R42, desc[UR20][R4.64] ;  /* 0x00000014042a0981 */ /* 0x0000e2000c1e1500 */
[----:B-1----:R-:W-:-:S03]  /*24df0*/  LEA R62, P1, R6, R72, 0x1 ;  /* 0x00000048063e7211 */ /* 0x002fc600078208ff */
[----:B------:R-:W-:Y:S01]  /*24e00*/  STL [R1+0x434], R64 ;  /* 0x0004344001007387 */ /* 0x000fe20000100800 */
[----:B0-----:R-:W-:Y:S02]  /*24e10*/  @P0 IMAD.MOV.U32 R4, RZ, RZ, R64 ;  /* 0x000000ffff040224 */ /* 0x001fe400078e0040 */
[----:B------:R-:W-:Y:S01]  /*24e20*/  @P0 IMAD.MOV.U32 R5, RZ, RZ, R7 ;  /* 0x000000ffff050224 */ /* 0x000fe200078e0007 */
[----:B------:R-:W-:Y:S04]  /*24e30*/  STL [R1+0x428], R66 ;  /* 0x0004284201007387 */ /* 0x000fe80000100800 */
[----:B------:R0:W3:Y:S04]  /*24e40*/  @P0 LDG.E.U16 R13, desc[UR20][R4.64] ;  /* 0x00000014040d0981 */ /* 0x0000e8000c1e1500 */
[----:B------:R1:W-:Y:S01]  /*24e50*/  STL [R1+0x430], R7 ;  /* 0x0004300701007387 */ /* 0x0003e20000100800 */
[----:B0-----:R-:W-:Y:S01]  /*24e60*/  LEA.HI.X.SX32 R4, R6, R69, 0x1, P1 ;  /* 0x0000004506047211 */ /* 0x001fe200008f0eff */
[----:B----4-:R-:W-:-:S02]  /*24e70*/  IMAD R6, R63, UR5, RZ ;  /* 0x000000053f067c24 */ /* 0x010fc4000f8e02ff */
[----:B-1----:R-:W-:Y:S01]  /*24e80*/  IMAD R7, R61, UR4, RZ ;  /* 0x000000043d077c24 */ /* 0x002fe2000f8e02ff */
[----:B------:R-:W-:Y:S01]  /*24e90*/  STL [R1+0x43c], R62 ;  /* 0x00043c3e01007387 */ /* 0x000fe20000100800 */
[----:B------:R-:W-:Y:S01]  /*24ea0*/  @P0 IMAD.MOV.U32 R5, RZ, RZ, R4 ;  /* 0x000000ffff050224 */ /* 0x000fe200078e0004 */
[----:B------:R-:W-:Y:S01]  /*24eb0*/  PRMT R41, RZ, 0x7610, R41 ;  /* 0x00007610ff297816 */ /* 0x000fe20000000029 */
[----:B------:R-:W0:Y:S01]  /*24ec0*/  LDCU UR4, c[0x0][0x3b0] ;  /* 0x00007600ff0477ac */ /* 0x000e220008000800 */
[----:B------:R1:W-:Y:S01]  /*24ed0*/  STL [R1+0x438], R4 ;  /* 0x0004380401007387 */ /* 0x0003e20000100800 */
[CC--:B------:R-:W-:Y:S02]  /*24ee0*/  LEA R61, P1, R7.reuse, R72.reuse, 0x1 ;  /* 0x00000048073d7211 */ /* 0x0c0fe400078208ff */
[----:B------:R-:W-:Y:S01]  /*24ef0*/  PRMT R12, RZ, 0x7610, R12 ;  /* 0x00007610ff0c7816 */ /* 0x000fe2000000000c */
[----:B------:R-:W4:Y:S01]  /*24f00*/  LDCU UR5, c[0x0][0x3b0] ;  /* 0x00007600ff0577ac */ /* 0x000f220008000800 */
[-C--:B------:R-:W-:Y:S01]  /*24f10*/  LEA.HI.X.SX32 R63, R7, R69.reuse, 0x1, P1 ;  /* 0x00000045073f7211 */ /* 0x080fe200008f0eff */
[----:B-1----:R-:W-:Y:S01]  /*24f20*/  @P0 IMAD.MOV.U32 R4, RZ, RZ, R62 ;  /* 0x000000ffff040224 */ /* 0x002fe200078e003e */
[C---:B------:R-:W-:Y:S01]  /*24f30*/  LEA R62, P3, R6.reuse, R72, 0x1 ;  /* 0x00000048063e7211 */ /* 0x040fe200078608ff */
[----:B------:R-:W-:Y:S03]  /*24f40*/  STL [R1+0x444], R61 ;  /* 0x0004443d01007387 */ /* 0x000fe60000100800 */
[----:B------:R-:W-:Y:S01]  /*24f50*/  LEA.HI.X.SX32 R6, R6, R69, 0x1, P3 ;  /* 0x0000004506067211 */ /* 0x000fe200018f0eff */
[----:B------:R-:W-:Y:S04]  /*24f60*/  STL [R1+0x44c], R62 ;  /* 0x00044c3e01007387 */ /* 0x000fe80000100800 */
[----:B------:R-:W-:Y:S04]  /*24f70*/  STL [R1+0x440], R63 ;  /* 0x0004403f01007387 */ /* 0x000fe80000100800 */
[----:B------:R1:W3:Y:S04]  /*24f80*/  @P0 LDG.E.U16 R41, desc[UR20][R4.64] ;  /* 0x0000001404290981 */ /* 0x0002e8000c1e1500 */
[----:B------:R0:W-:Y:S01]  /*24f90*/  STL [R1+0x448], R6 ;  /* 0x0004480601007387 */ /* 0x0001e20000100800 */
[----:B------:R-:W-:Y:S01]  /*24fa0*/  PRMT R40, RZ, 0x7610, R40 ;  /* 0x00007610ff287816 */ /* 0x000fe20000000028 */
[----:B-1----:R-:W-:-:S02]  /*24fb0*/  @P0 IMAD.MOV.U32 R4, RZ, RZ, R61 ;  /* 0x000000ffff040224 */ /* 0x002fc400078e003d */
[----:B------:R-:W-:Y:S01]  /*24fc0*/  @P0 IMAD.MOV.U32 R5, RZ, RZ, R63 ;  /* 0x000000ffff050224 */ /* 0x000fe200078e003f */
[----:B------:R-:W-:-:S04]  /*24fd0*/  PRMT R8, RZ, 0x7610, R8 ;  /* 0x00007610ff087816 */ /* 0x000fc80000000008 */
[----:B------:R1:W3:Y:S04]  /*24fe0*/  @P0 LDG.E.U16 R12, desc[UR20][R4.64] ;  /* 0x00000014040c0981 */ /* 0x0002e8000c1e1500 */
[----:B------:R0:W3:Y:S01]  /*24ff0*/  @P0 LDG.E.U16 R8, desc[UR20][R10.64] ;  /* 0x000000140a080981 */ /* 0x0000e2000c1e1500 */
[----:B-1----:R-:W-:Y:S02]  /*25000*/  @P0 IMAD.MOV.U32 R4, RZ, RZ, R62 ;  /* 0x000000ffff040224 */ /* 0x002fe400078e003e */
[----:B------:R-:W-:Y:S02]  /*25010*/  @P0 IMAD.MOV.U32 R5, RZ, RZ, R6 ;  /* 0x000000ffff050224 */ /* 0x000fe400078e0006 */
[----:B0-----:R-:W-:Y:S01]  /*25020*/  IMAD R6, R29, UR11, RZ ;  /* 0x0000000b1d067c24 */ /* 0x001fe2000f8e02ff */
[----:B------:R-:W-:Y:S01]  /*25030*/  PRMT R11, RZ, 0x7610, R11 ;  /* 0x00007610ff0b7816 */ /* 0x000fe2000000000b */
[----:B------:R-:W0:Y:S01]  /*25040*/  LDCU UR11, c[0x0][0x3b0] ;  /* 0x00007600ff0b77ac */ /* 0x000e220008000800 */
[----:B------:R1:W3:Y:S01]  /*25050*/  @P0 LDG.E.U16 R40, desc[UR20][R4.64] ;  /* 0x0000001404280981 */ /* 0x0002e2000c1e1500 */
[----:B--2---:R-:W-:Y:S01]  /*25060*/  IMAD R7, R90, UR7, RZ ;  /* 0x000000075a077c24 */ /* 0x004fe2000f8e02ff */
[----:B------:R-:W2:Y:S02]  /*25070*/  LDCU UR7, c[0x0][0x3b0] ;  /* 0x00007600ff0777ac */ /* 0x000ea40008000800 */
[----:B------:R-:W0:Y:S02]  /*25080*/  LDL.LU R90, [R1+0x110] ;  /* 0x00011000015a7983 */ /* 0x000e240000300800 */
[----:B------:R-:W-:-:S04]  /*25090*/  LEA R61, P1, R7, R72, 0x1 ;  /* 0x00000048073d7211 */ /* 0x000fc800078208ff */
[-C--:B------:R-:W-:Y:S01]  /*250a0*/  LEA.HI.X.SX32 R63, R7, R69.reuse, 0x1, P1 ;  /* 0x00000045073f7211 */ /* 0x080fe200008f0eff */
[----:B------:R2:W-:Y:S01]  /*250b0*/  STL [R1+0x454], R61 ;  /* 0x0004543d01007387 */ /* 0x0005e20000100800 */
[----:B------:R-:W-:Y:S01]  /*250c0*/  IMAD R7, R28, UR4, RZ ;  /* 0x000000041c077c24 */ /* 0x000fe2000f8e02ff */
[CC--:B------:R-:W-:Y:S01]  /*250d0*/  LEA R62, P1, R6.reuse, R72.reuse, 0x1 ;  /* 0x00000048063e7211 */ /* 0x0c0fe200078208ff */
[----:B-1----:R-:W-:Y:S01]  /*250e0*/  @P0 IMAD.MOV.U32 R4, RZ, RZ, R61 ;  /* 0x000000ffff040224 */ /* 0x002fe200078e003d */
[----:B------:R1:W-:Y:S01]  /*250f0*/  STL [R1+0x450], R63 ;  /* 0x0004503f01007387 */ /* 0x0003e20000100800 */
[----:B------:R-:W-:Y:S01]  /*25100*/  @P0 IMAD.MOV.U32 R5, RZ, RZ, R63 ;  /* 0x000000ffff050224 */ /* 0x000fe200078e003f */
[----:B------:R-:W-:Y:S01]  /*25110*/  LEA R28, P3, R7, R72, 0x1 ;  /* 0x00000048071c7211 */ /* 0x000fe200078608ff */
[----:B------:R-:W0:Y:S01]  /*25120*/  LDCU UR4, c[0x0][0x3b0] ;  /* 0x00007600ff0477ac */ /* 0x000e220008000800 */
[----:B--2---:R-:W2:Y:S01]  /*25130*/  LDL.LU R61, [R1+0x120] ;  /* 0x00012000013d7983 */ /* 0x004ea20000300800 */
[----:B-1----:R-:W-:-:S03]  /*25140*/  LEA.HI.X.SX32 R63, R6, R69, 0x1, P1 ;  /* 0x00000045063f7211 */ /* 0x002fc600008f0eff */
[----:B------:R-:W-:Y:S04]  /*25150*/  STL [R1+0x45c], R62 ;  /* 0x00045c3e01007387 */ /* 0x000fe80000100800 */
[----:B------:R1:W3:Y:S04]  /*25160*/  @P0 LDG.E.U16 R11, desc[UR20][R4.64] ;  /* 0x00000014040b0981 */ /* 0x0002e8000c1e1500 */
[----:B------:R-:W-:Y:S04]  /*25170*/  STL [R1+0x464], R28 ;  /* 0x0004641c01007387 */ /* 0x000fe80000100800 */
[----:B------:R4:W-:Y:S01]  /*25180*/  STL [R1+0x458], R63 ;  /* 0x0004583f01007387 */ /* 0x0009e20000100800 */
[----:B-1----:R-:W-:-:S03]  /*25190*/  @P0 IMAD.MOV.U32 R5, RZ, RZ, R63 ;  /* 0x000000ffff050224 */ /* 0x002fc600078e003f */
[----:B----4-:R-:W4:Y:S01]  /*251a0*/  LDL.LU R63, [R1+0x130] ;  /* 0x00013000013f7983 */ /* 0x010f220000300800 */
[----:B------:R-:W-:Y:S01]  /*251b0*/  LEA.HI.X.SX32 R29, R7, R69, 0x1, P3 ;  /* 0x00000045071d7211 */ /* 0x000fe200018f0eff */
[----:B------:R-:W-:Y:S01]  /*251c0*/  IMAD R6, R27, UR5, RZ ;  /* 0x000000051b067c24 */ /* 0x000fe2000f8e02ff */
[----:B------:R-:W-:Y:S01]  /*251d0*/  PRMT R39, RZ, 0x7610, R39 ;  /* 0x00007610ff277816 */ /* 0x000fe20000000027 */
[----:B------:R-:W-:Y:S01]  /*251e0*/  @P0 IMAD.MOV.U32 R4, RZ, RZ, R62 ;  /* 0x000000ffff040224 */ /* 0x000fe200078e003e */
[----:B------:R-:W-:Y:S01]  /*251f0*/  PRMT R10, RZ, 0x7610, R10 ;  /* 0x00007610ff0a7816 */ /* 0x000fe2000000000a */
[----:B------:R-:W-:Y:S01]  /*25200*/  STL [R1+0x460], R29 ;  /* 0x0004601d01007387 */ /* 0x000fe20000100800 */
[----:B------:R-:W-:Y:S01]  /*25210*/  LEA R27, P1, R6, R72, 0x1 ;  /* 0x00000048061b7211 */ /* 0x000fe200078208ff */
[----:B------:R-:W-:Y:S01]  /*25220*/  IMAD R7, R26, UR7, RZ ;  /* 0x000000071a077c24 */ /* 0x000fe2000f8e02ff */
[----:B------:R-:W4:Y:S01]  /*25230*/  LDCU UR5, c[0x0][0x3b0] ;  /* 0x00007600ff0577ac */ /* 0x000f220008000800 */
[----:B------:R-:W3:Y:S01]  /*25240*/  LDL.LU R88, [R1+0x138] ;  /* 0x0001380001587983 */ /* 0x000ee20000300800 */
[----:B------:R-:W-:-:S02]  /*25250*/  PRMT R38, RZ, 0x7610, R38 ;  /* 0x00007610ff267816 */ /* 0x000fc40000000026 */
[----:B------:R-:W-:Y:S01]  /*25260*/  PRMT R9, RZ, 0x7610, R9 ;  /* 0x00007610ff097816 */ /* 0x000fe20000000009 */
[----:B------:R1:W3:Y:S01]  /*25270*/  @P0 LDG.E.U16 R39, desc[UR20][R4.64] ;  /* 0x0000001404270981 */ /* 0x0002e2000c1e1500 */
[----:B------:R-:W0:Y:S03]  /*25280*/  LDCU UR7, c[0x0][0x3b0] ;  /* 0x00007600ff0777ac */ /* 0x000e260008000800 */
[----:B------:R-:W-:Y:S01]  /*25290*/  STL [R1+0x46c], R27 ;  /* 0x00046c1b01007387 */ /* 0x000fe20000100800 */
[----:B-1----:R-:W-:Y:S01]  /*252a0*/  @P0 IMAD.MOV.U32 R4, RZ, RZ, R28 ;  /* 0x000000ffff040224 */ /* 0x002fe200078e001c */
[----:B------:R-:W-:Y:S01]  /*252b0*/  LEA.HI.X.SX32 R28, R6, R69, 0x1, P1 ;  /* 0x00000045061c7211 */ /* 0x000fe200008f0eff */
[----:B------:R-:W-:Y:S01]  /*252c0*/  @P0 IMAD.MOV.U32 R5, RZ, RZ, R29 ;  /* 0x000000ffff050224 */ /* 0x000fe200078e001d */
[----:B------:R-:W-:-:S03]  /*252d0*/  LEA R26, P1, R7, R72, 0x1 ;  /* 0x00000048071a7211 */ /* 0x000fc600078208ff */
[----:B------:R1:W-:Y:S04]  /*252e0*/  STL [R1+0x468], R28 ;  /* 0x0004681c01007387 */ /* 0x0003e80000100800 */
[----:B------:R1:W3:Y:S04]  /*252f0*/  @P0 LDG.E.U16 R10, desc[UR20][R4.64] ;  /* 0x00000014040a0981 */ /* 0x0002e8000c1e1500 */
[----:B------:R-:W3:Y:S01]  /*25300*/  LDL.LU R89, [R1+0x144] ;  /* 0x0001440001597983 */ /* 0x000ee20000300800 */
[----:B-1----:R-:W-:Y:S02]  /*25310*/  @P0 IMAD.MOV.U32 R4, RZ, RZ, R27 ;  /* 0x000000ffff040224 */ /* 0x002fe400078e001b */
[----:B------:R-:W-:Y:S01]  /*25320*/  @P0 IMAD.MOV.U32 R5, RZ, RZ, R28 ;  /* 0x000000ffff050224 */ /* 0x000fe200078e001c */
[----:B------:R-:W-:Y:S01]  /*25330*/  LEA.HI.X.SX32 R28, R7, R69, 0x1, P1 ;  /* 0x00000045071c7211 */ /* 0x000fe200008f0eff */
[----:B------:R1:W-:Y:S04]  /*25340*/  STL [R1+0x474], R26 ;  /* 0x0004741a01007387 */ /* 0x0003e80000100800 */
[----:B------:R1:W3:Y:S02]  /*25350*/  @P0 LDG.E.U16 R38, desc[UR20][R4.64] ;  /* 0x0000001404260981 */ /* 0x0002e4000c1e1500 */
[----:B-1----:R-:W-:-:S02]  /*25360*/  @P0 IMAD.MOV.U32 R4, RZ, RZ, R26 ;  /* 0x000000ffff040224 */ /* 0x002fc400078e001a */
[----:B------:R-:W-:-:S05]  /*25370*/  @P0 IMAD.MOV.U32 R5, RZ, RZ, R28 ;  /* 0x000000ffff050224 */ /* 0x000fca00078e001c */
[----:B------:R1:W3:Y:S01]  /*25380*/  @P0 LDG.E.U16 R9, desc[UR20][R4.64] ;  /* 0x0000001404090981 */ /* 0x0002e2000c1e1500 */
[----:B0-----:R-:W-:Y:S01]  /*25390*/  IMAD R6, R90, UR11, RZ ;  /* 0x0000000b5a067c24 */ /* 0x001fe2000f8e02ff */
[----:B------:R-:W-:Y:S01]  /*253a0*/  PRMT R37, RZ, 0x7610, R37 ;  /* 0x00007610ff257816 */ /* 0x000fe20000000025 */
[----:B------:R-:W0:Y:S03]  /*253b0*/  LDCU UR11, c[0x0][0x3b0] ;  /* 0x00007600ff0b77ac */ /* 0x000e260008000800 */
[----:B------:R-:W-:-:S05]  /*253c0*/  LEA R27, P3, R6, R72, 0x1 ;  /* 0x00000048061b7211 */ /* 0x000fca00078608ff */
[----:B------:R-:W-:Y:S04]  /*253d0*/  STL [R1+0x47c], R27 ;  /* 0x00047c1b01007387 */ /* 0x000fe80000100800 */
[----:B------:R-:W-:Y:S04]  /*253e0*/  STL [R1+0x470], R28 ;  /* 0x0004701c01007387 */ /* 0x000fe80000100800 */
[----:B------:R-:W3:Y:S01]  /*253f0*/  LDL.LU R90, [R1+0x154] ;  /* 0x00015400015a7983 */ /* 0x000ee20000300800 */
[----:B--2---:R-:W-:Y:S01]  /*25400*/  IMAD R7, R61, UR4, RZ ;  /* 0x000000043d077c24 */ /* 0x004fe2000f8e02ff */
[-C--:B------:R-:W-:Y:S01]  /*25410*/  LEA.HI.X.SX32 R6, R6, R69.reuse, 0x1, P3 ;  /* 0x0000004506067211 */ /* 0x080fe200018f0eff */
[----:B-1----:R-:W-:Y:S01]  /*25420*/  @P0 IMAD.MOV.U32 R4, RZ, RZ, R27 ;  /* 0x000000ffff040224 */ /* 0x002fe200078e001b */
[----:B------:R-:W2:Y:S01]  /*25430*/  LDL.LU R61, [R1+0x158] ;  /* 0x00015800013d7983 */ /* 0x000ea20000300800 */
[----:B------:R-:W1:Y:S01]  /*25440*/  LDCU UR4, c[0x0][0x3b0] ;  /* 0x00007600ff0477ac */ /* 0x000e620008000800 */
[----:B------:R-:W-:Y:S01]  /*25450*/  LEA R26, P1, R7, R72, 0x1 ;  /* 0x00000048071a7211 */ /* 0x000fe200078208ff */
[----:B------:R-:W-:Y:S01]  /*25460*/  @P0 IMAD.MOV.U32 R5, RZ, RZ, R6 ;  /* 0x000000ffff050224 */ /* 0x000fe200078e0006 */
[----:B------:R4:W-:Y:S04]  /*25470*/  STL [R1+0x478], R6 ;  /* 0x0004780601007387 */ /* 0x0009e80000100800 */
[----:B------:R-:W-:Y:S04]  /*25480*/  STL [R1+0x484], R26 ;  /* 0x0004841a01007387 */ /* 0x000fe80000100800 */
[----:B------:R0:W2:Y:S01]  /*25490*/  @P0 LDG.E.U16 R37, desc[UR20][R4.64] ;  /* 0x0000001404250981 */ /* 0x0000a2000c1e1500 */
[----:B----4-:R-:W-:Y:S01]  /*254a0*/  IMAD R6, R63, UR5, RZ ;  /* 0x000000053f067c24 */ /* 0x010fe2000f8e02ff */
[----:B0-----:R-:W-:-:S02]  /*254b0*/  LEA.HI.X.SX32 R4, R7, R69, 0x1, P1 ;  /* 0x0000004507047211 */ /* 0x001fc400008f0eff */
[----:B------:R-:W4:Y:S01]  /*254c0*/  LDL.LU R63, [R1+0x15c] ;  /* 0x00015c00013f7983 */ /* 0x000f220000300800 */
[----:B------:R-:W2:Y:S01]  /*254d0*/  LDCU UR5, c[0x0][0x3b0] ;  /* 0x00007600ff0577ac */ /* 0x000ea20008000800 */
[-C--:B------:R-:W-:Y:S02]  /*254e0*/  LEA R28, P1, R6, R72.reuse, 0x1 ;  /* 0x00000048061c7211 */ /* 0x080fe400078208ff */
[----:B---3--:R0:W-:Y:S01]  /*254f0*/  STS.U16 [R91+UR9+0x1b00], R8 ;  /* 0x001b00085b007988 */ /* 0x0081e20008000409 */
[----:B------:R-:W-:Y:S02]  /*25500*/  @P0 IMAD.MOV.U32 R5, RZ, RZ, R4 ;  /* 0x000000ffff050224 */ /* 0x000fe400078e0004 */
[----:B------:R-:W-:Y:S01]  /*25510*/  IMAD R7, R88, UR7, RZ ;  /* 0x0000000758077c24 */ /* 0x000fe2000f8e02ff */
[----:B------:R3:W-:Y:S01]  /*25520*/  STL [R1+0x480], R4 ;  /* 0x0004800401007387 */ /* 0x0007e20000100800 */
[----:B------:R-:W-:Y:S01]  /*25530*/  LEA.HI.X.SX32 R29, R6, R69, 0x1, P1 ;  /* 0x00000045061d7211 */ /* 0x000fe200008f0eff */
[----:B------:R-:W4:Y:S01]  /*25540*/  LDCU UR7, c[0x0][0x3b0] ;  /* 0x00007600ff0777ac */ /* 0x000f220008000800 */
[----:B0-----:R-:W-:Y:S01]  /*25550*/  PRMT R8, RZ, 0x7610, R8 ;  /* 0x00007610ff087816 */ /* 0x001fe20000000008 */
[----:B---3--:R-:W-:Y:S01]  /*25560*/  @P0 IMAD.MOV.U32 R4, RZ, RZ, R26 ;  /* 0x000000ffff040224 */ /* 0x008fe200078e001a */
[----:B------:R-:W-:-:S02]  /*25570*/  LEA R26, P3, R7, R72, 0x1 ;  /* 0x00000048071a7211 */ /* 0x000fc400078608ff */
[----:B------:R-:W-:Y:S02]  /*25580*/  PRMT R36, RZ, 0x7610, R36 ;  /* 0x00007610ff247816 */ /* 0x000fe40000000024 */
[----:B------:R0:W3:Y:S01]  /*25590*/  @P0 LDG.E.U16 R8, desc[UR20][R4.64] ;  /* 0x0000001404080981 */ /* 0x0000e2000c1e1500 */
[----:B------:R-:W-:Y:S02]  /*255a0*/  LEA.HI.X.SX32 R27, R7, R69, 0x1, P3 ;  /* 0x00000045071b7211 */ /* 0x000fe400018f0eff */
[----:B------:R-:W-:Y:S01]  /*255b0*/  PRMT R7, RZ, 0x7610, R7 ;  /* 0x00007610ff077816 */ /* 0x000fe20000000007 */
[----:B0-----:R-:W-:Y:S02]  /*255c0*/  @P0 IMAD.MOV.U32 R4, RZ, RZ, R28 ;  /* 0x000000ffff040224 */ /* 0x001fe400078e001c */
[----:B------:R-:W-:Y:S02]  /*255d0*/  @P0 IMAD.MOV.U32 R5, RZ, RZ, R29 ;  /* 0x000000ffff050224 */ /* 0x000fe400078e001d */
[----:B------:R-:W-:Y:S01]  /*255e0*/  IMAD R6, R89, UR11, RZ ;  /* 0x0000000b59067c24 */ /* 0x000fe2000f8e02ff */
[----:B------:R0:W-:Y:S01]  /*255f0*/  STL [R1+0x48c], R28 ;  /* 0x00048c1c01007387 */ /* 0x0001e20000100800 */
[----:B------:R-:W1:Y:S03]  /*25600*/  LDCU UR11, c[0x0][0x3b0] ;  /* 0x00007600ff0b77ac */ /* 0x000e660008000800 */
[----:B------:R0:W3:Y:S02]  /*25610*/  @P0 LDG.E.U16 R36, desc[UR20][R4.64] ;  /* 0x0000001404240981 */ /* 0x0000e4000c1e1500 */
[----:B0-----:R-:W-:Y:S01]  /*25620*/  LEA R28, P1, R6, R72, 0x1 ;  /* 0x00000048061c7211 */ /* 0x001fe200078208ff */
[----:B------:R-:W-:-:S02]  /*25630*/  @P0 IMAD.MOV.U32 R4, RZ, RZ, R26 ;  /* 0x000000ffff040224 */ /* 0x000fc400078e001a */
[----:B------:R-:W-:Y:S01]  /*25640*/  @P0 IMAD.MOV.U32 R5, RZ, RZ, R27 ;  /* 0x000000ffff050224 */ /* 0x000fe200078e001b */
[----:B------:R-:W-:Y:S04]  /*25650*/  STL [R1+0x494], R26 ;  /* 0x0004941a01007387 */ /* 0x000fe80000100800 */
[----:B------:R0:W3:Y:S04]  /*25660*/  @P0 LDG.E.U16 R7, desc[UR20][R4.64] ;  /* 0x0000001404070981 */ /* 0x0000e8000c1e1500 */
[----:B------:R-:W-:Y:S01]  /*25670*/  STL [R1+0x488], R29 ;  /* 0x0004881d01007387 */ /* 0x000fe20000100800 */
[----:B------:R-:W-:-:S03]  /*25680*/  PRMT R35, RZ, 0x7610, R35 ;  /* 0x00007610ff237816 */ /* 0x000fc60000000023 */
[----:B------:R-:W-:Y:S01]  /*25690*/  STL [R1+0x490], R27 ;  /* 0x0004901b01007387 */ /* 0x000fe20000100800 */
[----:B0-----:R-:W-:-:S03]  /*256a0*/  LEA.HI.X.SX32 R4, R6, R69, 0x1, P1 ;  /* 0x0000004506047211 */ /* 0x001fc600008f0eff */
[----:B------:R-:W-:Y:S02]  /*256b0*/  STL [R1+0x49c], R28 ;  /* 0x00049c1c01007387 */ /* 0x000fe40000100800 */
[----:B------:R-:W-:Y:S02]  /*256c0*/  @P0 IMAD.MOV.U32 R5, RZ, RZ, R4 ;  /* 0x000000ffff050224 */ /* 0x000fe400078e0004 */
[----:B------:R0:W-:Y:S01]  /*256d0*/  STL [R1+0x498], R4 ;  /* 0x0004980401007387 */ /* 0x0001e20000100800 */
[----:B------:R-:W-:Y:S01]  /*256e0*/  PRMT R6, RZ, 0x7610, R6 ;  /* 0x00007610ff067816 */ /* 0x000fe20000000006 */
[----:B0-----:R-:W-:-:S05]  /*256f0*/  @P0 IMAD.MOV.U32 R4, RZ, RZ, R28 ;  /* 0x000000ffff040224 */ /* 0x001fca00078e001c */
[----:B------:R4:W3:Y:S01]  /*25700*/  @P0 LDG.E.U16 R35, desc[UR20][R4.64] ;  /* 0x0000001404230981 */ /* 0x0008e2000c1e1500 */
[----:B-1----:R-:W-:Y:S02]  /*25710*/  IMAD R26, R90, UR4, RZ ;  /* 0x000000045a1a7c24 */ /* 0x002fe4000f8e02ff */
[----:B--2---:R-:W-:-:S03]  /*25720*/  IMAD R27, R61, UR5, RZ ;  /* 0x000000053d1b7c24 */ /* 0x004fc6000f8e02ff */
[CC--:B------:R-:W-:Y:S01]  /*25730*/  LEA R29, P1, R26.reuse, R72.reuse, 0x1 ;  /* 0x000000481a1d7211 */ /* 0x0c0fe200078208ff */
[----:B------:R-:W0:Y:S01]  /*25740*/  LDCU UR4, c[0x0][0x3b0] ;  /* 0x00007600ff0477ac */ /* 0x000e220008000800 */
[C---:B------:R-:W-:Y:S01]  /*25750*/  LEA R28, P3, R27.reuse, R72, 0x1 ;  /* 0x000000481b1c7211 */ /* 0x040fe200078608ff */
[----:B------:R-:W1:Y:S01]  /*25760*/  LDCU UR5, c[0x0][0x3b0] ;  /* 0x00007600ff0577ac */ /* 0x000e620008000800 */
[-C--:B------:R-:W-:Y:S01]  /*25770*/  LEA.HI.X.SX32 R26, R26, R69.reuse, 0x1, P1 ;  /* 0x000000451a1a7211 */ /* 0x080fe200008f0eff */
[----:B------:R-:W-:Y:S01]  /*25780*/  STL [R1+0x4a4], R29 ;  /* 0x0004a41d01007387 */ /* 0x000fe20000100800 */
[----:B------:R-:W-:-:S03]  /*25790*/  LEA.HI.X.SX32 R61, R27, R69, 0x1, P3 ;  /* 0x000000451b3d7211 */ /* 0x000fc600018f0eff */
[----:B------:R-:W-:Y:S01]  /*257a0*/  STL [R1+0x4b4], R28 ;  /* 0x0004b41c01007387 */ /* 0x000fe20000100800 */
[----:B------:R-:W-:-:S03]  /*257b0*/  @P0 IMAD.MOV.U32 R27, RZ, RZ, R26 ;  /* 0x000000ffff1b0224 */ /* 0x000fc600078e001a */
[----:B------:R2:W-:Y:S01]  /*257c0*/  STL [R1+0x4a0], R26 ;  /* 0x0004a01a01007387 */ /* 0x0005e20000100800 */
[----:B----4-:R-:W-:Y:S02]  /*257d0*/  IMAD R4, R63, UR7, RZ ;  /* 0x000000073f047c24 */ /* 0x010fe4000f8e02ff */
[----:B--2---:R-:W-:Y:S01]  /*257e0*/  @P0 IMAD.MOV.U32 R26, RZ, RZ, R29 ;  /* 0x000000ffff1a0224 */ /* 0x004fe200078e001d */
[----:B------:R2:W-:Y:S01]  /*257f0*/  STL [R1+0x4b0], R61 ;  /* 0x0004b03d01007387 */ /* 0x0005e20000100800 */
[----:B------:R-:W-:Y:S01]  /*25800*/  PRMT R5, RZ, 0x7610, R5 ;  /* 0x00007610ff057816 */ /* 0x000fe20000000005 */
[----:B------:R-:W4:Y:S01]  /*25810*/  LDCU UR7, c[0x0][0x3b0] ;  /* 0x00007600ff0777ac */ /* 0x000f220008000800 */
[----:B------:R-:W-:Y:S01]  /*25820*/  LEA R29, P1, R4, R72, 0x1 ;  /* 0x00000048041d7211 */ /* 0x000fe200078208ff */
[----:B------:R0:W3:Y:S04]  /*25830*/  @P0 LDG.E.U16 R6, desc[UR20][R26.64] ;  /* 0x000000141a060981 */ /* 0x0000e8000c1e1500 */
[----:B------:R-:W-:Y:S01]  /*25840*/  STL [R1+0x4c4], R29 ;  /* 0x0004c41d01007387 */ /* 0x000fe20000100800 */
[----:B0-----:R-:W-:-:S02]  /*25850*/  @P0 IMAD.MOV.U32 R26, RZ, RZ, R28 ;  /* 0x000000ffff1a0224 */ /* 0x001fc400078e001c */
[----:B------:R-:W-:Y:S01]  /*25860*/  IMAD R28, R2, UR11, RZ ;  /* 0x0000000b021c7c24 */ /* 0x000fe2000f8e02ff */
[----:B------:R-:W-:Y:S01]  /*25870*/  PRMT R32, RZ, 0x7610, R32 ;  /* 0x00007610ff207816 */ /* 0x000fe20000000020 */
[----:B------:R-:W3:Y:S01]  /*25880*/  LDL.LU R2, [R1+0x12e8] ;  /* 0x0012e80001027983 */ /* 0x000ee20000300800 */
[----:B------:R-:W-:Y:S01]  /*25890*/  @P0 IMAD.MOV.U32 R27, RZ, RZ, R61 ;  /* 0x000000ffff1b0224 */ /* 0x000fe200078e003d */
[----:B------:R-:W-:Y:S01]  /*258a0*/  PRMT R30, RZ, 0x7610, R30 ;  /* 0x00007610ff1e7816 */ /* 0x000fe2000000001e */
[----:B------:R-:W0:Y:S03]  /*258b0*/  LDCU UR11, c[0x0][0x3b0] ;  /* 0x00007600ff0b77ac */ /* 0x000e260008000800 */
[----:B------:R1:W4:Y:S02]  /*258c0*/  @P0 LDG.E.U16 R5, desc[UR20][R26.64] ;  /* 0x000000141a050981 */ /* 0x000324000c1e1500 */
[----:B-1----:R-:W-:Y:S01]  /*258d0*/  LEA.HI.X.SX32 R26, R4, R69, 0x1, P1 ;  /* 0x00000045041a7211 */ /* 0x002fe200008f0eff */
[----:B------:R-:W-:Y:S01]  /*258e0*/  IMAD R4, R65, UR12, RZ ;  /* 0x0000000c41047c24 */ /* 0x000fe2000f8e02ff */
[----:B--2---:R-:W-:-:S03]  /*258f0*/  LEA R61, P1, R28, R72, 0x1 ;  /* 0x000000481c3d7211 */ /* 0x004fc600078208ff */
[----:B------:R1:W-:Y:S01]  /*25900*/  STL [R1+0x4c0], R26 ;  /* 0x0004c01a01007387 */ /* 0x0003e20000100800 */
[----:B------:R-:W-:Y:S01]  /*25910*/  @P0 IMAD.MOV.U32 R27, RZ, RZ, R26 ;  /* 0x000000ffff1b0224 */ /* 0x000fe200078e001a */
[----:B------:R-:W-:Y:S02]  /*25920*/  LEA R62, P3, R4, R72, 0x1 ;  /* 0x00000048043e7211 */ /* 0x000fe400078608ff */
[-C--:B------:R-:W-:Y:S01]  /*25930*/  LEA.HI.X.SX32 R64, R28, R69.reuse, 0x1, P1 ;  /* 0x000000451c407211 */ /* 0x080fe200008f0eff */
[----:B-1----:R-:W-:Y:S02]  /*25940*/  @P0 IMAD.MOV.U32 R26, RZ, RZ, R29 ;  /* 0x000000ffff1a0224 */ /* 0x002fe400078e001d */
[----:B------:R-:W-:Y:S01]  /*25950*/  IMAD R29, R73, UR13, RZ ;  /* 0x0000000d491d7c24 */ /* 0x000fe2000f8e02ff */
[----:B------:R1:W-:Y:S01]  /*25960*/  STL [R1+0x4d4], R61 ;  /* 0x0004d43d01007387 */ /* 0x0003e20000100800 */
[----:B------:R-:W-:-:S03]  /*25970*/  LEA.HI.X.SX32 R63, R4, R69, 0x1, P3 ;  /* 0x00000045043f7211 */ /* 0x000fc600018f0eff */
[----:B------:R2:W4:Y:S04]  /*25980*/  @P0 LDG.E.U16 R32, desc[UR20][R26.64] ;  /* 0x000000141a200981 */ /* 0x000528000c1e1500 */
[----:B------:R0:W-:Y:S01]  /*25990*/  STL [R1+0x4e4], R62 ;  /* 0x0004e43e01007387 */ /* 0x0001e20000100800 */
[----:B--2---:R-:W-:Y:S01]  /*259a0*/  @P0 IMAD.MOV.U32 R26, RZ, RZ, R61 ;  /* 0x000000ffff1a0224 */ /* 0x004fe200078e003d */
[----:B-1----:R-:W-:Y:S02]  /*259b0*/  LEA R61, P1, R29, R72, 0x1 ;  /* 0x000000481d3d7211 */ /* 0x002fe400078208ff */
[----:B------:R-:W-:Y:S04]  /*259c0*/  STL [R1+0x4d0], R64 ;  /* 0x0004d04001007387 */ /* 0x000fe80000100800 */
[----:B------:R1:W-:Y:S04]  /*259d0*/  STL [R1+0x4e0], R63 ;  /* 0x0004e03f01007387 */ /* 0x0003e80000100800 */
[----:B------:R-:W-:Y:S01]  /*259e0*/  STL [R1+0x4f4], R61 ;  /* 0x0004f43d01007387 */ /* 0x000fe20000100800 */
[----:B---3--:R-:W-:Y:S01]  /*259f0*/  IMAD R4, R2, UR4, RZ ;  /* 0x0000000402047c24 */ /* 0x008fe2000f8e02ff */
[----:B------:R-:W-:-:S02]  /*25a00*/  PRMT R28, RZ, 0x7610, R28 ;  /* 0x00007610ff1c7816 */ /* 0x000fc4000000001c */
[----:B------:R-:W2:Y:S01]  /*25a10*/  LDL.LU R2, [R1+0x12e4] ;  /* 0x0012e40001027983 */ /* 0x000ea20000300800 */
[----:B------:R-:W-:Y:S01]  /*25a20*/  @P0 IMAD.MOV.U32 R27, RZ, RZ, R64 ;  /* 0x000000ffff1b0224 */ /* 0x000fe200078e0040 */
[----:B------:R-:W3:Y:S04]  /*25a30*/  LDCU UR4, c[0x0][0x3b0] ;  /* 0x00007600ff0477ac */ /* 0x000ee80008000800 */
[----:B------:R0:W2:Y:S02]  /*25a40*/  @P0 LDG.E.U16 R30, desc[UR20][R26.64] ;  /* 0x000000141a1e0981 */ /* 0x0000a4000c1e1500 */
[----:B0-----:R-:W-:Y:S01]  /*25a50*/  @P0 IMAD.MOV.U32 R26, RZ, RZ, R62 ;  /* 0x000000ffff1a0224 */ /* 0x001fe200078e003e */
[----:B------:R-:W-:Y:S01]  /*25a60*/  LEA.HI.X.SX32 R62, R29, R69, 0x1, P1 ;  /* 0x000000451d3e7211 */ /* 0x000fe200008f0eff */
[----:B------:R-:W-:-:S04]  /*25a70*/  @P0 IMAD.MOV.U32 R27, RZ, RZ, R63 ;  /* 0x000000ffff1b0224 */ /* 0x000fc800078e003f */
[----:B------:R0:W-:Y:S01]  /*25a80*/  STL [R1+0x4f0], R62 ;  /* 0x0004f03e01007387 */ /* 0x0001e20000100800 */
[----:B-1----:R-:W-:-:S03]  /*25a90*/  @P0 IMAD.MOV.U32 R63, RZ, RZ, R62 ;  /* 0x000000ffff3f0224 */ /* 0x002fc600078e003e */
[----:B------:R1:W2:Y:S01]  /*25aa0*/  @P0 LDG.E.U16 R28, desc[UR20][R26.64] ;  /* 0x000000141a1c0981 */ /* 0x0002a2000c1e1500 */
[----:B0-----:R-:W-:Y:S01]  /*25ab0*/  @P0 IMAD.MOV.U32 R62, RZ, RZ, R61 ;  /* 0x000000ffff3e0224 */ /* 0x001fe200078e003d */
[----:B-1----:R-:W-:Y:S01]  /*25ac0*/  PRMT R26, RZ, 0x7610, R26 ;  /* 0x00007610ff1a7816 */ /* 0x002fe2000000001a */
[----:B------:R-:W-:Y:S01]  /*25ad0*/  IMAD R27, R0, UR5, RZ ;  /* 0x00000005001b7c24 */ /* 0x000fe2000f8e02ff */
[CC--:B------:R-:W-:Y:S01]  /*25ae0*/  LEA R61, P1, R4.reuse, R72.reuse, 0x1 ;  /* 0x00000048043d7211 */ /* 0x0c0fe200078208ff */
[----:B------:R-:W2:Y:S01]  /*25af0*/  LDCU UR5, c[0x0][0x3b0] ;  /* 0x00007600ff0577ac */ /* 0x000ea20008000800 */
[----:B------:R-:W-:Y:S01]  /*25b00*/  PRMT R34, RZ, 0x7610, R34 ;  /* 0x00007610ff227816 */ /* 0x000fe20000000022 */
[----:B------:R-:W5:Y:S04]  /*25b10*/  LDL.LU R0, [R1+0x12e0] ;  /* 0x0012e00001007983 */ /* 0x000f680000300800 */
[----:B------:R0:W2:Y:S01]  /*25b20*/  @P0 LDG.E.U16 R26, desc[UR20][R62.64] ;  /* 0x000000143e1a0981 */ /* 0x0000a2000c1e1500 */
[-C--:B------:R-:W-:Y:S01]  /*25b30*/  LEA.HI.X.SX32 R66, R4, R69.reuse, 0x1, P1 ;  /* 0x0000004504427211 */ /* 0x080fe200008f0eff */
[----:B----4-:R-:W-:Y:S01]  /*25b40*/  IMAD R4, R71, UR7, RZ ;  /* 0x0000000747047c24 */ /* 0x010fe2000f8e02ff */
[C---:B------:R-:W-:Y:S01]  /*25b50*/  LEA R64, P3, R27.reuse, R72, 0x1 ;  /* 0x000000481b407211 */ /* 0x040fe200078608ff */
[----:B------:R1:W-:Y:S03]  /*25b60*/  STL [R1+0x4ac], R61 ;  /* 0x0004ac3d01007387 */ /* 0x0003e60000100800 */
[----:B------:R-:W-:Y:S01]  /*25b70*/  LEA.HI.X.SX32 R65, R27, R69, 0x1, P3 ;  /* 0x000000451b417211 */ /* 0x000fe200018f0eff */
[----:B------:R-:W4:Y:S01]  /*25b80*/  LDL.LU R71, [R1+0x12dc] ;  /* 0x0012dc0001477983 */ /* 0x000f220000300800 */
[----:B0-----:R-:W-:-:S02]  /*25b90*/  @P0 IMAD.MOV.U32 R62, RZ, RZ, R61 ;  /* 0x000000ffff3e0224 */ /* 0x001fc400078e003d */
[----:B------:R-:W-:Y:S01]  /*25ba0*/  @P0 IMAD.MOV.U32 R63, RZ, RZ, R66 ;  /* 0x000000ffff3f0224 */ /* 0x000fe200078e0042 */
[----:B------:R0:W-:Y:S01]  /*25bb0*/  STL [R1+0x4bc], R64 ;  /* 0x0004bc4001007387 */ /* 0x0001e20000100800 */
[----:B------:R-:W-:Y:S01]  /*25bc0*/  IMAD R27, R70, UR11, RZ ;  /* 0x0000000b461b7c24 */ /* 0x000fe2000f8e02ff */
[----:B-1----:R-:W-:Y:S02]  /*25bd0*/  LEA R61, P1, R4, R72, 0x1 ;  /* 0x00000048043d7211 */ /* 0x002fe400078208ff */
[----:B------:R-:W-:Y:S01]  /*25be0*/  STL [R1+0x4a8], R66 ;  /* 0x0004a84201007387 */ /* 0x000fe20000100800 */
[----:B------:R-:W-:-:S03]  /*25bf0*/  PRMT R33, RZ, 0x7610, R33 ;  /* 0x00007610ff217816 */ /* 0x000fc60000000021 */
[----:B------:R-:W5:Y:S04]  /*25c00*/  LDL.LU R70, [R1+0x12d8] ;  /* 0x0012d80001467983 */ /* 0x000f680000300800 */
[----:B------:R1:W4:Y:S04]  /*25c10*/  @P0 LDG.E.U16 R34, desc[UR20][R62.64] ;  /* 0x000000143e220981 */ /* 0x000328000c1e1500 */
[----:B------:R3:W-:Y:S01]  /*25c20*/  STL [R1+0x4b8], R65 ;  /* 0x0004b84101007387 */ /* 0x0007e20000100800 */
[----:B------:R-:W-:Y:S01]  /*25c30*/  PRMT R31, RZ, 0x7610, R31 ;  /* 0x00007610ff1f7816 */ /* 0x000fe2000000001f */
[----:B-1----:R-:W-:-:S02]  /*25c40*/  @P0 IMAD.MOV.U32 R62, RZ, RZ, R64 ;  /* 0x000000ffff3e0224 */ /* 0x002fc400078e0040 */
[----:B------:R-:W-:Y:S01]  /*25c50*/  @P0 IMAD.MOV.U32 R63, RZ, RZ, R65 ;  /* 0x000000ffff3f0224 */ /* 0x000fe200078e0041 */
[----:B0-----:R-:W-:Y:S02]  /*25c60*/  LEA R64, P3, R27, R72, 0x1 ;  /* 0x000000481b407211 */ /* 0x001fe400078608ff */
[-C--:B---3--:R-:W-:Y:S01]  /*25c70*/  LEA.HI.X.SX32 R65, R4, R69.reuse, 0x1, P1 ;  /* 0x0000004504417211 */ /* 0x088fe200008f0eff */
[----:B------:R-:W-:Y:S01]  /*25c80*/  IMAD R4, R3, UR4, RZ ;  /* 0x0000000403047c24 */ /* 0x000fe2000f8e02ff */
[----:B------:R0:W3:Y:S01]  /*25c90*/  @P0 LDG.E.U16 R33, desc[UR20][R62.64] ;  /* 0x000000143e210981 */ /* 0x0000e2000c1e1500 */
[----:B------:R-:W-:-:S03]  /*25ca0*/  LEA.HI.X.SX32 R66, R27, R69, 0x1, P3 ;  /* 0x000000451b427211 */ /* 0x000fc600018f0eff */
[----:B------:R-:W-:Y:S04]  /*25cb0*/  STL [R1+0x4cc], R61 ;  /* 0x0004cc3d01007387 */ /* 0x000fe80000100800 */
[----:B------:R-:W5:Y:S01]  /*25cc0*/  LDL.LU R3, [R1+0x12d4] ;  /* 0x0012d40001037983 */ /* 0x000f620000300800 */
[----:B0-----:R-:W-:Y:S02]  /*25cd0*/  @P0 IMAD.MOV.U32 R62, RZ, RZ, R61 ;  /* 0x000000ffff3e0224 */ /* 0x001fe400078e003d */
[----:B------:R-:W-:Y:S01]  /*25ce0*/  @P0 IMAD.MOV.U32 R63, RZ, RZ, R65 ;  /* 0x000000ffff3f0224 */ /* 0x000fe200078e0041 */
[----:B------:R-:W-:Y:S01]  /*25cf0*/  STL [R1+0x4dc], R64 ;  /* 0x0004dc4001007387 */ /* 0x000fe20000100800 */
[----:B------:R-:W-:-:S03]  /*25d00*/  PRMT R29, RZ, 0x7610, R29 ;  /* 0x00007610ff1d7816 */ /* 0x000fc6000000001d */
[----:B------:R0:W-:Y:S04]  /*25d10*/  STL [R1+0x4c8], R65 ;  /* 0x0004c84101007387 */ /* 0x0001e80000100800 */
[----:B------:R1:W3:Y:S01]  /*25d20*/  @P0 LDG.E.U16 R31, desc[UR20][R62.64] ;  /* 0x000000143e1f0981 */ /* 0x0002e2000c1e1500 */
[----:B0-----:R-:W-:-:S03]  /*25d30*/  LEA R65, P1, R4, R72, 0x1 ;  /* 0x0000004804417211 */ /* 0x001fc600078208ff */
[----:B------:R0:W-:Y:S01]  /*25d40*/  STL [R1+0x4d8], R66 ;  /* 0x0004d84201007387 */ /* 0x0001e20000100800 */
[----:B-1----:R-:W-:Y:S02]  /*25d50*/  @P0 IMAD.MOV.U32 R62, RZ, RZ, R64 ;  /* 0x000000ffff3e0224 */ /* 0x002fe400078e0040 */
[----:B------:R-:W-:Y:S01]  /*25d60*/  @P0 IMAD.MOV.U32 R63, RZ, RZ, R66 ;  /* 0x000000ffff3f0224 */ /* 0x000fe200078e0042 */
[----:B------:R-:W-:Y:S02]  /*25d70*/  PRMT R27, RZ, 0x7610, R27 ;  /* 0x00007610ff1b7816 */ /* 0x000fe4000000001b */
[----:B0-----:R-:W-:Y:S02]  /*25d80*/  LEA.HI.X.SX32 R66, R4, R69, 0x1, P1 ;  /* 0x0000004504427211 */ /* 0x001fe400008f0eff */
[----:B------:R0:W3:Y:S01]  /*25d90*/  @P0 LDG.E.U16 R29, desc[UR20][R62.64] ;  /* 0x000000143e1d0981 */ /* 0x0000e2000c1e1500 */
[----:B------:R-:W-:Y:S01]  /*25da0*/  PRMT R4, RZ, 0x7610, R4 ;  /* 0x00007610ff047816 */ /* 0x000fe20000000004 */
[----:B0-----:R-:W-:-:S02]  /*25db0*/  @P0 IMAD.MOV.U32 R62, RZ, RZ, R65 ;  /* 0x000000ffff3e0224 */ /* 0x001fc400078e0041 */
[----:B------:R-:W-:-:S05]  /*25dc0*/  @P0 IMAD.MOV.U32 R63, RZ, RZ, R66 ;  /* 0x000000ffff3f0224 */ /* 0x000fca00078e0042 */
[----:B------:R0:W3:Y:S01]  /*25dd0*/  @P0 LDG.E.U16 R27, desc[UR20][R62.64] ;  /* 0x000000143e1b0981 */ /* 0x0000e2000c1e1500 */
[----:B--2---:R-:W-:-:S03]  /*25de0*/  IMAD R61, R2, UR5, RZ ;  /* 0x00000005023d7c24 */ /* 0x004fc6000f8e02ff */
[----:B------:R-:W-:Y:S02]  /*25df0*/  STS.U16 [R91+UR9+0x1f00], R25 ;  /* 0x001f00195b007988 */ /* 0x000fe40008000409 */
[C---:B------:R-:W-:Y:S02]  /*25e00*/  LEA R64, P1, R61.reuse, R72, 0x1 ;  /* 0x000000483d407211 */ /* 0x040fe400078208ff */
[----:B------:R1:W5:Y:S02]  /*25e10*/  LDL.LU R2, [R1+0x12d0] ;  /* 0x0012d00001027983 */ /* 0x0003640000300800 */
[----:B------:R-:W-:Y:S01]  /*25e20*/  LEA.HI.X.SX32 R61, R61, R69, 0x1, P1 ;  /* 0x000000453d3d7211 */ /* 0x000fe200008f0eff */
[----:B0-----:R-:W-:-:S04]  /*25e30*/  @P0 IMAD.MOV.U32 R62, RZ, RZ, R64 ;  /* 0x000000ffff3e0224 */ /* 0x001fc800078e0040 */
[----:B------:R-:W-:-:S05]  /*25e40*/  @P0 IMAD.MOV.U32 R63, RZ, RZ, R61 ;  /* 0x000000ffff3f0224 */ /* 0x000fca00078e003d */
[----:B------:R-:W2:Y:S04]  /*25e50*/  @P0 LDG.E.U16 R4, desc[UR20][R62.64] ;  /* 0x000000143e040981 */ /* 0x000ea8000c1e1500 */
        /* <DEDUP_REMOVED lines=24> */
[----:B------:R-:W-:Y:S01]  /*25fe0*/  STL [R1+0x4ec], R65 ;  /* 0x0004ec4101007387 */ /* 0x000fe20000100800 */
[----:B0-----:R-:W0:Y:S03]  /*25ff0*/  LDC R91, c[0x0][0x3a0] ;  /* 0x0000e800ff5b7b82 */ /* 0x001e260000000800 */
[----:B------:R-:W-:Y:S04]  /*26000*/  STL [R1+0x4e8], R66 ;  /* 0x0004e84201007387 */ /* 0x000fe80000100800 */
[----:B------:R-:W-:Y:S04]  /*26010*/  STL [R1+0x310], R64 ;  /* 0x0003104001007387 */ /* 0x000fe80000100800 */
[----:B------:R1:W-:Y:S02]  /*26020*/  STL [R1+0x30c], R61 ;  /* 0x00030c3d01007387 */ /* 0x0003e40000100800 */
[----:B-1----:R-:W-:Y:S01]  /*26030*/  LOP3.LUT R61, R68, 0x70, RZ, 0x3c, !PT ;  /* 0x00000070443d7812 */ /* 0x002fe200078e3cff */
[----:B------:R-:W1:Y:S04]  /*26040*/  S2R R65, SR_TID.X ;  /* 0x0000000000417919 */ /* 0x000e680000002100 */
[----:B------:R0:W-:Y:S04]  /*26050*/  STS.U16 [R61+UR9+0x380], R60 ;  /* 0x0003803c3d007988 */ /* 0x0001e80008000409 */
[----:B------:R0:W-:Y:S04]  /*26060*/  STS.U16 [R61+UR9+0x780], R59 ;  /* 0x0007803b3d007988 */ /* 0x0001e80008000409 */
[----:B------:R0:W-:Y:S04]  /*26070*/  STS.U16 [R61+UR9+0xb80], R58 ;  /* 0x000b803a3d007988 */ /* 0x0001e80008000409 */
[----:B------:R0:W-:Y:S04]  /*26080*/  STS.U16 [R61+UR9+0xf80], R57 ;  /* 0x000f80393d007988 */ /* 0x0001e80008000409 */
[----:B------:R0:W-:Y:S04]  /*26090*/  STS.U16 [R61+UR9+0x1380], R56 ;  /* 0x001380383d007988 */ /* 0x0001e80008000409 */
[----:B------:R0:W-:Y:S04]  /*260a0*/  STS.U16 [R61+UR9+0x1780], R55 ;  /* 0x001780373d007988 */ /* 0x0001e80008000409 */
[----:B------:R1:W-:Y:S04]  /*260b0*/  STS.U16 [R61+UR9+0x1b80], R54 ;  /* 0x001b80363d007988 */ /* 0x0003e80008000409 */
[----:B------:R1:W-:Y:S04]  /*260c0*/  STS.U16 [R61+UR9+0x1f80], R53 ;  /* 0x001f80353d007988 */ /* 0x0003e80008000409 */
[----:B------:R1:W-:Y:S01]  /*260d0*/  STS.U16 [R61+UR9+0x2380], R52 ;  /* 0x002380343d007988 */ /* 0x0003e20008000409 */
[----:B0-----:R-:W-:-:S03]  /*260e0*/  VIADD R91, R91, 0x7f ;  /* 0x0000007f5b5b7836 */ /* 0x001fc60000000000 */
[----:B------:R0:W-:Y:S04]  /*260f0*/  STS.U16 [R61+UR9+0x2780], R51 ;  /* 0x002780333d007988 */ /* 0x0001e80008000409 */
[----:B------:R0:W-:Y:S04]  /*26100*/  STS.U16 [R61+UR9+0x2b80], R50 ;  /* 0x002b80323d007988 */ /* 0x0001e80008000409 */
[----:B------:R0:W-:Y:S04]  /*26110*/  STS.U16 [R61+UR9+0x2f80], R49 ;  /* 0x002f80313d007988 */ /* 0x0001e80008000409 */
[----:B------:R0:W-:Y:S04]  /*26120*/  STS.U16 [R61+UR9+0x3380], R48 ;  /* 0x003380303d007988 */ /* 0x0001e80008000409 */
[----:B------:R0:W-:Y:S01]  /*26130*/  STS.U16 [R61+UR9+0x3780], R47 ;  /* 0x0037802f3d007988 */ /* 0x0001e20008000409 */
[----:B------:R-:W-:-:S03]  /*26140*/  SHF.R.S32.HI R5, RZ, 0x1f, R91 ;  /* 0x0000001fff057819 */ /* 0x000fc6000001145b */
[----:B------:R0:W-:Y:S04]  /*26150*/  STS.U16 [R61+UR9+0x3b80], R46 ;  /* 0x003b802e3d007988 */ /* 0x0001e80008000409 */
[----:B------:R0:W-:Y:S04]  /*26160*/  STS.U16 [R61+UR9+0x3f80], R45 ;  /* 0x003f802d3d007988 */ /* 0x0001e80008000409 */
[----:B------:R0:W-:Y:S04]  /*26170*/  STS.U16 [R61+UR9+0x4380], R44 ;  /* 0x0043802c3d007988 */ /* 0x0001e80008000409 */
[----:B------:R0:W-:Y:S01]  /*26180*/  STS.U16 [R61+UR9+0x4780], R43 ;  /* 0x0047802b3d007988 */ /* 0x0001e20008000409 */
[----:B------:R-:W-:-:S03]  /*26190*/  LEA.HI R5, R5, R91, RZ, 0x7 ;  /* 0x0000005b05057211 */ /* 0x000fc600078f38ff */
        /* <DEDUP_REMOVED lines=9> */
[----:B------:R-:W-:-:S03]  /*26230*/  VIMNMX R5, PT, PT, R5, 0x1, !PT ;  /* 0x0000000105057848 */ /* 0x000fc60007fe0100 */
[----:B----4-:R0:W-:Y:S04]  /*26240*/  STS.U16 [R61+UR9+0x6b80], R34 ;  /* 0x006b80223d007988 */ /* 0x0101e80008000409 */
[----:B---3--:R0:W-:Y:S04]  /*26250*/  STS.U16 [R61+UR9+0x6f80], R33 ;  /* 0x006f80213d007988 */ /* 0x0081e80008000409 */
[----:B------:R0:W-:Y:S04]  /*26260*/  STS.U16 [R61+UR9+0x7380], R31 ;  /* 0x0073801f3d007988 */ /* 0x0001e80008000409 */
[----:B------:R0:W-:Y:S04]  /*26270*/  STS.U16 [R61+UR9+0x7780], R29 ;  /* 0x0077801d3d007988 */ /* 0x0001e80008000409 */
[----:B------:R0:W-:Y:S01]  /*26280*/  STS.U16 [R61+UR9+0x7b80], R27 ;  /* 0x007b801b3d007988 */ /* 0x0001e20008000409 */
[----:B------:R-:W-:Y:S01]  /*26290*/  VIADD R5, R5, 0xffffffff ;  /* 0xffffffff05057836 */ /* 0x000fe20000000000 */
[----:B-1----:R-:W-:Y:S01]  /*262a0*/  SHF.R.U32.HI R90, RZ, 0x5, R65 ;  /* 0x00000005ff5a7819 */ /* 0x002fe20000011641 */
[----:B------:R-:W-:-:S03]  /*262b0*/  UIADD3 UR4, UPT, UPT, UR9, 0x10000, URZ ;  /* 0x0001000009047890 */ /* 0x000fc6000fffe0ff */
[----:B------:R0:W-:Y:S01]  /*262c0*/  STL [R1+0xecc], R5 ;  /* 0x000ecc0501007387 */ /* 0x0001e20000100800 */
[----:B------:R-:W-:Y:S01]  /*262d0*/  ISETP.NE.U32.AND P0, PT, R90, RZ, PT ;  /* 0x000000ff5a00720c */ /* 0x000fe20003f05070 */
[----:B------:R-:W-:-:S03]  /*262e0*/  USHF.R.U32.HI UR4, URZ, 0x4, UR4 ;  /* 0x00000004ff047899 */ /* 0x000fc60008011604 */
[----:B------:R-:W-:Y:S01]  /*262f0*/  ISETP.LT.OR P1, PT, R91, 0x80, P0 ;  /* 0x000000805b00780c */ /* 0x000fe20000721670 */
[----:B------:R-:W-:-:S04]  /*26300*/  USGXT.U32 UR12, UR4, 0xe ;  /* 0x0000000e040c789a */ /* 0x000fc80008000000 */
[----:B------:R-:W-:Y:S01]  /*26310*/  UIADD3 UR7, UP1, UPT, UR12, 0x2, URZ ;  /* 0x000000020c077890 */ /* 0x000fe2000ff3e0ff */
[----:B------:R-:W-:Y:S01]  /*26320*/  UMOV UR4, URZ ;  /* 0x000000ff00047c82 */ /* 0x000fe20008000000 */
[----:B------:R-:W-:Y:S02]  /*26330*/  UIADD3 UR11, UPT, UPT, UR8, 0x100, URZ ;  /* 0x00000100080b7890 */ /* 0x000fe4000fffe0ff */
[----:B------:R-:W-:Y:S01]  /*26340*/  UIADD3.X UR13, UPT, UPT, UR4, 0x40004040, URZ, UP1, !UPT ;  /* 0x40004040040d7890 */ /* 0x000fe20008ffe4ff */
[----:B------:R-:W-:Y:S01]  /*26350*/  ISETP.NE.U32.AND P3, PT, R5, RZ, PT ;  /* 0x000000ff0500720c */ /* 0x000fe20003f65070 */
[----:B--2---:R0:W-:Y:S01]  /*26360*/  STS.U16 [R61+UR9+0x7f80], R4 ;  /* 0x007f80043d007988 */ /* 0x0041e20008000409 */
[----:B------:R1:W-:Y:S06]  /*26370*/  MEMBAR.ALL.CTA ;  /* 0x0000000000007992 */ /* 0x0003ec0000008000 */
[----:B-1----:R-:W1:Y:S01]  /*26380*/  FENCE.VIEW.ASYNC.S ;  /* 0x00000000000073c6 */ /* 0x002e620000000000 */
[----:B------:R-:W-:Y:S01]  /*26390*/  IMAD.SHL.U32 R71, R71, 0x80, RZ ;  /* 0x0000008047477824 */ /* 0x000fe200078e00ff */
[----:B-1----:R-:W-:Y:S06]  /*263a0*/  BAR.SYNC.DEFER_BLOCKING 0x0 ;  /* 0x0000000000007b1d */ /* 0x002fec0000010000 */
[----:B------:R-:W-:Y:S05]  /*263b0*/  @P1 BRA `(.L_x_7) ;  /* 0x0000000000c01947 */ /* 0x000fea0003800000 */
[----:B------:R-:W-:Y:S01]  /*263c0*/  USHF.R.U32.HI UR14, URZ, 0x4, UR9 ;  /* 0x00000004ff0e7899 */ /* 0x000fe20008011609 */
[----:B------:R-:W-:Y:S01]  /*263d0*/  UMOV UR4, URZ ;  /* 0x000000ff00047c82 */ /* 0x000fe20008000000 */
[----:B------:R-:W-:Y:S02]  /*263e0*/  UIADD3 UR16, UPT, UPT, UR8, 0x108, URZ ;  /* 0x0000010808107890 */ /* 0x000fe4000fffe0ff */
[----:B------:R-:W-:Y:S02]  /*263f0*/  USGXT.U32 UR14, UR14, 0xe ;  /* 0x0000000e0e0e789a */ /* 0x000fe40008000000 */
[----:B------:R-:W-:Y:S02]  /*26400*/  UIADD3 UR17, UPT, UPT, UR8, 0x110, URZ ;  /* 0x0000011008117890 */ /* 0x000fe4000fffe0ff */
[----:B------:R-:W-:Y:S02]  /*26410*/  UIADD3 UR38, UP1, UPT, UR14, 0x2, URZ ;  /* 0x000000020e267890 */ /* 0x000fe4000ff3e0ff */
[----:B------:R-:W-:-:S02]  /*26420*/  UIADD3 UR24, UPT, UPT, UR8, 0x118, URZ ;  /* 0x0000011808187890 */ /* 0x000fc4000fffe0ff */
[----:B------:R-:W-:Y:S02]  /*26430*/  UIADD3.X UR39, UPT, UPT, UR4, 0x40004040, URZ, UP1, !UPT ;  /* 0x4000404004277890 */ /* 0x000fe40008ffe4ff */
[----:B------:R-:W-:Y:S02]  /*26440*/  UIADD3 UR25, UPT, UPT, UR8, 0x120, URZ ;  /* 0x0000012008197890 */ /* 0x000fe4000fffe0ff */
[----:B------:R-:W-:Y:S02]  /*26450*/  UIADD3.64 UR18, UPT, UPT, UR38, 0x2, URZ ;  /* 0x0000000226127897 */ /* 0x000fe4000fffe0ff */
[----:B------:R-:W-:Y:S02]  /*26460*/  UIADD3.64 UR22, UPT, UPT, UR38, 0x4, URZ ;  /* 0x0000000426167897 */ /* 0x000fe4000fffe0ff */
[----:B------:R-:W-:Y:S02]  /*26470*/  UIADD3.64 UR26, UPT, UPT, UR38, 0x7fe, URZ ;  /* 0x000007fe261a7897 */ /* 0x000fe4000fffe0ff */
[----:B------:R-:W-:-:S02]  /*26480*/  UIADD3 UR30, UPT, UPT, UR8, 0x128, URZ ;  /* 0x00000128081e7890 */ /* 0x000fc4000fffe0ff */
[----:B------:R-:W-:Y:S02]  /*26490*/  UIADD3.64 UR28, UPT, UPT, UR38, 0x800, URZ ;  /* 0x00000800261c7897 */ /* 0x000fe4000fffe0ff */
[----:B------:R-:W-:Y:S02]  /*264a0*/  UIADD3 UR31, UPT, UPT, UR8, 0x130, URZ ;  /* 0x00000130081f7890 */ /* 0x000fe4000fffe0ff */
[----:B------:R-:W-:Y:S01]  /*264b0*/  UIADD3.64 UR32, UPT, UPT, UR38, 0x802, URZ ;  /* 0x0000080226207897 */ /* 0x000fe2000fffe0ff */
[----:B------:R-:W-:Y:S01]  /*264c0*/  UMOV UR40, 0x0 ;  /* 0x0000000000287882 */ /* 0x000fe20000000000 */
[----:B------:R-:W-:Y:S01]  /*264d0*/  UMOV UR41, 0x8400490 ;  /* 0x0840049000297882 */ /* 0x000fe20000000000 */
[----:B------:R-:W-:Y:S02]  /*264e0*/  UIADD3 UR36, UPT, UPT, UR8, 0x138, URZ ;  /* 0x0000013808247890 */ /* 0x000fe4000fffe0ff */
[----:B------:R-:W-:Y:S01]  /*264f0*/  UIADD3.64 UR34, UPT, UPT, UR38, 0x804, URZ ;  /* 0x0000080426227897 */ /* 0x000fe2000fffe0ff */
[----:B------:R-:W-:Y:S01]  /*26500*/  UMOV UR15, 0x40004040 ;  /* 0x40004040000f7882 */ /* 0x000fe20000000000 */
[----:B------:R-:W-:Y:S01]  /*26510*/  UMOV UR42, 0x0 ;  /* 0x00000000002a7882 */ /* 0x000fe20000000000 */
[----:B------:R-:W-:Y:S01]  /*26520*/  UMOV UR43, 0x8400490 ;  /* 0x08400490002b7882 */ /* 0x000fe20000000000 */
[----:B------:R-:W-:Y:S01]  /*26530*/  UMOV UR44, 0x0 ;  /* 0x00000000002c7882 */ /* 0x000fe20000000000 */
[----:B------:R-:W-:Y:S01]  /*26540*/  UMOV UR45, 0x8400490 ;  /* 0x08400490002d7882 */ /* 0x000fe20000000000 */
[----:B------:R1:W-:Y:S01]  /*26550*/  UTCHMMA tmem[UR11], gdesc[UR14], tmem[UR8], tmem[UR40], idesc[UR41], !UPT ;  /* 0x00ff280e0b0079ea */ /* 0x0003e2000f800008 */
[----:B------:R-:W-:Y:S01]  /*26560*/  UMOV UR46, 0x0 ;  /* 0x00000000002e7882 */ /* 0x000fe20000000000 */
[----:B------:R-:W-:Y:S01]  /*26570*/  UMOV UR47, 0x8400490 ;  /* 0x08400490002f7882 */ /* 0x000fe20000000000 */
[----:B------:R1:W-:Y:S01]  /*26580*/  UTCHMMA tmem[UR16], gdesc[UR38], tmem[UR8], tmem[UR42], idesc[UR43], UPT ;  /* 0x00ff2a26100079ea */ /* 0x0003e2000b800008 */
        /* <DEDUP_REMOVED lines=8> */
[----:B------:R-:W-:Y:S01]  /*26610*/  UMOV UR4, UR6 ;  /* 0x0000000600047c82 */ /* 0x000fe20008000000 */
[----:B------:R-:W-:Y:S01]  /*26620*/  UMOV UR5, URZ ;  /* 0x000000ff00057c82 */ /* 0x000fe20008000000 */
[----:B------:R1:W-:Y:S01]  /*26630*/  UTCHMMA tmem[UR25], gdesc[UR26], tmem[UR8], tmem[UR48], idesc[UR49], UPT ;  /* 0x00ff301a190079ea */ /* 0x0003e2000b800008 */
[----:B------:R-:W-:Y:S01]  /*26640*/  UMOV UR54, 0x0 ;  /* 0x0000000000367882 */ /* 0x000fe20000000000 */
[----:B------:R-:W-:Y:S01]  /*26650*/  UMOV UR55, 0x8400490 ;  /* 0x0840049000377882 */ /* 0x000fe20000000000 */
[----:B------:R1:W-:Y:S01]  /*26660*/  UTCHMMA tmem[UR30], gdesc[UR28], tmem[UR8], tmem[UR50], idesc[UR51], UPT ;  /* 0x00ff321c1e0079ea */ /* 0x0003e2000b800008 */
[----:B------:R-:W-:Y:S01]  /*26670*/  UMOV UR4, UR4 ;  /* 0x0000000400047c82 */ /* 0x000fe20008000000 */
[----:B------:R1:W-:Y:S01]  /*26680*/  UTCHMMA tmem[UR31], gdesc[UR32], tmem[UR8], tmem[UR52], idesc[UR53], UPT ;  /* 0x00ff34201f0079ea */ /* 0x0003e2000b800008 */
[----:B------:R1:W-:Y:S01]  /*26690*/  UTCHMMA tmem[UR36], gdesc[UR34], tmem[UR8], tmem[UR54], idesc[UR55], UPT ;  /* 0x00ff3622240079ea */ /* 0x0003e2000b800008 */
[----:B------:R1:W-:Y:S01]  /*266a0*/  UTCBAR [UR4], URZ ;  /* 0x000000ff040073e9 */ /* 0x0003e200080000ff */
[----:B------:R-:W-:Y:S01]  /*266b0*/  NOP ;  /* 0x0000000000007918 */ /* 0x000fe20000000000 */
.L_x_7:
[----:B------:R2:W-:Y:S01]  /*266c0*/  STL [R1+0x2b4], RZ ;  /* 0x0002b4ff01007387 */ /* 0x0005e20000100800 */
[----:B-1----:R-:W-:Y:S01]  /*266d0*/  UMOV UR4, URZ ;  /* 0x000000ff00047c82 */ /* 0x002fe20008000000 */
[----:B------:R-:W-:Y:S01]  /*266e0*/  UMOV UR14, UR7 ;  /* 0x00000007000e7c82 */ /* 0x000fe20008000000 */
[----:B------:R-:W-:Y:S01]  /*266f0*/  UMOV UR15, UR13 ;  /* 0x0000000d000f7c82 */ /* 0x000fe20008000000 */
[----:B-----5:R-:W-:Y:S01]  /*26700*/  IMAD.SHL.U32 R72, R70, 0x80, RZ ;  /* 0x0000008046487824 */ /* 0x020fe200078e00ff */
[----:B------:R-:W-:Y:S06]  /*26710*/  @!P3 BRA `(.L_x_8) ;  /* 0x000001580084b947 */ /* 0x000fec0003800000 */
[----:B------:R-:W-:Y:S01]  /*26720*/  SHF.R.S32.HI R69, RZ, 0x1f, R71 ;  /* 0x0000001fff457819 */ /* 0x000fe20000011447 */
[C---:B------:R-:W-:Y:S01]  /*26730*/  IMAD.SHL.U32 R70, R71.reuse, 0x2, RZ ;  /* 0x0000000247467824 */ /* 0x040fe200078e00ff */
[----:B0-----:R-:W-:Y:S01]  /*26740*/  SHF.R.S32.HI R4, RZ, 0x1f, R72 ;  /* 0x0000001fff047819 */ /* 0x001fe20000011448 */
[----:B------:R-:W-:Y:S01]  /*26750*/  UIADD3.64 UR22, UPT, UPT, UR14, 0x2, URZ ;  /* 0x000000020e167897 */ /* 0x000fe2000fffe0ff */
[----:B------:R-:W-:Y:S01]  /*26760*/  SHF.L.U64.HI R69, R71, 0x1, R69 ;  /* 0x0000000147457819 */ /* 0x000fe20000010245 */
[----:B------:R-:W-:Y:S01]  /*26770*/  UIADD3.64 UR24, UPT, UPT, UR14, 0x4, URZ ;  /* 0x000000040e187897 */ /* 0x000fe2000fffe0ff */
[C---:B------:R-:W-:Y:S01]  /*26780*/  SHF.L.U64.HI R71, R72.reuse, 0x1, R4 ;  /* 0x0000000148477819 */ /* 0x040fe20000010204 */
[----:B------:R-:W-:Y:S01]  /*26790*/  IMAD.SHL.U32 R72, R72, 0x2, RZ ;  /* 0x0000000248487824 */ /* 0x000fe200078e00ff */
[----:B------:R-:W-:Y:S02]  /*267a0*/  UIADD3.64 UR26, UPT, UPT, UR14, 0x7fe, URZ ;  /* 0x000007fe0e1a7897 */ /* 0x000fe4000fffe0ff */
[----:B------:R-:W-:-:S02]  /*267b0*/  UIADD3.64 UR28, UPT, UPT, UR14, 0x800, URZ ;  /* 0x000008000e1c7897 */ /* 0x000fc4000fffe0ff */
[----:B------:R-:W-:Y:S02]  /*267c0*/  UIADD3.64 UR30, UPT, UPT, UR14, 0x802, URZ ;  /* 0x000008020e1e7897 */ /* 0x000fe4000fffe0ff */
[----:B------:R-:W-:Y:S01]  /*267d0*/  UIADD3.64 UR32, UPT, UPT, UR14, 0x804, URZ ;  /* 0x000008040e207897 */ /* 0x000fe2000fffe0ff */
[----:B------:R-:W-:Y:S01]  /*267e0*/  UMOV UR18, 0x1 ;  /* 0x0000000100127882 */ /* 0x000fe20000000000 */
[----:B------:R-:W-:-:S10]  /*267f0*/  UMOV UR5, URZ ;  /* 0x000000ff00057c82 */ /* 0x000fd40008000000 */
.L_x_11:
[----:B------:R-:W3:Y:S01]  /*26800*/  LDL.LU R4, [R1+0x2b4] ;  /* 0x0002b40001047983 */ /* 0x000ee20000300800 */
[----:B------:R-:W0:Y:S03]  /*26810*/  LDC R40, c[0x0][0x3a0] ;  /* 0x0000e800ff287b82 */ /* 0x000e260000000800 */
[----:B------:R1:W-:Y:S04]  /*26820*/  STL [R1+0x1394], R43 ;  /* 0x0013942b01007387 */ /* 0x0003e80000100800 */
[----:B-1----:R-:W4:Y:S04]  /*26830*/  LDL.LU R43, [R1+0xac0] ;  /* 0x000ac000012b7983 */ /* 0x002f280000300800 */
        /* <DEDUP_REMOVED lines=32> */
[----:B-12---:R-:W2:Y:S04]  /*26a40*/  LDL.LU R60, [R1+0xabc] ;  /* 0x000abc00013c7983 */ /* 0x006ea80000300800 */
[----:B------:R-:W-:Y:S04]  /*26a50*/  STL [R1+0x1318], R80 ;  /* 0x0013185001007387 */ /* 0x000fe80000100800 */
[----:B------:R-:W-:Y:S04]  /*26a60*/  STL [R1+0x1314], R61 ;  /* 0x0013143d01007387 */ /* 0x000fe80000100800 */
[----:B------:R-:W-:Y:S04]  /*26a70*/  STL [R1+0x1310], R79 ;  /* 0x0013104f01007387 */ /* 0x000fe80000100800 */
[----:B------:R1:W-:Y:S04]  /*26a80*/  STL [R1+0x130c], R62 ;  /* 0x00130c3e01007387 */ /* 0x0003e80000100800 */
[----:B-1----:R-:W2:Y:S04]  /*26a90*/  LDL.LU R62, [R1+0xac8] ;  /* 0x000ac800013e7983 */ /* 0x002ea80000300800 */
[----:B------:R-:W-:Y:S04]  /*26aa0*/  STL [R1+0x1308], R78 ;  /* 0x0013084e01007387 */ /* 0x000fe80000100800 */
[----:B------:R-:W-:Y:S04]  /*26ab0*/  STL [R1+0x1304], R63 ;  /* 0x0013043f01007387 */ /* 0x000fe80000100800 */
[----:B------:R-:W-:Y:S04]  /*26ac0*/  STL [R1+0x1300], R77 ;  /* 0x0013004d01007387 */ /* 0x000fe80000100800 */
[----:B------:R-:W-:Y:S01]  /*26ad0*/  STL [R1+0x12fc], R64 ;  /* 0x0012fc4001007387 */ /* 0x000fe20000100800 */
[----:B-----5:R-:W-:-:S03]  /*26ae0*/  IADD3 R3, P5, PT, R3, R72, RZ ;  /* 0x0000004803037210 */ /* 0x020fc60007fbe0ff */
[----:B------:R-:W-:Y:S04]  /*26af0*/  STL [R1+0x12f8], R76 ;  /* 0x0012f84c01007387 */ /* 0x000fe80000100800 */
[----:B------:R-:W-:Y:S04]  /*26b00*/  STL [R1+0x12f4], R65 ;  /* 0x0012f44101007387 */ /* 0x000fe80000100800 */
[----:B------:R-:W-:Y:S04]  /*26b10*/  STL [R1+0x12f0], R75 ;  /* 0x0012f04b01007387 */ /* 0x000fe80000100800 */
[----:B------:R-:W-:Y:S04]  /*26b20*/  STL [R1+0x12ec], R66 ;  /* 0x0012ec4201007387 */ /* 0x000fe80000100800 */
[----:B------:R-:W-:Y:S01]  /*26b30*/  STL [R1+0x12e8], R74 ;  /* 0x0012e84a01007387 */ /* 0x000fe20000100800 */
[----:B------:R-:W-:-:S03]  /*26b40*/  IMAD.X R2, R2, 0x1, R71, P5 ;  /* 0x0000000102027824 */ /* 0x000fc600028e0647 */
[----:B------:R-:W-:Y:S04]  /*26b50*/  STL [R1+0x12e4], R67 ;  /* 0x0012e44301007387 */ /* 0x000fe80000100800 */
[----:B------:R-:W-:Y:S04]  /*26b60*/  STL [R1+0x12e0], R73 ;  /* 0x0012e04901007387 */ /* 0x000fe80000100800 */
[----:B------:R-:W-:Y:S01]  /*26b70*/  STL [R1+0x12dc], R70 ;  /* 0x0012dc4601007387 */ /* 0x000fe20000100800 */
[----:B------:R-:W-:-:S03]  /*26b80*/  PRMT R41, RZ, 0x7610, R41 ;  /* 0x00007610ff297816 */ /* 0x000fc60000000029 */
[----:B------:R-:W-:Y:S04]  /*26b90*/  STL [R1+0x12d8], R69 ;  /* 0x0012d84501007387 */ /* 0x000fe80000100800 */
[----:B------:R-:W-:Y:S04]  /*26ba0*/  STL [R1+0x12d4], R68 ;  /* 0x0012d44401007387 */ /* 0x000fe80000100800 */
[----:B------:R1:W-:Y:S01]  /*26bb0*/  STL [R1+0x12d0], R0 ;  /* 0x0012d00001007387 */ /* 0x0003e20000100800 */
[----:B------:R-:W-:Y:S01]  /*26bc0*/  PRMT R42, RZ, 0x7610, R42 ;  /* 0x00007610ff2a7816 */ /* 0x000fe2000000002a */
[----:B---3--:R-:W-:-:S04]  /*26bd0*/  VIADD R4, R4, 0x1 ;  /* 0x0000000104047836 */ /* 0x008fc80000000000 */
[----:B0-----:R-:W-:Y:S01]  /*26be0*/  IMAD R40, R4, -0x80, R40 ;  /* 0xffffff8004287824 */ /* 0x001fe200078e0228 */
[----:B------:R0:W-:Y:S04]  /*26bf0*/  STL [R1+0x2b4], R4 ;  /* 0x0002b40401007387 */ /* 0x0001e80000100800 */
[C---:B------:R-:W-:Y:S01]  /*26c00*/  ISETP.GT.AND P3, PT, R40.reuse, RZ, PT ;  /* 0x000000ff2800720c */ /* 0x040fe20003f64270 */
[----:B------:R-:W3:Y:S01]  /*26c10*/  LDL.LU R45, [R1+0xacc] ;  /* 0x000acc00012d7983 */ /* 0x000ee20000300800 */
[----:B------:R-:W-:Y:S02]  /*26c20*/  ISETP.GT.AND P4, PT, R40, 0x1, PT ;  /* 0x000000012800780c */ /* 0x000fe40003f84270 */
[----:B----4-:R-:W-:Y:S01]  /*26c30*/  IADD3 R43, P1, PT, R43, R72, RZ ;  /* 0x000000482b2b7210 */ /* 0x010fe20007f3e0ff */
[----:B-1----:R-:W4:Y:S04]  /*26c40*/  LDL.LU R0, [R1+0xad0] ;  /* 0x000ad00001007983 */ /* 0x002f280000300800 */
[----:B------:R-:W3:Y:S04]  /*26c50*/  LDL.LU R46, [R1+0xad8] ;  /* 0x000ad800012e7983 */ /* 0x000ee80000300800 */
[----:B0-----:R-:W-:Y:S01]  /*26c60*/  @P3 IMAD.MOV.U32 R4, RZ, RZ, R3 ;  /* 0x000000ffff043224 */ /* 0x001fe200078e0003 */
[----:B------:R-:W-:Y:S01]  /*26c70*/  STL [R1+0xac0], R43 ;  /* 0x000ac02b01007387 */ /* 0x000fe20000100800 */
[----:B------:R-:W-:-:S05]  /*26c80*/  @P3 IMAD.MOV.U32 R5, RZ, RZ, R2 ;  /* 0x000000ffff053224 */ /* 0x000fca00078e0002 */
[----:B------:R0:W3:Y:S02]  /*26c90*/  @P3 LDG.E.U16 R41, desc[UR20][R4.64] ;  /* 0x0000001404293981 */ /* 0x0000e4000c1e1500 */
[----:B0-----:R-:W-:Y:S02]  /*26ca0*/  @P4 IMAD.MOV.U32 R4, RZ, RZ, R43 ;  /* 0x000000ffff044224 */ /* 0x001fe400078e002b */
[----:B--2---:R-:W-:Y:S01]  /*26cb0*/  IMAD.X R60, R60, 0x1, R71, P1 ;  /* 0x000000013c3c7824 */ /* 0x004fe200008e0647 */
[----:B------:R-:W-:-:S03]  /*26cc0*/  ISETP.GT.AND P1, PT, R40, 0x2, PT ;  /* 0x000000022800780c */ /* 0x000fc60003f24270 */
[----:B------:R-:W-:Y:S01]  /*26cd0*/  @P4 IMAD.MOV.U32 R5, RZ, RZ, R60 ;  /* 0x000000ffff054224 */ /* 0x000fe200078e003c */
[----:B------:R0:W-:Y:S04]  /*26ce0*/  STL [R1+0xabc], R60 ;  /* 0x000abc3c01007387 */ /* 0x0001e80000100800 */
[----:B------:R1:W2:Y:S04]  /*26cf0*/  @P4 LDG.E.U16 R42, desc[UR20][R4.64] ;  /* 0x00000014042a4981 */ /* 0x0002a8000c1e1500 */
[----:B0-----:R-:W2:Y:S01]  /*26d00*/  LDL.LU R60, [R1+0xadc] ;  /* 0x000adc00013c7983 */ /* 0x001ea20000300800 */
[----:B------:R-:W-:-:S05]  /*26d10*/  IADD3 R62, P5, PT, R62, R72, RZ ;  /* 0x000000483e3e7210 */ /* 0x000fca0007fbe0ff */
[----:B------:R0:W-:Y:S04]  /*26d20*/  STL [R1+0xac8], R62 ;  /* 0x000ac83e01007387 */ /* 0x0001e80000100800 */
[----:B------:R-:W2:Y:S04]  /*26d30*/  LDL.LU R43, [R1+0xae0] ;  /* 0x000ae000012b7983 */ /* 0x000ea80000300800 */
[----:B------:R-:W2:Y:S01]  /*26d40*/  LDL.LU R5, [R1+0xac4] ;  /* 0x000ac40001057983 */ /* 0x000ea20000300800 */
[----:B------:R-:W-:Y:S01]  /*26d50*/  ISETP.GT.AND P3, PT, R40, 0x3, PT ;  /* 0x000000032800780c */ /* 0x000fe20003f64270 */
[----:B-1----:R-:W-:Y:S01]  /*26d60*/  @P1 IMAD.MOV.U32 R4, RZ, RZ, R62 ;  /* 0x000000ffff041224 */ /* 0x002fe200078e003e */
[----:B------:R-:W-:-:S02]  /*26d70*/  PRMT R39, RZ, 0x7610, R39 ;  /* 0x00007610ff277816 */ /* 0x000fc40000000027 */
[----:B------:R-:W-:Y:S02]  /*26d80*/  PRMT R38, RZ, 0x7610, R38 ;  /* 0x00007610ff267816 */ /* 0x000fe40000000026 */
[----:B----4-:R-:W-:-:S05]  /*26d90*/  IADD3 R0, P4, PT, R0, R72, RZ ;  /* 0x0000004800007210 */ /* 0x010fca0007f9e0ff */
[--C-:B---3--:R-:W-:Y:S01]  /*26da0*/  IMAD.X R45, R45, 0x1, R71.reuse, P4 ;  /* 0x000000012d2d7824 */ /* 0x108fe200020e0647 */
[----:B------:R-:W-:Y:S01]  /*26db0*/  STL [R1+0xad0], R0 ;  /* 0x000ad00001007387 */ /* 0x000fe20000100800 */
[----:B--2---:R-:W-:Y:S01]  /*26dc0*/  IMAD.X R5, R5, 0x1, R71, P5 ;  /* 0x0000000105057824 */ /* 0x004fe200028e0647 */
[----:B------:R-:W-:-:S04]  /*26dd0*/  IADD3 R46, P5, PT, R46, R72, RZ ;  /* 0x000000482e2e7210 */ /* 0x000fc80007fbe0ff */
[----:B------:R1:W-:Y:S04]  /*26de0*/  STL [R1+0xac4], R5 ;  /* 0x000ac40501007387 */ /* 0x0003e80000100800 */
[----:B------:R2:W5:Y:S04]  /*26df0*/  @P1 LDG.E.U16 R39, desc[UR20][R4.64] ;  /* 0x0000001404271981 */ /* 0x000568000c1e1500 */
[----:B0-----:R-:W3:Y:S04]  /*26e00*/  LDL.LU R62, [R1+0xae8] ;  /* 0x000ae800013e7983 */ /* 0x001ee80000300800 */
[----:B------:R0:W-:Y:S01]  /*26e10*/  STL [R1+0xacc], R45 ;  /* 0x000acc2d01007387 */ /* 0x0001e20000100800 */
[----:B--2---:R-:W-:-:S02]  /*26e20*/  @P3 IMAD.MOV.U32 R4, RZ, RZ, R0 ;  /* 0x000000ffff043224 */ /* 0x004fc400078e0000 */
[----:B-1----:R-:W-:-:S05]  /*26e30*/  @P3 IMAD.MOV.U32 R5, RZ, RZ, R45 ;  /* 0x000000ffff053224 */ /* 0x002fca00078e002d */
[----:B------:R1:W5:Y:S04]  /*26e40*/  @P3 LDG.E.U16 R38, desc[UR20][R4.64] ;  /* 0x0000001404263981 */ /* 0x000368000c1e1500 */
[----:B0-----:R-:W2:Y:S04]  /*26e50*/  LDL.LU R45, [R1+0xaec] ;  /* 0x000aec00012d7983 */ /* 0x001ea80000300800 */
[----:B------:R0:W-:Y:S04]  /*26e60*/  STL [R1+0xad8], R46 ;  /* 0x000ad82e01007387 */ /* 0x0001e80000100800 */
[----:B------:R-:W4:Y:S04]  /*26e70*/  LDL.LU R0, [R1+0xaf0] ;  /* 0x000af00001007983 */ /* 0x000f280000300800 */
[----:B------:R-:W2:Y:S01]  /*26e80*/  LDL.LU R5, [R1+0xad4] ;  /* 0x000ad40001057983 */ /* 0x000ea20000300800 */
[----:B------:R-:W-:-:S02]  /*26e90*/  ISETP.GT.AND P4, PT, R40, 0x4, PT ;  /* 0x000000042800780c */ /* 0x000fc40003f84270 */
[----:B------:R-:W-:Y:S02]  /*26ea0*/  ISETP.GT.AND P1, PT, R40, 0x5, PT ;  /* 0x000000052800780c */ /* 0x000fe40003f24270 */
[----:B------:R-:W-:Y:S02]  /*26eb0*/  IADD3 R43, P3, PT, R43, R72, RZ ;  /* 0x000000482b2b7210 */ /* 0x000fe40007f7e0ff */
[----:B------:R-:W-:-:S03]  /*26ec0*/  PRMT R37, RZ, 0x7610, R37 ;  /* 0x00007610ff257816 */ /* 0x000fc60000000025 */
[----:B------:R-:W-:-:S04]  /*26ed0*/  IMAD.X R60, R60, 0x1, R71, P3 ;  /* 0x000000013c3c7824 */ /* 0x000fc800018e0647 */
[----:B-1----:R-:W-:Y:S01]  /*26ee0*/  @P4 IMAD.MOV.U32 R4, RZ, RZ, R46 ;  /* 0x000000ffff044224 */ /* 0x002fe200078e002e */
[----:B------:R-:W-:Y:S01]  /*26ef0*/  STL [R1+0xae0], R43 ;  /* 0x000ae02b01007387 */ /* 0x000fe20000100800 */
[----:B------:R-:W-:Y:S01]  /*26f00*/  PRMT R6, RZ, 0x7610, R6 ;  /* 0x00007610ff067816 */ /* 0x000fe20000000006 */
[----:B--2---:R-:W-:Y:S01]  /*26f10*/  IMAD.X R5, R5, 0x1, R71, P5 ;  /* 0x0000000105057824 */ /* 0x004fe200028e0647 */
[----:B---3--:R-:W-:-:S04]  /*26f20*/  IADD3 R62, P5, PT, R62, R72, RZ ;  /* 0x000000483e3e7210 */ /* 0x008fc80007fbe0ff */
        /* <DEDUP_REMOVED lines=9> */
[----:B------:R-:W2:Y:S04]  /*26fc0*/  LDL.LU R43, [R1+0xb00] ;  /* 0x000b0000012b7983 */ /* 0x000ea80000300800 */
[----:B------:R-:W2:Y:S01]  /*26fd0*/  LDL.LU R5, [R1+0xae4] ;  /* 0x000ae40001057983 */ /* 0x000ea20000300800 */
[----:B------:R-:W-:-:S02]  /*26fe0*/  ISETP.GT.AND P3, PT, R40, 0x6, PT ;  /* 0x000000062800780c */ /* 0x000fc40003f64270 */
[----:B------:R-:W-:Y:S02]  /*26ff0*/  ISETP.GT.AND P4, PT, R40, 0x7, PT ;  /* 0x000000072800780c */ /* 0x000fe40003f84270 */
[----:B----4-:R-:W-:Y:S02]  /*27000*/  IADD3 R0, P1, PT, R0, R72, RZ ;  /* 0x0000004800007210 */ /* 0x010fe40007f3e0ff */
        /* <DEDUP_REMOVED lines=285> */
[----:B-1----:R-:W-:Y:S01]  /*281e0*/  @P3 IMAD.MOV.U32 R5, RZ, RZ, R60 ;  /* 0x000000ffff053224 */ /* 0x002fe200078e003c */
[----:B------:R-:W2:Y:S04]  /*281f0*/  LDL.LU R43, [R1+0xb60] ;  /* 0x000b6000012b7983 */ /* 0x000ea80000300800 */
[----:B------:R1:W-:Y:S04]  /*28200*/  STL [R1+0xb4c], R62 ;  /* 0x000b4c3e01007387 */ /* 0x0003e80000100800 */
[----:B0-----:R-:W2:Y:S04]  /*28210*/  LDL.LU R60, [R1+0xb64] ;  /* 0x000b6400013c7983 */ /* 0x001ea80000300800 */
[----:B------:R0:W5:Y:S04]  /*28220*/  @P3 LDG.E.U16 R23, desc[UR20][R4.64] ;  /* 0x0000001404173981 */ /* 0x000168000c1e1500 */
[----:B------:R-:W2:Y:S01]  /*28230*/  LDL.LU R5, [R1+0xb48] ;  /* 0x000b480001057983 */ /* 0x000ea20000300800 */
[----:B------:R-:W-:-:S02]  /*28240*/  ISETP.GT.AND P4, PT, R40, 0x22, PT ;  /* 0x000000222800780c */ /* 0x000fc40003f84270 */
[----:B------:R-:W-:Y:S02]  /*28250*/  ISETP.GT.AND P1, PT, R40, 0x23, PT ;  /* 0x000000232800780c */ /* 0x000fe40003f24270 */
[----:B----4-:R-:W-:Y:S02]  /*28260*/  IADD3 R0, P3, PT, R0, R72, RZ ;  /* 0x0000004800007210 */ /* 0x010fe40007f7e0ff */
[----:B------:R-:W-:-:S03]  /*28270*/  PRMT R21, RZ, 0x7610, R21 ;  /* 0x00007610ff157816 */ /* 0x000fc60000000015 */
[----:B------:R-:W-:-:S04]  /*28280*/  IMAD.X R45, R45, 0x1, R71, P3 ;  /* 0x000000012d2d7824 */ /* 0x000fc800018e0647 */
[----:B0-----:R-:W-:Y:S01]  /*28290*/  @P4 IMAD.MOV.U32 R4, RZ, RZ, R62 ;  /* 0x000000ffff044224 */ /* 0x001fe200078e003e */
[----:B------:R-:W-:Y:S01]  /*282a0*/  STL [R1+0xb54], R0 ;  /* 0x000b540001007387 */ /* 0x000fe20000100800 */
[----:B------:R-:W-:Y:S01]  /*282b0*/  PRMT R22, RZ, 0x7610, R22 ;  /* 0x00007610ff167816 */ /* 0x000fe20000000016 */
[----:B--2---:R-:W-:Y:S01]  /*282c0*/  IMAD.X R5, R5, 0x1, R71, P5 ;  /* 0x0000000105057824 */ /* 0x004fe200028e0647 */
[----:B---3--:R-:W-:-:S04]  /*282d0*/  IADD3 R46, P5, PT, R46, R72, RZ ;  /* 0x000000482e2e7210 */ /* 0x008fc80007fbe0ff */
[----:B------:R0:W-:Y:S04]  /*282e0*/  STL [R1+0xb48], R5 ;  /* 0x000b480501007387 */ /* 0x0001e80000100800 */
[----:B------:R2:W5:Y:S04]  /*282f0*/  @P4 LDG.E.U16 R21, desc[UR20][R4.64] ;  /* 0x0000001404154981 */ /* 0x000568000c1e1500 */
[----:B-1----:R-:W3:Y:S01]  /*28300*/  LDL.LU R62, [R1+0xb6c] ;  /* 0x000b6c00013e7983 */ /* 0x002ee20000300800 */
[----:B--2---:R-:W-:Y:S02]  /*28310*/  @P1 IMAD.MOV.U32 R4, RZ, RZ, R0 ;  /* 0x000000ffff041224 */ /* 0x004fe400078e0000 */
[----:B0-----:R-:W-:Y:S01]  /*28320*/  @P1 IMAD.MOV.U32 R5, RZ, RZ, R45 ;  /* 0x000000ffff051224 */ /* 0x001fe200078e002d */
[----:B------:R0:W-:Y:S04]  /*28330*/  STL [R1+0xb50], R45 ;  /* 0x000b502d01007387 */ /* 0x0001e80000100800 */
[----:B------:R1:W5:Y:S04]  /*28340*/  @P1 LDG.E.U16 R22, desc[UR20][R4.64] ;  /* 0x0000001404161981 */ /* 0x000368000c1e1500 */
[----:B0-----:R-:W2:Y:S04]  /*28350*/  LDL.LU R45, [R1+0xb70] ;  /* 0x000b7000012d7983 */ /* 0x001ea80000300800 */
[----:B------:R0:W-:Y:S01]  /*28360*/  STL [R1+0xb5c], R46 ;  /* 0x000b5c2e01007387 */ /* 0x0001e20000100800 */
[----:B-1----:R-:W-:-:S03]  /*28370*/  IMAD.MOV.U32 R5, RZ, RZ, R46 ;  /* 0x000000ffff057224 */ /* 0x002fc600078e002e */
[----:B------:R-:W4:Y:S04]  /*28380*/  LDL.LU R0, [R1+0xb74] ;  /* 0x000b740001007983 */ /* 0x000f280000300800 */
[----:B0-----:R-:W2:Y:S04]  /*28390*/  LDL.LU R46, [R1+0x139c] ;  /* 0x00139c00012e7983 */ /* 0x001ea80000300800 */
[----:B------:R-:W2:Y:S01]  /*283a0*/  LDL.LU R4, [R1+0xb58] ;  /* 0x000b580001047983 */ /* 0x000ea20000300800 */
[----:B------:R-:W-:Y:S02]  /*283b0*/  ISETP.GT.AND P3, PT, R40, 0x24, PT ;  /* 0x000000242800780c */ /* 0x000fe40003f64270 */
[----:B------:R-:W-:-:S05]  /*283c0*/  IADD3 R60, P1, PT, R60, R72, RZ ;  /* 0x000000483c3c7210 */ /* 0x000fca0007f3e0ff */
[----:B------:R-:W-:Y:S01]  /*283d0*/  STL [R1+0xb64], R60 ;  /* 0x000b643c01007387 */ /* 0x000fe20000100800 */
[----:B------:R-:W-:Y:S01]  /*283e0*/  PRMT R44, RZ, 0x7610, R44 ;  /* 0x00007610ff2c7816 */ /* 0x000fe2000000002c */
[----:B--2---:R-:W-:-:S05]  /*283f0*/  IMAD.X R4, R4, 0x1, R71, P5 ;  /* 0x0000000104047824 */ /* 0x004fca00028e0647 */
[-C--:B------:R-:W-:Y:S01]  /*28400*/  @P3 LOP3.LUT R5, R5, R4.reuse, RZ, 0x3c, !PT ;  /* 0x0000000405053212 */ /* 0x080fe200078e3cff */
[----:B------:R0:W-:Y:S03]  /*28410*/  STL [R1+0xb58], R4 ;  /* 0x000b580401007387 */ /* 0x0001e60000100800 */
[----:B0-----:R-:W-:-:S04]  /*28420*/  @P3 LOP3.LUT R4, R5, R4, RZ, 0x3c, !PT ;  /* 0x0000000405043212 */ /* 0x001fc800078e3cff */
[----:B------:R-:W-:-:S05]  /*28430*/  @P3 LOP3.LUT R5, R5, R4, RZ, 0x3c, !PT ;  /* 0x0000000405053212 */ /* 0x000fca00078e3cff */
[----:B------:R0:W2:Y:S01]  /*28440*/  @P3 LDG.E.U16 R44, desc[UR20][R4.64] ;  /* 0x00000014042c3981 */ /* 0x0000a2000c1e1500 */
[----:B------:R-:W-:Y:S01]  /*28450*/  ISETP.GT.AND P4, PT, R40, 0x25, PT ;  /* 0x000000252800780c */ /* 0x000fe20003f84270 */
[----:B------:R-:W-:-:S04]  /*28460*/  IMAD.X R43, R43, 0x1, R71, P1 ;  /* 0x000000012b2b7824 */ /* 0x000fc800008e0647 */
[----:B0-----:R-:W-:Y:S02]  /*28470*/  IMAD.MOV.U32 R4, RZ, RZ, R43 ;  /* 0x000000ffff047224 */ /* 0x001fe400078e002b */
[----:B------:R-:W-:-:S06]  /*28480*/  IMAD.MOV.U32 R5, RZ, RZ, R60 ;  /* 0x000000ffff057224 */ /* 0x000fcc00078e003c */
[----:B------:R-:W-:-:S04]  /*28490*/  @P4 LOP3.LUT R5, R5, R4, RZ, 0x3c, !PT ;  /* 0x0000000405054212 */ /* 0x000fc800078e3cff */
[C---:B------:R-:W-:Y:S02]  /*284a0*/  @P4 LOP3.LUT R4, R5.reuse, R4, RZ, 0x3c, !PT ;  /* 0x0000000405044212 */ /* 0x040fe400078e3cff */
[----:B------:R-:W-:Y:S02]  /*284b0*/  PRMT R93, RZ, 0x7610, R93 ;  /* 0x00007610ff5d7816 */ /* 0x000fe4000000005d */
[----:B---3--:R-:W-:Y:S02]  /*284c0*/  IADD3 R62, P5, PT, R62, R72, RZ ;  /* 0x000000483e3e7210 */ /* 0x008fe40007fbe0ff */
[----:B------:R-:W-:-:S05]  /*284d0*/  @P4 LOP3.LUT R5, R5, R4, RZ, 0x3c, !PT ;  /* 0x0000000405054212 */ /* 0x000fca00078e3cff */
[----:B------:R0:W3:Y:S04]  /*284e0*/  @P4 LDG.E.U16 R93, desc[UR20][R4.64] ;  /* 0x00000014045d4981 */ /* 0x0000e8000c1e1500 */
[----:B--2---:R1:W-:Y:S04]  /*284f0*/  STL [R1+0xb4], R44 ;  /* 0x0000b42c01007387 */ /* 0x0043e80000100800 */
[----:B-1----:R-:W2:Y:S04]  /*28500*/  LDL.LU R44, [R1+0x1398] ;  /* 0x00139800012c7983 */ /* 0x002ea80000300800 */
[----:B------:R1:W-:Y:S04]  /*28510*/  STL [R1+0xb60], R43 ;  /* 0x000b602b01007387 */ /* 0x0003e80000100800 */
[----:B-1----:R-:W2:Y:S04]  /*28520*/  LDL.LU R43, [R1+0x1394] ;  /* 0x00139400012b7983 */ /* 0x002ea80000300800 */
[----:B------:R-:W2:Y:S04]  /*28530*/  LDL.LU R60, [R1+0xb7c] ;  /* 0x000b7c00013c7983 */ /* 0x000ea80000300800 */
[----:B------:R-:W-:Y:S04]  /*28540*/  STL [R1+0xb6c], R62 ;  /* 0x000b6c3e01007387 */ /* 0x000fe80000100800 */
[----:B------:R-:W2:Y:S01]  /*28550*/  LDL.LU R4, [R1+0xb68] ;  /* 0x000b680001047983 */ /* 0x000ea20000300800 */
[----:B------:R-:W-:Y:S01]  /*28560*/  ISETP.GT.AND P1, PT, R40, 0x26, PT ;  /* 0x000000262800780c */ /* 0x000fe20003f24270 */
[----:B0-----:R-:W-:Y:S01]  /*28570*/  IMAD.MOV.U32 R5, RZ, RZ, R62 ;  /* 0x000000ffff057224 */ /* 0x001fe200078e003e */
[----:B----4-:R-:W-:Y:S01]  /*28580*/  IADD3 R0, P4, PT, R0, R72, RZ ;  /* 0x0000004800007210 */ /* 0x010fe20007f9e0ff */
[----:B---3--:R0:W-:Y:S04]  /*28590*/  STL [R1+0xb0], R93 ;  /* 0x0000b05d01007387 */ /* 0x0081e80000100800 */
[----:B0-----:R-:W3:Y:S04]  /*285a0*/  LDL.LU R93, [R1+0xb80] ;  /* 0x000b8000015d7983 */ /* 0x001ee80000300800 */
[----:B------:R-:W4:Y:S04]  /*285b0*/  LDL.LU R62, [R1+0xb84] ;  /* 0x000b8400013e7983 */ /* 0x000f280000300800 */
[----:B------:R-:W-:Y:S01]  /*285c0*/  STL [R1+0xb74], R0 ;  /* 0x000b740001007387 */ /* 0x000fe20000100800 */
[----:B--2---:R-:W-:Y:S01]  /*285d0*/  PRMT R44, RZ, 0x7610, R44 ;  /* 0x00007610ff2c7816 */ /* 0x004fe2000000002c */
[----:B------:R-:W-:-:S05]  /*285e0*/  IMAD.X R4, R4, 0x1, R71, P5 ;  /* 0x0000000104047824 */ /* 0x000fca00028e0647 */
        /* <DEDUP_REMOVED lines=12> */
[----:B------:R-:W-:Y:S02]  /*286b0*/  IADD3 R60, P5, PT, R60, R72, RZ ;  /* 0x000000483c3c7210 */ /* 0x000fe40007fbe0ff */
        /* <DEDUP_REMOVED lines=12> */
[----:B---3--:R0:W-:Y:S01]  /*28780*/  STL [R1+0xa8], R92 ;  /* 0x0000a85c01007387 */ /* 0x0081e20000100800 */
[----:B------:R-:W-:-:S03]  /*28790*/  PRMT R46, RZ, 0x7610, R46 ;  /* 0x00007610ff2e7816 */ /* 0x000fc6000000002e */
[----:B0-----:R-:W3:Y:S04]  /*287a0*/  LDL.LU R92, [R1+0xb90] ;  /* 0x000b9000015c7983 */ /* 0x001ee80000300800 */
[----:B------:R-:W4:Y:S04]  /*287b0*/  LDL.LU R60, [R1+0xb94] ;  /* 0x000b9400013c7983 */ /* 0x000f280000300800 */
[----:B------:R-:W-:Y:S01]  /*287c0*/  STL [R1+0xb84], R62 ;  /* 0x000b843e01007387 */ /* 0x000fe20000100800 */
        /* <DEDUP_REMOVED lines=362> */
[----:B------:R1:W-:Y:S04]  /*29e70*/  STL [R1+0xc3c], R60 ;  /* 0x000c3c3c01007387 */ /* 0x0003e80000100800 */
[----:B------:R-:W2:Y:S01]  /*29e80*/  LDL.LU R4, [R1+0xc38] ;  /* 0x000c380001047983 */ /* 0x000ea20000300800 */
[----:B------:R-:W-:Y:S01]  /*29e90*/  ISETP.GT.AND P4, PT, R40, 0x40, PT ;  /* 0x000000402800780c */ /* 0x000fe20003f84270 */
[----:B0-----:R-:W-:Y:S01]  /*29ea0*/  IMAD.MOV.U32 R5, RZ, RZ, R60 ;  /* 0x000000ffff057224 */ /* 0x001fe200078e003c */
[----:B----4-:R-:W-:Y:S01]  /*29eb0*/  IADD3 R62, P3, PT, R62, R72, RZ ;  /* 0x000000483e3e7210 */ /* 0x010fe20007f7e0ff */
[----:B-1----:R-:W4:Y:S04]  /*29ec0*/  LDL.LU R60, [R1+0xc50] ;  /* 0x000c5000013c7983 */ /* 0x002f280000300800 */
[----:B---3--:R0:W-:Y:S01]  /*29ed0*/  STL [R1+0x48], R63 ;  /* 0x0000483f01007387 */ /* 0x0081e20000100800 */
[----:B------:R-:W-:-:S03]  /*29ee0*/  PRMT R58, RZ, 0x7610, R58 ;  /* 0x00007610ff3a7816 */ /* 0x000fc6000000003a */
[----:B0-----:R-:W3:Y:S04]  /*29ef0*/  LDL.LU R63, [R1+0xc54] ;  /* 0x000c5400013f7983 */ /* 0x001ee80000300800 */
        /* <DEDUP_REMOVED lines=26> */
[----:B---3--:R-:W-:Y:S01]  /*2a0a0*/  IADD3 R63, P1, PT, R63, R72, RZ ;  /* 0x000000483f3f7210 */ /* 0x008fe20007f3e0ff */
[----:B------:R0:W-:Y:S01]  /*2a0b0*/  STL [R1+0x40], R61 ;  /* 0x0000403d01007387 */ /* 0x0001e20000100800 */
[----:B------:R-:W-:-:S03]  /*2a0c0*/  PRMT R59, RZ, 0x7610, R59 ;  /* 0x00007610ff3b7816 */ /* 0x000fc6000000003b */
[----:B0-----:R-:W3:Y:S04]  /*2a0d0*/  LDL.LU R61, [R1+0xc60] ;  /* 0x000c6000013d7983 */ /* 0x001ee80000300800 */
[----:B------:R-:W3:Y:S04]  /*2a0e0*/  LDL.LU R0, [R1+0xc64] ;  /* 0x000c640001007983 */ /* 0x000ee80000300800 */
        /* <DEDUP_REMOVED lines=8> */
[----:B----4-:R-:W-:-:S04]  /*2a170*/  IMAD.X R60, R60, 0x1, R71, P1 ;  /* 0x000000013c3c7824 */ /* 0x010fc800008e0647 */
[----:B0-----:R-:W-:Y:S02]  /*2a180*/  IMAD.MOV.U32 R4, RZ, RZ, R60 ;  /* 0x000000ffff047224 */ /* 0x001fe400078e003c */
[----:B------:R-:W-:-:S06]  /*2a190*/  IMAD.MOV.U32 R5, RZ, RZ, R63 ;  /* 0x000000ffff057224 */ /* 0x000fcc00078e003f */
[----:B------:R-:W-:-:S04]  /*2a1a0*/  @P4 LOP3.LUT R5, R5, R4, RZ, 0x3c, !PT ;  /* 0x0000000405054212 */ /* 0x000fc800078e3cff */
[C---:B------:R-:W-:Y:S02]  /*2a1b0*/  @P4 LOP3.LUT R4, R5.reuse, R4, RZ, 0x3c, !PT ;  /* 0x0000000405044212 */ /* 0x040fe400078e3cff */
[----:B------:R-:W-:Y:S02]  /*2a1c0*/  PRMT R65, RZ, 0x7610, R65 ;  /* 0x00007610ff417816 */ /* 0x000fe40000000041 */
[----:B------:R-:W-:Y:S02]  /*2a1d0*/  IADD3 R62, P5, PT, R62, R72, RZ ;  /* 0x000000483e3e7210 */ /* 0x000fe40007fbe0ff */
[----:B------:R-:W-:-:S05]  /*2a1e0*/  @P4 LOP3.LUT R5, R5, R4, RZ, 0x3c, !PT ;  /* 0x0000000405054212 */ /* 0x000fca00078e3cff */
[----:B------:R0:W4:Y:S04]  /*2a1f0*/  @P4 LDG.E.U16 R65, desc[UR20][R4.64] ;  /* 0x0000001404414981 */ /* 0x000128000c1e1500 */
        /* <DEDUP_REMOVED lines=9> */
[----:B---3--:R-:W-:Y:S01]  /*2a290*/  IADD3 R0, P4, PT, R0, R72, RZ ;  /* 0x0000004800007210 */ /* 0x008fe20007f9e0ff */
[----:B-1----:R-:W3:Y:S04]  /*2a2a0*/  LDL.LU R62, [R1+0xc70] ;  /* 0x000c7000013e7983 */ /* 0x002ee80000300800 */
[----:B----4-:R0:W-:Y:S01]  /*2a2b0*/  STL [R1+0x38], R65 ;  /* 0x0000384101007387 */ /* 0x0101e20000100800 */
[----:B------:R-:W-:-:S03]  /*2a2c0*/  PRMT R80, RZ, 0x7610, R80 ;  /* 0x00007610ff507816 */ /* 0x000fc60000000050 */
[----:B0-----:R-:W4:Y:S04]  /*2a2d0*/  LDL.LU R65, [R1+0xc74] ;  /* 0x000c740001417983 */ /* 0x001f280000300800 */
        /* <DEDUP_REMOVED lines=12> */
[----:B------:R-:W-:Y:S02]  /*2a3a0*/  @P3 LOP3.LUT R4, R5, R4, RZ, 0x3c, !PT ;  /* 0x0000000405043212 */ /* 0x000fe400078e3cff */
        /* <DEDUP_REMOVED lines=61> */
[----:B------:R-:W-:Y:S02]  /*2a780*/  @P4 LOP3.LUT R4, R5, R4, RZ, 0x3c, !PT ;  /* 0x0000000405044212 */ /* 0x000fe400078e3cff */
        /* <DEDUP_REMOVED lines=88> */
[----:B------:R-:W-:Y:S01]  /*2ad10*/  IMAD.X R68, R68, 0x1, R71, P1 ;  /* 0x0000000144447824 */ /* 0x000fe200008e0647 */
[----:B------:R-:W-:Y:S02]  /*2ad20*/  PRMT R43, RZ, 0x7610, R43 ;  /* 0x00007610ff2b7816 */ /* 0x000fe4000000002b */
[----:B------:R-:W-:Y:S02]  /*2ad30*/  IADD3 R75, P5, PT, R75, R72, RZ ;  /* 0x000000484b4b7210 */ /* 0x000fe40007fbe0ff */
[----:B------:R-:W-:Y:S07]  /*2ad40*/  STL [R1+0xcb0], R68 ;  /* 0x000cb04401007387 */ /* 0x000fee0000100800 */
[----:B0-----:R-:W-:-:S02]  /*2ad50*/  @P4 IMAD.MOV.U32 R4, RZ, RZ, R67 ;  /* 0x000000ffff044224 */ /* 0x001fc400078e0043 */
[----:B------:R-:W-:-:S05]  /*2ad60*/  @P4 IMAD.MOV.U32 R5, RZ, RZ, R68 ;  /* 0x000000ffff054224 */ /* 0x000fca00078e0044 */
[----:B------:R0:W5:Y:S02]  /*2ad70*/  @P4 LDG.E.U16 R43, desc[UR20][R4.64] ;  /* 0x00000014042b4981 */ /* 0x000164000c1e1500 */
[----:B0-----:R-:W-:Y:S02]  /*2ad80*/  IMAD.MOV.U32 R5, RZ, RZ, R75 ;  /* 0x000000ffff057224 */ /* 0x001fe400078e004b */
[----:B--2---:R0:W-:Y:S04]  /*2ad90*/  STL [R1+0xc], R74 ;  /* 0x00000c4a01007387 */ /* 0x0041e80000100800 */
[----:B0-----:R-:W2:Y:S04]  /*2ada0*/  LDL.LU R74, [R1+0xccc] ;  /* 0x000ccc00014a7983 */ /* 0x001ea80000300800 */
[----:B------:R-:W2:Y:S04]  /*2adb0*/  LDL.LU R68, [R1+0xcd0] ;  /* 0x000cd00001447983 */ /* 0x000ea80000300800 */
[----:B------:R0:W-:Y:S04]  /*2adc0*/  STL [R1+0xcbc], R75 ;  /* 0x000cbc4b01007387 */ /* 0x0001e80000100800 */
[----:B------:R-:W2:Y:S04]  /*2add0*/  LDL.LU R67, [R1+0xcd4] ;  /* 0x000cd40001437983 */ /* 0x000ea80000300800 */
[----:B0-----:R-:W2:Y:S04]  /*2ade0*/  LDL.LU R75, [R1+0x12f0] ;  /* 0x0012f000014b7983 */ /* 0x001ea80000300800 */
[----:B------:R-:W2:Y:S01]  /*2adf0*/  LDL.LU R4, [R1+0xcb8] ;  /* 0x000cb80001047983 */ /* 0x000ea20000300800 */
[----:B------:R-:W-:-:S02]  /*2ae00*/  ISETP.GT.AND P1, PT, R40, 0x50, PT ;  /* 0x000000502800780c */ /* 0x000fc40003f24270 */
[----:B----4-:R-:W-:-:S05]  /*2ae10*/  IADD3 R0, P4, PT, R0, R72, RZ ;  /* 0x0000004800007210 */ /* 0x010fca0007f9e0ff */
        /* <DEDUP_REMOVED lines=9> */
[----:B---3--:R-:W-:Y:S01]  /*2aeb0*/  IMAD.X R69, R69, 0x1, R71, P4 ;  /* 0x0000000145457824 */ /* 0x008fe200020e0647 */
[----:B------:R-:W-:Y:S02]  /*2aec0*/  PRMT R44, RZ, 0x7610, R44 ;  /* 0x00007610ff2c7816 */ /* 0x000fe4000000002c */
[----:B------:R-:W-:Y:S02]  /*2aed0*/  IADD3 R74, P5, PT, R74, R72, RZ ;  /* 0x000000484a4a7210 */ /* 0x000fe40007fbe0ff */
[----:B------:R-:W-:Y:S07]  /*2aee0*/  STL [R1+0xcc0], R69 ;  /* 0x000cc04501007387 */ /* 0x000fee0000100800 */
[----:B0-----:R-:W-:-:S02]  /*2aef0*/  @P3 IMAD.MOV.U32 R4, RZ, RZ, R0 ;  /* 0x000000ffff043224 */ /* 0x001fc400078e0000 */
[----:B------:R-:W-:-:S05]  /*2af00*/  @P3 IMAD.MOV.U32 R5, RZ, RZ, R69 ;  /* 0x000000ffff053224 */ /* 0x000fca00078e0045 */
[----:B------:R0:W5:Y:S04]  /*2af10*/  @P3 LDG.E.U16 R44, desc[UR20][R4.64] ;  /* 0x00000014042c3981 */ /* 0x000168000c1e1500 */
[----:B--2---:R1:W-:Y:S04]  /*2af20*/  STL [R1+0x8], R66 ;  /* 0x0000084201007387 */ /* 0x0043e80000100800 */
[----:B-1----:R-:W2:Y:S04]  /*2af30*/  LDL.LU R66, [R1+0xcdc] ;  /* 0x000cdc0001427983 */ /* 0x002ea80000300800 */
[----:B------:R-:W3:Y:S04]  /*2af40*/  LDL.LU R69, [R1+0xce0] ;  /* 0x000ce00001457983 */ /* 0x000ee80000300800 */
[----:B------:R-:W-:Y:S04]  /*2af50*/  STL [R1+0xccc], R74 ;  /* 0x000ccc4a01007387 */ /* 0x000fe80000100800 */
[----:B------:R-:W4:Y:S04]  /*2af60*/  LDL.LU R0, [R1+0xce4] ;  /* 0x000ce40001007983 */ /* 0x000f280000300800 */
[----:B------:R-:W2:Y:S01]  /*2af70*/  LDL.LU R5, [R1+0xcc8] ;  /* 0x000cc80001057983 */ /* 0x000ea20000300800 */
[----:B------:R-:W-:-:S02]  /*2af80*/  ISETP.GT.AND P4, PT, R40, 0x52, PT ;  /* 0x000000522800780c */ /* 0x000fc40003f84270 */
[----:B------:R-:W-:-:S11]  /*2af90*/  PRMT R70, RZ, 0x7610, R70 ;  /* 0x00007610ff467816 */ /* 0x000fd60000000046 */
[----:B0-----:R-:W-:Y:S02]  /*2afa0*/  @P4 IMAD.MOV.U32 R4, RZ, RZ, R74 ;  /* 0x000000ffff044224 */ /* 0x001fe400078e004a */
[----:B--2---:R-:W-:-:S05]  /*2afb0*/  IMAD.X R5, R5, 0x1, R71, P5 ;  /* 0x0000000105057824 */ /* 0x004fca00028e0647 */
[----:B------:R0:W2:Y:S01]  /*2afc0*/  @P4 LDG.E.U16 R70, desc[UR20][R4.64] ;  /* 0x0000001404464981 */ /* 0x0000a2000c1e1500 */
[----:B------:R-:W-:Y:S02]  /*2afd0*/  ISETP.GT.AND P1, PT, R40, 0x53, PT ;  /* 0x000000532800780c */ /* 0x000fe40003f24270 */
[----:B------:R-:W-:-:S05]  /*2afe0*/  IADD3 R67, P3, PT, R67, R72, RZ ;  /* 0x0000004843437210 */ /* 0x000fca0007f7e0ff */
[----:B------:R-:W-:Y:S01]  /*2aff0*/  IMAD.X R68, R68, 0x1, R71, P3 ;  /* 0x0000000144447824 */ /* 0x000fe200018e0647 */
[----:B------:R-:W-:Y:S01]  /*2b000*/  STL [R1+0xcd4], R67 ;  /* 0x000cd44301007387 */ /* 0x000fe20000100800 */
[----:B------:R-:W-:Y:S02]  /*2b010*/  PRMT R45, RZ, 0x7610, R45 ;  /* 0x00007610ff2d7816 */ /* 0x000fe4000000002d */
[----:B------:R-:W-:Y:S01]  /*2b020*/  IADD3 R66, P5, PT, R66, R72, RZ ;  /* 0x0000004842427210 */ /* 0x000fe20007fbe0ff */
[----:B------:R1:W-:Y:S01]  /*2b030*/  STL [R1+0xcc8], R5 ;  /* 0x000cc80501007387 */ /* 0x0003e20000100800 */
[----:B0-----:R-:W-:-:S03]  /*2b040*/  @P1 IMAD.MOV.U32 R4, RZ, RZ, R67 ;  /* 0x000000ffff041224 */ /* 0x001fc600078e0043 */
[----:B------:R-:W-:Y:S01]  /*2b050*/  STL [R1+0xcd0], R68 ;  /* 0x000cd04401007387 */ /* 0x000fe20000100800 */
[----:B-1----:R-:W-:-:S05]  /*2b060*/  @P1 IMAD.MOV.U32 R5, RZ, RZ, R68 ;  /* 0x000000ffff051224 */ /* 0x002fca00078e0044 */
[----:B------:R0:W5:Y:S02]  /*2b070*/  @P1 LDG.E.U16 R45, desc[UR20][R4.64] ;  /* 0x00000014042d1981 */ /* 0x000164000c1e1500 */
[----:B0-----:R-:W-:Y:S02]  /*2b080*/  IMAD.MOV.U32 R5, RZ, RZ, R66 ;  /* 0x000000ffff057224 */ /* 0x001fe400078e0042 */
[----:B--2---:R0:W-:Y:S04]  /*2b090*/  STL [R1+0x4], R70 ;  /* 0x0000044601007387 */ /* 0x0041e80000100800 */
[----:B0-----:R-:W2:Y:S04]  /*2b0a0*/  LDL.LU R70, [R1+0xcec] ;  /* 0x000cec0001467983 */ /* 0x001ea80000300800 */
[----:B------:R-:W2:Y:S04]  /*2b0b0*/  LDL.LU R74, [R1+0xce8] ;  /* 0x000ce800014a7983 */ /* 0x000ea80000300800 */
[----:B------:R0:W-:Y:S04]  /*2b0c0*/  STL [R1+0xcdc], R66 ;  /* 0x000cdc4201007387 */ /* 0x0001e80000100800 */
[----:B------:R-:W2:Y:S04]  /*2b0d0*/  LDL.LU R68, [R1+0xcf0] ;  /* 0x000cf00001447983 */ /* 0x000ea80000300800 */
        /* <DEDUP_REMOVED lines=12> */
[----:B------:R-:W2:Y:S01]  /*2b1a0*/  @P3 LDG.E.U16 R73, desc[UR20][R4.64] ;  /* 0x0000001404493981 */ /* 0x000ea2000c1e1500 */
[----:B---3--:R-:W-:-:S05]  /*2b1b0*/  IMAD.X R69, R69, 0x1, R71, P1 ;  /* 0x0000000145457824 */ /* 0x008fca00008e0647 */
[----:B------:R-:W-:Y:S01]  /*2b1c0*/  STL [R1+0xce0], R69 ;  /* 0x000ce04501007387 */ /* 0x000fe20000100800 */
[C---:B------:R-:W-:Y:S02]  /*2b1d0*/  ISETP.GT.AND P4, PT, R40.reuse, 0x55, PT ;  /* 0x000000552800780c */ /* 0x040fe40003f84270 */
[----:B------:R-:W-:Y:S02]  /*2b1e0*/  ISETP.GT.AND P1, PT, R40, 0x56, PT ;  /* 0x000000562800780c */ /* 0x000fe40003f24270 */
[----:B------:R-:W-:Y:S01]  /*2b1f0*/  PRMT R46, RZ, 0x7610, R46 ;  /* 0x00007610ff2e7816 */ /* 0x000fe2000000002e */
[----:B--2---:R0:W-:Y:S04]  /*2b200*/  STL [R1], R73 ;  /* 0x0000004901007387 */ /* 0x0041e80000100800 */
[----:B0-----:R-:W2:Y:S01]  /*2b210*/  LDL.LU R73, [R1+0xcfc] ;  /* 0x000cfc0001497983 */ /* 0x001ea20000300800 */
[----:B------:R-:W-:-:S03]  /*2b220*/  IADD3 R70, P5, PT, R70, R72, RZ ;  /* 0x0000004846467210 */ /* 0x000fc60007fbe0ff */
[----:B------:R-:W-:Y:S02]  /*2b230*/  @P4 IMAD.MOV.U32 R4, RZ, RZ, R0 ;  /* 0x000000ffff044224 */ /* 0x000fe400078e0000 */
[----:B------:R-:W-:Y:S01]  /*2b240*/  @P4 IMAD.MOV.U32 R5, RZ, RZ, R69 ;  /* 0x000000ffff054224 */ /* 0x000fe200078e0045 */
[----:B------:R-:W-:Y:S01]  /*2b250*/  ISETP.GT.AND P3, PT, R40, 0x57, PT ;  /* 0x000000572800780c */ /* 0x000fe20003f64270 */
[----:B------:R-:W-:Y:S01]  /*2b260*/  IMAD.X R74, R74, 0x1, R71, P5 ;  /* 0x000000014a4a7824 */ /* 0x000fe200028e0647 */
[----:B------:R-:W-:Y:S01]  /*2b270*/  PRMT R93, RZ, 0x7610, R93 ;  /* 0x00007610ff5d7816 */ /* 0x000fe2000000005d */
[----:B------:R-:W3:Y:S04]  /*2b280*/  LDL.LU R69, [R1+0xd00] ;  /* 0x000d000001457983 */ /* 0x000ee80000300800 */
[----:B------:R0:W5:Y:S01]  /*2b290*/  @P4 LDG.E.U16 R46, desc[UR20][R4.64] ;  /* 0x00000014042e4981 */ /* 0x000162000c1e1500 */
[----:B------:R-:W-:-:S03]  /*2b2a0*/  IADD3 R67, P4, PT, R67, R72, RZ ;  /* 0x0000004843437210 */ /* 0x000fc60007f9e0ff */
[----:B------:R1:W-:Y:S02]  /*2b2b0*/  STL [R1+0xcec], R70 ;  /* 0x000cec4601007387 */ /* 0x0003e40000100800 */
[----:B------:R-:W-:Y:S02]  /*2b2c0*/  IMAD.X R68, R68, 0x1, R71, P4 ;  /* 0x0000000144447824 */ /* 0x000fe400020e0647 */
[----:B------:R-:W4:Y:S01]  /*2b2d0*/  LDL.LU R0, [R1+0xd04] ;  /* 0x000d040001007983 */ /* 0x000f220000300800 */
[----:B0-----:R-:W-:Y:S02]  /*2b2e0*/  @P1 IMAD.MOV.U32 R4, RZ, RZ, R70 ;  /* 0x000000ffff041224 */ /* 0x001fe400078e0046 */
[----:B------:R-:W-:Y:S01]  /*2b2f0*/  @P1 IMAD.MOV.U32 R5, RZ, RZ, R74 ;  /* 0x000000ffff051224 */ /* 0x000fe200078e004a */
[----:B------:R-:W-:Y:S01]  /*2b300*/  STL [R1+0xcf4], R67 ;  /* 0x000cf44301007387 */ /* 0x000fe20000100800 */
[----:B------:R-:W-:-:S03]  /*2b310*/  PRMT R47, RZ, 0x7610, R47 ;  /* 0x00007610ff2f7816 */ /* 0x000fc6000000002f */
[----:B------:R0:W-:Y:S04]  /*2b320*/  STL [R1+0xce8], R74 ;  /* 0x000ce84a01007387 */ /* 0x0001e80000100800 */
[----:B------:R0:W5:Y:S04]  /*2b330*/  @P1 LDG.E.U16 R93, desc[UR20][R4.64] ;  /* 0x00000014045d1981 */ /* 0x000168000c1e1500 */
[----:B-1----:R-:W3:Y:S04]  /*2b340*/  LDL.LU R70, [R1+0xd0c] ;  /* 0x000d0c0001467983 */ /* 0x002ee80000300800 */
[----:B------:R1:W-:Y:S01]  /*2b350*/  STL [R1+0xcf0], R68 ;  /* 0x000cf04401007387 */ /* 0x0003e20000100800 */
[----:B0-----:R-:W-:-:S02]  /*2b360*/  @P3 IMAD.MOV.U32 R4, RZ, RZ, R67 ;  /* 0x000000ffff043224 */ /* 0x001fc400078e0043 */
[----:B------:R-:W-:Y:S01]  /*2b370*/  @P3 IMAD.MOV.U32 R5, RZ, RZ, R68 ;  /* 0x000000ffff053224 */ /* 0x000fe200078e0044 */
[----:B------:R-:W3:Y:S04]  /*2b380*/  LDL.LU R74, [R1+0xd08] ;  /* 0x000d0800014a7983 */ /* 0x000ee80000300800 */
[----:B------:R0:W5:Y:S01]  /*2b390*/  @P3 LDG.E.U16 R47, desc[UR20][R4.64] ;  /* 0x00000014042f3981 */ /* 0x000162000c1e1500 */
[----:B--2---:R-:W-:-:S05]  /*2b3a0*/  IADD3 R73, P5, PT, R73, R72, RZ ;  /* 0x0000004849497210 */ /* 0x004fca0007fbe0ff */
[----:B------:R2:W-:Y:S04]  /*2b3b0*/  STL [R1+0xcfc], R73 ;  /* 0x000cfc4901007387 */ /* 0x0005e80000100800 */
[----:B-1----:R-:W2:Y:S04]  /*2b3c0*/  LDL.LU R68, [R1+0xd10] ;  /* 0x000d100001447983 */ /* 0x002ea80000300800 */
[----:B------:R-:W2:Y:S04]  /*2b3d0*/  LDL.LU R67, [R1+0xd14] ;  /* 0x000d140001437983 */ /* 0x000ea80000300800 */
[----:B------:R-:W2:Y:S01]  /*2b3e0*/  LDL.LU R5, [R1+0xcf8] ;  /* 0x000cf80001057983 */ /* 0x000ea20000300800 */
[----:B------:R-:W-:-:S02]  /*2b3f0*/  ISETP.GT.AND P4, PT, R40, 0x58, PT ;  /* 0x000000582800780c */ /* 0x000fc40003f84270 */
[----:B----4-:R-:W-:-:S05]  /*2b400*/  IADD3 R0, P3, PT, R0, R72, RZ ;  /* 0x0000004800007210 */ /* 0x010fca0007f7e0ff */
[----:B------:R-:W-:Y:S06]  /*2b410*/  STL [R1+0xd04], R0 ;  /* 0x000d040001007387 */ /* 0x000fec0000100800 */
[----:B0-----:R-:W-:Y:S01]  /*2b420*/  @P4 IMAD.MOV.U32 R4, RZ, RZ, R73 ;  /* 0x000000ffff044224 */ /* 0x001fe200078e0049 */
[----:B------:R-:W-:Y:S01]  /*2b430*/  ISETP.GT.AND P1, PT, R40, 0x59, PT ;  /* 0x000000592800780c */ /* 0x000fe20003f24270 */
[----:B--2---:R-:W-:-:S05]  /*2b440*/  IMAD.X R5, R5, 0x1, R71, P5 ;  /* 0x0000000105057824 */ /* 0x004fca00028e0647 */
[----:B------:R0:W-:Y:S04]  /*2b450*/  STL [R1+0xcf8], R5 ;  /* 0x000cf80501007387 */ /* 0x0001e80000100800 */
[----:B------:R-:W2:Y:S01]  /*2b460*/  LDL.LU R73, [R1+0xd1c] ;  /* 0x000d1c0001497983 */ /* 0x000ea20000300800 */
[----:B------:R-:W-:Y:S01]  /*2b470*/  PRMT R92, RZ, 0x7610, R92 ;  /* 0x00007610ff5c7816 */ /* 0x000fe2000000005c */
[----:B---3--:R-:W-:Y:S01]  /*2b480*/  IMAD.X R69, R69, 0x1, R71, P3 ;  /* 0x0000000145457824 */ /* 0x008fe200018e0647 */
[----:B------:R-:W-:Y:S02]  /*2b490*/  ISETP.GT.AND P3, PT, R40, 0x5a, PT ;  /* 0x0000005a2800780c */ /* 0x000fe40003f64270 */
[----:B------:R-:W-:Y:S02]  /*2b4a0*/  PRMT R48, RZ, 0x7610, R48 ;  /* 0x00007610ff307816 */ /* 0x000fe40000000030 */
[----:B------:R1:W5:Y:S01]  /*2b4b0*/  @P4 LDG.E.U16 R92, desc[UR20][R4.64] ;  /* 0x00000014045c4981 */ /* 0x000362000c1e1500 */
[----:B------:R-:W-:-:S02]  /*2b4c0*/  IADD3 R70, P5, PT, R70, R72, RZ ;  /* 0x0000004846467210 */ /* 0x000fc40007fbe0ff */
[----:B------:R-:W-:Y:S01]  /*2b4d0*/  ISETP.GT.AND P4, PT, R40, 0x5b, PT ;  /* 0x0000005b2800780c */ /* 0x000fe20003f84270 */
[----:B-1----:R-:W-:Y:S02]  /*2b4e0*/  @P1 IMAD.MOV.U32 R4, RZ, RZ, R0 ;  /* 0x000000ffff041224 */ /* 0x002fe400078e0000 */
[----:B0-----:R-:W-:Y:S02]  /*2b4f0*/  @P1 IMAD.MOV.U32 R5, RZ, RZ, R69 ;  /* 0x000000ffff051224 */ /* 0x001fe400078e0045 */
[----:B------:R-:W-:-:S03]  /*2b500*/  IMAD.X R74, R74, 0x1, R71, P5 ;  /* 0x000000014a4a7824 */ /* 0x000fc600028e0647 */
[----:B------:R0:W5:Y:S01]  /*2b510*/  @P1 LDG.E.U16 R48, desc[UR20][R4.64] ;  /* 0x0000001404301981 */ /* 0x000162000c1e1500 */
[----:B------:R-:W-:Y:S02]  /*2b520*/  IADD3 R67, P1, PT, R67, R72, RZ ;  /* 0x0000004843437210 */ /* 0x000fe40007f3e0ff */
[----:B------:R-:W-:Y:S01]  /*2b530*/  PRMT R91, RZ, 0x7610, R91 ;  /* 0x00007610ff5b7816 */ /* 0x000fe2000000005b */
[----:B------:R1:W-:Y:S02]  /*2b540*/  STL [R1+0xd00], R69 ;  /* 0x000d004501007387 */ /* 0x0003e40000100800 */
[----:B------:R-:W-:Y:S02]  /*2b550*/  IMAD.X R68, R68, 0x1, R71, P1 ;  /* 0x0000000144447824 */ /* 0x000fe400008e0647 */
[----:B0-----:R-:W-:Y:S02]  /*2b560*/  @P3 IMAD.MOV.U32 R4, RZ, RZ, R70 ;  /* 0x000000ffff043224 */ /* 0x001fe400078e0046 */
[----:B------:R-:W-:Y:S01]  /*2b570*/  @P3 IMAD.MOV.U32 R5, RZ, RZ, R74 ;  /* 0x000000ffff053224 */ /* 0x000fe200078e004a */
[----:B-1----:R-:W3:Y:S01]  /*2b580*/  LDL.LU R69, [R1+0xd20] ;  /* 0x000d200001457983 */ /* 0x002ee20000300800 */
[----:B------:R-:W-:-:S03]  /*2b590*/  PRMT R49, RZ, 0x7610, R49 ;  /* 0x00007610ff317816 */ /* 0x000fc60000000031 */
[----:B------:R0:W-:Y:S04]  /*2b5a0*/  STL [R1+0xd0c], R70 ;  /* 0x000d0c4601007387 */ /* 0x0001e80000100800 */
[----:B------:R-:W4:Y:S04]  /*2b5b0*/  LDL.LU R0, [R1+0xd24] ;  /* 0x000d240001007983 */ /* 0x000f280000300800 */
[----:B------:R-:W-:Y:S04]  /*2b5c0*/  STL [R1+0xd14], R67 ;  /* 0x000d144301007387 */ /* 0x000fe80000100800 */
[----:B------:R1:W-:Y:S04]  /*2b5d0*/  STL [R1+0xd08], R74 ;  /* 0x000d084a01007387 */ /* 0x0003e80000100800 */
[----:B------:R1:W5:Y:S04]  /*2b5e0*/  @P3 LDG.E.U16 R91, desc[UR20][R4.64] ;  /* 0x00000014045b3981 */ /* 0x000368000c1e1500 */
[----:B0-----:R-:W3:Y:S04]  /*2b5f0*/  LDL.LU R70, [R1+0xd2c] ;  /* 0x000d2c0001467983 */ /* 0x001ee80000300800 */
[----:B------:R0:W-:Y:S01]  /*2b600*/  STL [R1+0xd10], R68 ;  /* 0x000d104401007387 */ /* 0x0001e20000100800 */
[----:B-1----:R-:W-:-:S02]  /*2b610*/  @P4 IMAD.MOV.U32 R4, RZ, RZ, R67 ;  /* 0x000000ffff044224 */ /* 0x002fc400078e0043 */
[----:B------:R-:W-:Y:S01]  /*2b620*/  @P4 IMAD.MOV.U32 R5, RZ, RZ, R68 ;  /* 0x000000ffff054224 */ /* 0x000fe200078e0044 */
[----:B------:R-:W3:Y:S04]  /*2b630*/  LDL.LU R74, [R1+0xd28] ;  /* 0x000d2800014a7983 */ /* 0x000ee80000300800 */
[----:B------:R1:W5:Y:S01]  /*2b640*/  @P4 LDG.E.U16 R49, desc[UR20][R4.64] ;  /* 0x0000001404314981 */ /* 0x000362000c1e1500 */
[----:B--2---:R-:W-:-:S05]  /*2b650*/  IADD3 R73, P5, PT, R73, R72, RZ ;  /* 0x0000004849497210 */ /* 0x004fca0007fbe0ff */
[----:B------:R2:W-:Y:S04]  /*2b660*/  STL [R1+0xd1c], R73 ;  /* 0x000d1c4901007387 */ /* 0x0005e80000100800 */
[----:B0-----:R-:W2:Y:S04]  /*2b670*/  LDL.LU R68, [R1+0xd30] ;  /* 0x000d300001447983 */ /* 0x001ea80000300800 */
[----:B------:R-:W2:Y:S04]  /*2b680*/  LDL.LU R67, [R1+0xd34] ;  /* 0x000d340001437983 */ /* 0x000ea80000300800 */
[----:B------:R-:W2:Y:S01]  /*2b690*/  LDL.LU R5, [R1+0xd18] ;  /* 0x000d180001057983 */ /* 0x000ea20000300800 */
[----:B------:R-:W-:-:S13]  /*2b6a0*/  ISETP.GT.AND P1, PT, R40, 0x5c, PT ;  /* 0x0000005c2800780c */ /* 0x000fda0003f24270 */
[----:B-1----:R-:W-:Y:S01]  /*2b6b0*/  @P1 IMAD.MOV.U32 R4, RZ, RZ, R73 ;  /* 0x000000ffff041224 */ /* 0x002fe200078e0049 */
[----:B----4-:R-:W-:-:S05]  /*2b6c0*/  IADD3 R0, P4, PT, R0, R72, RZ ;  /* 0x0000004800007210 */ /* 0x010fca0007f9e0ff */
[----:B------:R-:W-:Y:S01]  /*2b6d0*/  STL [R1+0xd24], R0 ;  /* 0x000d240001007387 */ /* 0x000fe20000100800 */
[----:B--2---:R-:W-:-:S05]  /*2b6e0*/  IMAD.X R5, R5, 0x1, R71, P5 ;  /* 0x0000000105057824 */ /* 0x004fca00028e0647 */
[----:B------:R0:W-:Y:S04]  /*2b6f0*/  STL [R1+0xd18], R5 ;  /* 0x000d180501007387 */ /* 0x0001e80000100800 */
[----:B------:R-:W2:Y:S01]  /*2b700*/  LDL.LU R73, [R1+0xd3c] ;  /* 0x000d3c0001497983 */ /* 0x000ea20000300800 */
[C---:B------:R-:W-:Y:S02]  /*2b710*/  ISETP.GT.AND P3, PT, R40.reuse, 0x5d, PT ;  /* 0x0000005d2800780c */ /* 0x040fe40003f64270 */
[----:B------:R-:W-:Y:S01]  /*2b720*/  PRMT R90, RZ, 0x7610, R90 ;  /* 0x00007610ff5a7816 */ /* 0x000fe2000000005a */
[----:B---3--:R-:W-:Y:S01]  /*2b730*/  IMAD.X R69, R69, 0x1, R71, P4 ;  /* 0x0000000145457824 */ /* 0x008fe200020e0647 */
[----:B------:R-:W-:Y:S02]  /*2b740*/  ISETP.GT.AND P4, PT, R40, 0x5e, PT ;  /* 0x0000005e2800780c */ /* 0x000fe40003f84270 */
[----:B------:R-:W-:-:S02]  /*2b750*/  PRMT R50, RZ, 0x7610, R50 ;  /* 0x00007610ff327816 */ /* 0x000fc40000000032 */
[----:B------:R1:W5:Y:S01]  /*2b760*/  @P1 LDG.E.U16 R90, desc[UR20][R4.64] ;  /* 0x00000014045a1981 */ /* 0x000362000c1e1500 */
[----:B------:R-:W-:Y:S02]  /*2b770*/  IADD3 R70, P5, PT, R70, R72, RZ ;  /* 0x0000004846467210 */ /* 0x000fe40007fbe0ff */
[----:B------:R-:W-:Y:S02]  /*2b780*/  ISETP.GT.AND P1, PT, R40, 0x5f, PT ;  /* 0x0000005f2800780c */ /* 0x000fe40003f24270 */
        /* <DEDUP_REMOVED lines=270> */
[----:B------:R-:W-:Y:S04]  /*2c870*/  STL [R1+0xdec], R70 ;  /* 0x000dec4601007387 */ /* 0x000fe80000100800 */
[----:B------:R-:W4:Y:S04]  /*2c880*/  LDL.LU R0, [R1+0xe04] ;  /* 0x000e040001007983 */ /* 0x000f280000300800 */
[----:B------:R-:W-:Y:S04]  /*2c890*/  STL [R1+0xdf4], R67 ;  /* 0x000df44301007387 */ /* 0x000fe80000100800 */
[----:B------:R0:W-:Y:S04]  /*2c8a0*/  STL [R1+0xde8], R74 ;  /* 0x000de84a01007387 */ /* 0x0001e80000100800 */
[----:B------:R1:W5:Y:S04]  /*2c8b0*/  @P4 LDG.E.U16 R63, desc[UR20][R4.64] ;  /* 0x00000014043f4981 */ /* 0x000368000c1e1500 */
[----:B0-----:R-:W3:Y:S01]  /*2c8c0*/  LDL.LU R74, [R1+0xe0c] ;  /* 0x000e0c00014a7983 */ /* 0x001ee20000300800 */
[----:B-1----:R-:W-:-:S03]  /*2c8d0*/  @P1 IMAD.MOV.U32 R4, RZ, RZ, R67 ;  /* 0x000000ffff041224 */ /* 0x002fc600078e0043 */
[----:B------:R0:W-:Y:S01]  /*2c8e0*/  STL [R1+0xdf0], R68 ;  /* 0x000df04401007387 */ /* 0x0001e20000100800 */
[----:B------:R-:W-:-:S03]  /*2c8f0*/  @P1 IMAD.MOV.U32 R5, RZ, RZ, R68 ;  /* 0x000000ffff051224 */ /* 0x000fc600078e0044 */
[----:B------:R-:W3:Y:S04]  /*2c900*/  LDL.LU R70, [R1+0xe10] ;  /* 0x000e100001467983 */ /* 0x000ee80000300800 */
[----:B------:R1:W5:Y:S01]  /*2c910*/  @P1 LDG.E.U16 R77, desc[UR20][R4.64] ;  /* 0x00000014044d1981 */ /* 0x000362000c1e1500 */
[----:B--2---:R-:W-:-:S05]  /*2c920*/  IADD3 R73, P5, PT, R73, R72, RZ ;  /* 0x0000004849497210 */ /* 0x004fca0007fbe0ff */
[----:B------:R2:W-:Y:S04]  /*2c930*/  STL [R1+0xdfc], R73 ;  /* 0x000dfc4901007387 */ /* 0x0005e80000100800 */
[----:B0-----:R-:W2:Y:S04]  /*2c940*/  LDL.LU R68, [R1+0xe14] ;  /* 0x000e140001447983 */ /* 0x001ea80000300800 */
[----:B------:R-:W2:Y:S04]  /*2c950*/  LDL.LU R67, [R1+0xe1c] ;  /* 0x000e1c0001437983 */ /* 0x000ea80000300800 */
[----:B------:R-:W2:Y:S01]  /*2c960*/  LDL.LU R5, [R1+0xdf8] ;  /* 0x000df80001057983 */ /* 0x000ea20000300800 */
[----:B------:R-:W-:-:S02]  /*2c970*/  ISETP.GT.AND P3, PT, R40, 0x78, PT ;  /* 0x000000782800780c */ /* 0x000fc40003f64270 */
[----:B------:R-:W-:Y:S02]  /*2c980*/  ISETP.GT.AND P4, PT, R40, 0x79, PT ;  /* 0x000000792800780c */ /* 0x000fe40003f84270 */
[----:B------:R-:W-:Y:S02]  /*2c990*/  PRMT R64, RZ, 0x7610, R64 ;  /* 0x00007610ff407816 */ /* 0x000fe40000000040 */
[----:B------:R-:W-:-:S07]  /*2c9a0*/  PRMT R76, RZ, 0x7610, R76 ;  /* 0x00007610ff4c7816 */ /* 0x000fce000000004c */
[----:B-1----:R-:W-:Y:S01]  /*2c9b0*/  @P3 IMAD.MOV.U32 R4, RZ, RZ, R73 ;  /* 0x000000ffff043224 */ /* 0x002fe200078e0049 */
[----:B----4-:R-:W-:-:S05]  /*2c9c0*/  IADD3 R0, P1, PT, R0, R72, RZ ;  /* 0x0000004800007210 */ /* 0x010fca0007f3e0ff */
[--C-:B---3--:R-:W-:Y:S01]  /*2c9d0*/  IMAD.X R69, R69, 0x1, R71.reuse, P1 ;  /* 0x0000000145457824 */ /* 0x108fe200008e0647 */
[----:B------:R-:W-:Y:S01]  /*2c9e0*/  STL [R1+0xe04], R0 ;  /* 0x000e040001007387 */ /* 0x000fe20000100800 */
[----:B--2---:R-:W-:Y:S01]  /*2c9f0*/  IMAD.X R5, R5, 0x1, R71, P5 ;  /* 0x0000000105057824 */ /* 0x004fe200028e0647 */
[----:B------:R-:W-:-:S04]  /*2ca00*/  IADD3 R74, P5, PT, R74, R72, RZ ;  /* 0x000000484a4a7210 */ /* 0x000fc80007fbe0ff */
[----:B------:R0:W-:Y:S04]  /*2ca10*/  STL [R1+0xdf8], R5 ;  /* 0x000df80501007387 */ /* 0x0001e80000100800 */
[----:B------:R1:W5:Y:S04]  /*2ca20*/  @P3 LDG.E.U16 R64, desc[UR20][R4.64] ;  /* 0x0000001404403981 */ /* 0x000368000c1e1500 */
[----:B------:R2:W-:Y:S04]  /*2ca30*/  STL [R1+0xe00], R69 ;  /* 0x000e004501007387 */ /* 0x0005e80000100800 */
[----:B------:R-:W3:Y:S01]  /*2ca40*/  LDL.LU R73, [R1+0xe24] ;  /* 0x000e240001497983 */ /* 0x000ee20000300800 */
[----:B-1----:R-:W-:-:S02]  /*2ca50*/  @P4 IMAD.MOV.U32 R4, RZ, RZ, R0 ;  /* 0x000000ffff044224 */ /* 0x002fc400078e0000 */
[----:B0-----:R-:W-:Y:S02]  /*2ca60*/  @P4 IMAD.MOV.U32 R5, RZ, RZ, R69 ;  /* 0x000000ffff054224 */ /* 0x001fe400078e0045 */
[----:B--2---:R-:W2:Y:S04]  /*2ca70*/  LDL.LU R69, [R1+0xe2c] ;  /* 0x000e2c0001457983 */ /* 0x004ea80000300800 */
[----:B------:R0:W-:Y:S04]  /*2ca80*/  STL [R1+0xe0c], R74 ;  /* 0x000e0c4a01007387 */ /* 0x0001e80000100800 */
[----:B------:R1:W5:Y:S04]  /*2ca90*/  @P4 LDG.E.U16 R76, desc[UR20][R4.64] ;  /* 0x00000014044c4981 */ /* 0x000368000c1e1500 */
[----:B------:R-:W4:Y:S01]  /*2caa0*/  LDL.LU R0, [R1+0xe34] ;  /* 0x000e340001007983 */ /* 0x000f220000300800 */
[----:B-1----:R-:W-:-:S03]  /*2cab0*/  IMAD.MOV.U32 R5, RZ, RZ, R74 ;  /* 0x000000ffff057224 */ /* 0x002fc600078e004a */
[----:B0-----:R-:W2:Y:S04]  /*2cac0*/  LDL.LU R74, [R1+0x12e8] ;  /* 0x0012e800014a7983 */ /* 0x001ea80000300800 */
[----:B------:R-:W2:Y:S01]  /*2cad0*/  LDL.LU R4, [R1+0xe08] ;  /* 0x000e080001047983 */ /* 0x000ea20000300800 */
[----:B------:R-:W-:Y:S02]  /*2cae0*/  ISETP.GT.AND P1, PT, R40, 0x7a, PT ;  /* 0x0000007a2800780c */ /* 0x000fe40003f24270 */
[----:B------:R-:W-:Y:S02]  /*2caf0*/  IADD3 R68, P4, PT, R68, R72, RZ ;  /* 0x0000004844447210 */ /* 0x000fe40007f9e0ff */
[----:B------:R-:W-:-:S03]  /*2cb00*/  ISETP.GT.AND P3, PT, R40, 0x7b, PT ;  /* 0x0000007b2800780c */ /* 0x000fc60003f64270 */
[----:B------:R-:W-:Y:S01]  /*2cb10*/  STL [R1+0xe14], R68 ;  /* 0x000e144401007387 */ /* 0x000fe20000100800 */
[----:B------:R-:W-:Y:S01]  /*2cb20*/  PRMT R65, RZ, 0x7610, R65 ;  /* 0x00007610ff417816 */ /* 0x000fe20000000041 */
[----:B------:R-:W-:Y:S01]  /*2cb30*/  IMAD.X R70, R70, 0x1, R71, P4 ;  /* 0x0000000146467824 */ /* 0x000fe200020e0647 */
[----:B------:R-:W-:Y:S02]  /*2cb40*/  PRMT R75, RZ, 0x7610, R75 ;  /* 0x00007610ff4b7816 */ /* 0x000fe4000000004b */
[----:B------:R-:W-:Y:S01]  /*2cb50*/  IADD3 R67, P4, PT, R67, R72, RZ ;  /* 0x0000004843437210 */ /* 0x000fe20007f9e0ff */
[----:B--2---:R-:W-:-:S05]  /*2cb60*/  IMAD.X R4, R4, 0x1, R71, P5 ;  /* 0x0000000104047824 */ /* 0x004fca00028e0647 */
[-C--:B------:R-:W-:Y:S01]  /*2cb70*/  @P1 LOP3.LUT R5, R5, R4.reuse, RZ, 0x3c, !PT ;  /* 0x0000000405051212 */ /* 0x080fe200078e3cff */
[----:B------:R0:W-:Y:S03]  /*2cb80*/  STL [R1+0xe08], R4 ;  /* 0x000e080401007387 */ /* 0x0001e60000100800 */
[----:B0-----:R-:W-:-:S04]  /*2cb90*/  @P1 LOP3.LUT R4, R5, R4, RZ, 0x3c, !PT ;  /* 0x0000000405041212 */ /* 0x001fc800078e3cff */
[----:B------:R-:W-:Y:S01]  /*2cba0*/  @P1 LOP3.LUT R5, R5, R4, RZ, 0x3c, !PT ;  /* 0x0000000405051212 */ /* 0x000fe200078e3cff */
[----:B------:R0:W-:Y:S04]  /*2cbb0*/  STL [R1+0xe10], R70 ;  /* 0x000e104601007387 */ /* 0x0001e80000100800 */
[----:B------:R1:W5:Y:S04]  /*2cbc0*/  @P1 LDG.E.U16 R65, desc[UR20][R4.64] ;  /* 0x0000001404411981 */ /* 0x000368000c1e1500 */
[----:B------:R2:W-:Y:S01]  /*2cbd0*/  STL [R1+0xe1c], R67 ;  /* 0x000e1c4301007387 */ /* 0x0005e20000100800 */
[----:B-1----:R-:W-:-:S02]  /*2cbe0*/  @P3 IMAD.MOV.U32 R4, RZ, RZ, R68 ;  /* 0x000000ffff043224 */ /* 0x002fc400078e0044 */
[----:B------:R-:W-:Y:S02]  /*2cbf0*/  @P3 IMAD.MOV.U32 R5, RZ, RZ, R70 ;  /* 0x000000ffff053224 */ /* 0x000fe400078e0046 */
[----:B0-----:R-:W3:Y:S04]  /*2cc00*/  LDL.LU R70, [R1+0xe28] ;  /* 0x000e280001467983 */ /* 0x001ee80000300800 */
[----:B------:R0:W5:Y:S04]  /*2cc10*/  @P3 LDG.E.U16 R75, desc[UR20][R4.64] ;  /* 0x00000014044b3981 */ /* 0x000168000c1e1500 */
[----:B------:R-:W3:Y:S01]  /*2cc20*/  LDL.LU R68, [R1+0xe30] ;  /* 0x000e300001447983 */ /* 0x000ee20000300800 */
[----:B0-----:R-:W-:-:S03]  /*2cc30*/  IMAD.MOV.U32 R5, RZ, RZ, R67 ;  /* 0x000000ffff057224 */ /* 0x001fc600078e0043 */
[----:B--2---:R-:W2:Y:S04]  /*2cc40*/  LDL.LU R67, [R1+0x12e4] ;  /* 0x0012e40001437983 */ /* 0x004ea80000300800 */
[----:B------:R-:W2:Y:S01]  /*2cc50*/  LDL.LU R4, [R1+0xe18] ;  /* 0x000e180001047983 */ /* 0x000ea20000300800 */
[----:B------:R-:W-:Y:S02]  /*2cc60*/  ISETP.GT.AND P5, PT, R40, 0x7c, PT ;  /* 0x0000007c2800780c */ /* 0x000fe40003fa4270 */
[----:B------:R-:W-:Y:S01]  /*2cc70*/  PRMT R66, RZ, 0x7610, R66 ;  /* 0x00007610ff427816 */ /* 0x000fe20000000042 */
[----:B--2---:R-:W-:-:S10]  /*2cc80*/  IMAD.X R4, R4, 0x1, R71, P4 ;  /* 0x0000000104047824 */ /* 0x004fd400020e0647 */
[----:B------:R-:W-:Y:S01]  /*2cc90*/  @P5 LOP3.LUT R5, R5, R4, RZ, 0x3c, !PT ;  /* 0x0000000405055212 */ /* 0x000fe200078e3cff */
[----:B------:R0:W-:Y:S01]  /*2cca0*/  STL [R1+0xe18], R4 ;  /* 0x000e180401007387 */ /* 0x0001e20000100800 */
[----:B---3--:R-:W-:Y:S02]  /*2ccb0*/  IADD3 R73, P4, PT, R73, R72, RZ ;  /* 0x0000004849497210 */ /* 0x008fe40007f9e0ff */
[----:B0-----:R-:W-:-:S04]  /*2ccc0*/  @P5 LOP3.LUT R4, R5, R4, RZ, 0x3c, !PT ;  /* 0x0000000405045212 */ /* 0x001fc800078e3cff */
[----:B------:R-:W-:Y:S01]  /*2ccd0*/  @P5 LOP3.LUT R5, R5, R4, RZ, 0x3c, !PT ;  /* 0x0000000405055212 */ /* 0x000fe200078e3cff */
[----:B------:R0:W-:Y:S04]  /*2cce0*/  STL [R1+0xe24], R73 ;  /* 0x000e244901007387 */ /* 0x0001e80000100800 */
[----:B------:R1:W5:Y:S02]  /*2ccf0*/  @P5 LDG.E.U16 R66, desc[UR20][R4.64] ;  /* 0x0000001404425981 */ /* 0x000364000c1e1500 */
[----:B-1----:R-:W-:Y:S02]  /*2cd00*/  IMAD.MOV.U32 R5, RZ, RZ, R73 ;  /* 0x000000ffff057224 */ /* 0x002fe400078e0049 */
[----:B0-----:R-:W2:Y:S04]  /*2cd10*/  LDL.LU R73, [R1+0x12e0] ;  /* 0x0012e00001497983 */ /* 0x001ea80000300800 */
[----:B------:R-:W3:Y:S01]  /*2cd20*/  LDL.LU R4, [R1+0xe20] ;  /* 0x000e200001047983 */ /* 0x000ee20000300800 */
[----:B------:R-:W-:-:S02]  /*2cd30*/  ISETP.GT.AND P3, PT, R40, 0x7d, PT ;  /* 0x0000007d2800780c */ /* 0x000fc40003f64270 */
[----:B------:R-:W-:Y:S02]  /*2cd40*/  IADD3 R69, P6, PT, R69, R72, RZ ;  /* 0x0000004845457210 */ /* 0x000fe40007fde0ff */
[----:B------:R-:W-:-:S03]  /*2cd50*/  ISETP.GT.AND P1, PT, R40, 0x7e, PT ;  /* 0x0000007e2800780c */ /* 0x000fc60003f24270 */
[----:B------:R-:W-:Y:S01]  /*2cd60*/  STL [R1+0xe2c], R69 ;  /* 0x000e2c4501007387 */ /* 0x000fe20000100800 */
[----:B------:R-:W-:Y:S02]  /*2cd70*/  ISETP.GT.AND P5, PT, R40, 0x7f, PT ;  /* 0x0000007f2800780c */ /* 0x000fe40003fa4270 */
[----:B------:R-:W-:Y:S01]  /*2cd80*/  PRMT R74, RZ, 0x7610, R74 ;  /* 0x00007610ff4a7816 */ /* 0x000fe2000000004a */
[----:B------:R-:W-:Y:S01]  /*2cd90*/  IMAD.X R70, R70, 0x1, R71, P6 ;  /* 0x0000000146467824 */ /* 0x000fe200030e0647 */
[----:B------:R-:W-:Y:S01]  /*2cda0*/  PRMT R67, RZ, 0x7610, R67 ;  /* 0x00007610ff437816 */ /* 0x000fe20000000043 */
[----:B------:R-:W-:Y:S01]  /*2cdb0*/  USHF.L.U32 UR4, UR4, 0x1f, URZ ;  /* 0x0000001f04047899 */ /* 0x000fe200080006ff */
[----:B---3--:R-:W-:-:S05]  /*2cdc0*/  IMAD.X R4, R4, 0x1, R71, P4 ;  /* 0x0000000104047824 */ /* 0x008fca00020e0647 */
[----:B------:R-:W-:Y:S01]  /*2cdd0*/  @P3 LOP3.LUT R5, R5, R4, RZ, 0x3c, !PT ;  /* 0x0000000405053212 */ /* 0x000fe200078e3cff */
[----:B------:R0:W-:Y:S01]  /*2cde0*/  STL [R1+0xe20], R4 ;  /* 0x000e200401007387 */ /* 0x0001e20000100800 */
[----:B----4-:R-:W-:Y:S02]  /*2cdf0*/  IADD3 R0, P4, PT, R0, R72, RZ ;  /* 0x0000004800007210 */ /* 0x010fe40007f9e0ff */
[----:B0-----:R-:W-:-:S04]  /*2ce00*/  @P3 LOP3.LUT R4, R5, R4, RZ, 0x3c, !PT ;  /* 0x0000000405043212 */ /* 0x001fc800078e3cff */
[----:B------:R-:W-:Y:S01]  /*2ce10*/  @P3 LOP3.LUT R5, R5, R4, RZ, 0x3c, !PT ;  /* 0x0000000405053212 */ /* 0x000fe200078e3cff */
[----:B------:R-:W-:Y:S01]  /*2ce20*/  IMAD.X R68, R68, 0x1, R71, P4 ;  /* 0x0000000144447824 */ /* 0x000fe200020e0647 */
[----:B------:R-:W-:Y:S04]  /*2ce30*/  STL [R1+0xe34], R0 ;  /* 0x000e340001007387 */ /* 0x000fe80000100800 */
[----:B------:R0:W5:Y:S04]  /*2ce40*/  @P3 LDG.E.U16 R74, desc[UR20][R4.64] ;  /* 0x00000014044a3981 */ /* 0x000168000c1e1500 */
[----:B------:R1:W-:Y:S01]  /*2ce50*/  STL [R1+0xe28], R70 ;  /* 0x000e284601007387 */ /* 0x0003e20000100800 */
[----:B0-----:R-:W-:-:S02]  /*2ce60*/  @P1 IMAD.MOV.U32 R4, RZ, RZ, R69 ;  /* 0x000000ffff041224 */ /* 0x001fc400078e0045 */
[----:B------:R-:W-:Y:S02]  /*2ce70*/  @P1 IMAD.MOV.U32 R5, RZ, RZ, R70 ;  /* 0x000000ffff051224 */ /* 0x000fe400078e0046 */
[----:B-1----:R-:W5:Y:S04]  /*2ce80*/  LDL.LU R70, [R1+0x12dc] ;  /* 0x0012dc0001467983 */ /* 0x002f680000300800 */
[----:B------:R-:W5:Y:S04]  /*2ce90*/  LDL.LU R69, [R1+0x12d8] ;  /* 0x0012d80001457983 */ /* 0x000f680000300800 */
[----:B------:R0:W5:Y:S04]  /*2cea0*/  @P1 LDG.E.U16 R67, desc[UR20][R4.64] ;  /* 0x0000001404431981 */ /* 0x000168000c1e1500 */
[----:B------:R1:W-:Y:S01]  /*2ceb0*/  STL [R1+0xe30], R68 ;  /* 0x000e304401007387 */ /* 0x0003e20000100800 */
[----:B0-----:R-:W-:-:S02]  /*2cec0*/  @P5 IMAD.MOV.U32 R5, RZ, RZ, R68 ;  /* 0x000000ffff055224 */ /* 0x001fc400078e0044 */
[----:B------:R-:W-:Y:S01]  /*2ced0*/  @P5 IMAD.MOV.U32 R4, RZ, RZ, R0 ;  /* 0x000000ffff045224 */ /* 0x000fe200078e0000 */
[----:B-1----:R-:W5:Y:S04]  /*2cee0*/  LDL.LU R68, [R1+0x12d4] ;  /* 0x0012d40001447983 */ /* 0x002f680000300800 */
[----:B------:R-:W5:Y:S01]  /*2cef0*/  LDL.LU R0, [R1+0x12d0] ;  /* 0x0012d00001007983 */ /* 0x000f620000300800 */
[----:B--2---:R-:W-:-:S06]  /*2cf00*/  PRMT R73, RZ, 0x7610, R73 ;  /* 0x00007610ff497816 */ /* 0x004fcc0000000049 */
[----:B------:R0:W5:Y:S02]  /*2cf10*/  @P5 LDG.E.U16 R73, desc[UR20][R4.64] ;  /* 0x0000001404495981 */ /* 0x000164000c1e1500 */
[----:B0-----:R-:W0:Y:S02]  /*2cf20*/  S2R R5, SR_TID.X ;  /* 0x0000000000057919 */ /* 0x001e240000002100 */
[----:B0-----:R-:W-:Y:S01]  /*2cf30*/  LOP3.LUT R4, R5, 0x7f, RZ, 0xc0, !PT ;  /* 0x0000007f05047812 */ /* 0x001fe200078ec0ff */
[----:B------:R-:W-:-:S04]  /*2cf40*/  IMAD.U32 R5, RZ, RZ, UR4 ;  /* 0x00000004ff057e24 */ /* 0x000fc8000f8e00ff */
[----:B------:R-:W0:Y:S01]  /*2cf50*/  SYNCS.PHASECHK.TRANS64.TRYWAIT P3, [UR6], R5 ;  /* 0x00000005ff0075a7 */ /* 0x000e220008061106 */
[----:B------:R-:W-:Y:S02]  /*2cf60*/  ISETP.GE.AND P1, PT, R4, R40, PT ;  /* 0x000000280400720c */ /* 0x000fe40003f26270 */
[----:B------:R-:W-:Y:S01]  /*2cf70*/  PRMT R4, R41, 0x5410, R42 ;  /* 0x0000541029047816 */ /* 0x000fe2000000002a */
[----:B0-----:R-:W-:Y:S10]  /*2cf80*/  @!P3 BRA `(.L_x_9) ;  /* 0x000001a00008b947 */ /* 0x001ff40003800000 */
.L_x_17:
[----:B------:R-:W2:Y:S04]  /*2cf90*/  LDL.LU R42, [R1+0x84] ;  /* 0x00008400012a7983 */ /* 0x000ea80000300800 */
[----:B------:R-:W3:Y:S04]  /*2cfa0*/  LDL.LU R41, [R1+0x78] ;  /* 0x0000780001297983 */ /* 0x000ee80000300800 */
[----:B------:R-:W3:Y:S04]  /*2cfb0*/  LDL.LU R40, [R1+0x7c] ;  /* 0x00007c0001287983 */ /* 0x000ee80000300800 */
[----:B-----5:R0:W-:Y:S04]  /*2cfc0*/  STL [R1+0x1590], R63 ;  /* 0x0015903f01007387 */ /* 0x0201e80000100800 */
[----:B0-----:R-:W2:Y:S04]  /*2cfd0*/  LDL.LU R63, [R1+0x80] ;  /* 0x00008000013f7983 */ /* 0x001ea80000300800 */
[----:B------:R0:W-:Y:S04]  /*2cfe0*/  STL [R1+0x158c], R77 ;  /* 0x00158c4d01007387 */ /* 0x0001e80000100800 */
[----:B0-----:R-:W4:Y:S04]  /*2cff0*/  LDL.LU R77, [R1+0x8c] ;  /* 0x00008c00014d7983 */ /* 0x001f280000300800 */
        /* <DEDUP_REMOVED lines=21> */
[----:B0-----:R-:W4:Y:S01]  /*2d150*/  LDL.LU R69, [R1+0xb0] ;  /* 0x0000b00001457983 */ /* 0x001f220000300800 */
[----:B------:R-:W-:-:S02]  /*2d160*/  PRMT R15, R15, 0x5410, R28 ;  /* 0x000054100f0f7816 */ /* 0x000fc4000000001c */
[----:B------:R-:W-:Y:S01]  /*2d170*/  PRMT R13, R13, 0x5410, R30 ;  /* 0x000054100d0d7816 */ /* 0x000fe2000000001e */
[----:B------:R-:W-:Y:S01]  /*2d180*/  STL [R1+0x1354], R68 ;  /* 0x0013544401007387 */ /* 0x000fe20000100800 */
[----:B------:R-:W-:Y:S02]  /*2d190*/  PRMT R16, R16, 0x5410, R27 ;  /* 0x0000541010107816 */ /* 0x000fe4000000001b */
[----:B------:R-:W-:Y:S01]  /*2d1a0*/  PRMT R12, R12, 0x5410, R31 ;  /* 0x000054100c0c7816 */ /* 0x000fe2000000001f */
[----:B------:R-:W-:Y:S01]  /*2d1b0*/  STL [R1+0x13c4], R68 ;  /* 0x0013c44401007387 */ /* 0x000fe20000100800 */
[----:B------:R-:W-:Y:S02]  /*2d1c0*/  PRMT R11, R32, 0x5410, R11 ;  /* 0x00005410200b7816 */ /* 0x000fe4000000000b */
[----:B------:R-:W-:Y:S01]  /*2d1d0*/  PRMT R17, R17, 0x5410, R26 ;  /* 0x0000541011117816 */ /* 0x000fe2000000001a */
[----:B------:R-:W-:Y:S01]  /*2d1e0*/  STL [R1+0x13c8], R68 ;  /* 0x0013c84401007387 */ /* 0x000fe20000100800 */
        /* <DEDUP_REMOVED lines=15> */
[----:B------:R-:W-:-:S03]  /*2d2e0*/  PRMT R21, R21, 0x5410, R22 ;  /* 0x0000541015157816 */ /* 0x000fc60000000016 */
        /* <DEDUP_REMOVED lines=21> */
[----:B---3--:R-:W-:-:S03]  /*2d440*/  PRMT R29, R40, 0x5410, R41 ;  /* 0x00005410281d7816 */ /* 0x008fc60000000029 */
[----:B------:R-:W-:Y:S04]  /*2d450*/  STL [R1+0x150c], R68 ;  /* 0x00150c4401007387 */ /* 0x000fe80000100800 */
[----:B------:R-:W-:Y:S04]  /*2d460*/  STL [R1+0x1518], R68 ;  /* 0x0015184401007387 */ /* 0x000fe80000100800 */
[----:B------:R-:W-:Y:S04]  /*2d470*/  STL [R1+0x1524], R68 ;  /* 0x0015244401007387 */ /* 0x000fe80000100800 */
[----:B------:R-:W-:Y:S01]  /*2d480*/  STL [R1+0x1530], R68 ;  /* 0x0015304401007387 */ /* 0x000fe20000100800 */
[----:B--2---:R-:W-:-:S03]  /*2d490*/  PRMT R28, R42, 0x5410, R63 ;  /* 0x000054102a1c7816 */ /* 0x004fc6000000003f */
[----:B------:R-:W-:Y:S04]  /*2d4a0*/  STL [R1+0x153c], R68 ;  /* 0x00153c4401007387 */ /* 0x000fe80000100800 */
[----:B------:R-:W-:Y:S04]  /*2d4b0*/  STL [R1+0x1548], R68 ;  /* 0x0015484401007387 */ /* 0x000fe80000100800 */
[----:B------:R-:W-:Y:S04]  /*2d4c0*/  STL [R1+0x1554], R68 ;  /* 0x0015544401007387 */ /* 0x000fe80000100800 */
[----:B------:R-:W-:Y:S04]  /*2d4d0*/  STL [R1+0x12e0], R72 ;  /* 0x0012e04801007387 */ /* 0x000fe80000100800 */
[----:B------:R-:W-:Y:S04]  /*2d4e0*/  STL [R1+0x1358], R72 ;  /* 0x0013584801007387 */ /* 0x000fe80000100800 */
[----:B------:R-:W-:Y:S04]  /*2d4f0*/  STL [R1+0x135c], R72 ;  /* 0x00135c4801007387 */ /* 0x000fe80000100800 */
[----:B------:R-:W-:Y:S01]  /*2d500*/  STL [R1+0x1368], R72 ;  /* 0x0013684801007387 */ /* 0x000fe20000100800 */
[----:B----4-:R-:W-:-:S03]  /*2d510*/  PRMT R27, R77, 0x5410, R64 ;  /* 0x000054104d1b7816 */ /* 0x010fc60000000040 */
[----:B------:R-:W-:Y:S04]  /*2d520*/  STL [R1+0x1374], R72 ;  /* 0x0013744801007387 */ /* 0x000fe80000100800 */
[----:B------:R-:W-:Y:S04]  /*2d530*/  STL [R1+0x1380], R72 ;  /* 0x0013804801007387 */ /* 0x000fe80000100800 */
[----:B------:R-:W-:Y:S04]  /*2d540*/  STL [R1+0x138c], R72 ;  /* 0x00138c4801007387 */ /* 0x000fe80000100800 */
[----:B------:R-:W-:Y:S04]  /*2d550*/  STL [R1+0x1398], R72 ;  /* 0x0013984801007387 */ /* 0x000fe80000100800 */
[----:B------:R-:W-:Y:S04]  /*2d560*/  STL [R1+0x13a4], R72 ;  /* 0x0013a44801007387 */ /* 0x000fe80000100800 */
[----:B------:R-:W-:Y:S04]  /*2d570*/  STL [R1+0x13b0], R72 ;  /* 0x0013b04801007387 */ /* 0x000fe80000100800 */
        /* <DEDUP_REMOVED lines=20> */
[----:B------:R0:W-:Y:S04]  /*2d6c0*/  STL [R1+0x154c], R72 ;  /* 0x00154c4801007387 */ /* 0x0001e80000100800 */
        /* <DEDUP_REMOVED lines=95> */
[----:B0-----:R-:W4:Y:S04]  /*2dcc0*/  LDL.LU R72, [R1+0xc] ;  /* 0x00000c0001487983 */ /* 0x001f280000300800 */
[----:B-1----:R-:W4:Y:S04]  /*2dcd0*/  LDL.LU R71, [R1+0x8] ;  /* 0x0000080001477983 */ /* 0x002f280000300800 */
[----:B--2---:R-:W2:Y:S04]  /*2dce0*/  LDL.LU R3, [R1+0x4] ;  /* 0x0000040001037983 */ /* 0x004ea80000300800 */
[----:B---3--:R-:W3:Y:S01]  /*2dcf0*/  LDL.LU R0, [R1] ;  /* 0x0000000001007983 */ /* 0x008ee20000300800 */
[----:B----4-:R-:W-:-:S03]  /*2dd00*/  PRMT R30, R30, 0x5410, R63 ;  /* 0x000054101e1e7816 */ /* 0x010fc6000000003f */
[----:B------:R-:W4:Y:S01]  /*2dd10*/  LDL.LU R63, [R1+0x1590] ;  /* 0x00159000013f7983 */ /* 0x000f220000300800 */
[----:B------:R-:W-:-:S03]  /*2dd20*/  PRMT R31, R31, 0x5410, R77 ;  /* 0x000054101f1f7816 */ /* 0x000fc6000000004d */
        /* <DEDUP_REMOVED lines=27> */
[----:B--2---:R-:W-:-:S03]  /*2dee0*/  PRMT R45, R3, 0x5410, R45 ;  /* 0x00005410032d7816 */ /* 0x004fc6000000002d */
[----:B------:R-:W2:Y:S01]  /*2def0*/  LDL.LU R3, [R1+0x2c4] ;  /* 0x0002c40001037983 */ /* 0x000ea20000300800 */
[----:B---3--:R-:W-:-:S03]  /*2df00*/  PRMT R46, R0, 0x5410, R46 ;  /* 0x00005410002e7816 */ /* 0x008fc6000000002e */
[----:B------:R-:W3:Y:S01]  /*2df10*/  LDL.LU R0, [R1+0x2d4] ;  /* 0x0002d40001007983 */ /* 0x000ee20000300800 */
        /* <DEDUP_REMOVED lines=12> */
[----:B------:R-:W-:Y:S01]  /*2dfe0*/  PRMT R59, R81, 0x5410, R59 ;  /* 0x00005410513b7816 */ /* 0x000fe2000000003b */
[----:B---3--:R0:W-:Y:S04]  /*2dff0*/  STL [R1+0x155c], R0 ;  /* 0x00155c0001007387 */ /* 0x0081e80000100800 */
[----:B0-----:R-:W3:Y:S01]  /*2e000*/  LDL.LU R0, [R1+0x2c0] ;  /* 0x0002c00001007983 */ /* 0x001ee20000300800 */
[----:B------:R-:W-:Y:S02]  /*2e010*/  PRMT R60, R60, 0x5410, R80 ;  /* 0x000054103c3c7816 */ /* 0x000fe40000000050 */
[----:B------:R-:W-:Y:S02]  /*2e020*/  PRMT R61, R61, 0x5410, R79 ;  /* 0x000054103d3d7816 */ /* 0x000fe4000000004f */
[----:B------:R-:W-:-:S02]  /*2e030*/  PRMT R62, R62, 0x5410, R78 ;  /* 0x000054103e3e7816 */ /* 0x000fc4000000004e */
[----:B----4-:R-:W-:Y:S02]  /*2e040*/  PRMT R63, R63, 0x5410, R77 ;  /* 0x000054103f3f7816 */ /* 0x010fe4000000004d */
[----:B------:R-:W-:Y:S02]  /*2e050*/  PRMT R64, R64, 0x5410, R76 ;  /* 0x0000541040407816 */ /* 0x000fe4000000004c */
[----:B------:R-:W-:Y:S02]  /*2e060*/  PRMT R65, R65, 0x5410, R75 ;  /* 0x0000541041417816 */ /* 0x000fe4000000004b */
[----:B------:R-:W-:Y:S02]  /*2e070*/  PRMT R66, R66, 0x5410, R74 ;  /* 0x0000541042427816 */ /* 0x000fe4000000004a */
[----:B------:R-:W-:-:S04]  /*2e080*/  PRMT R67, R67, 0x5410, R73 ;  /* 0x0000541043437816 */ /* 0x000fc80000000049 */
[----:B------:R0:W-:Y:S01]  /*2e090*/  STTM.x64 tmem[UR10+0x100], R4 ;  /* 0x00010004000079ed */ /* 0x0001e2000834000a */
[----:B------:R-:W1:Y:S01]  /*2e0a0*/  FENCE.VIEW.ASYNC.T ;  /* 0x00000000000073c6 */ /* 0x000e620000000200 */
[-C--:B------:R-:W-:Y:S02]  /*2e0b0*/  IADD3 R71, P3, PT, R71, R70.reuse, RZ ;  /* 0x0000004647477210 */ /* 0x080fe40007f7e0ff */
[----:B--2---:R-:W-:-:S03]  /*2e0c0*/  IADD3 R3, P4, PT, R3, R70, RZ ;  /* 0x0000004603037210 */ /* 0x004fc60007f9e0ff */
[----:B------:R-:W-:Y:S01]  /*2e0d0*/  IMAD.X R72, R72, 0x1, R69, P3 ;  /* 0x0000000148487824 */ /* 0x000fe200018e0645 */
[----:B------:R-:W-:Y:S04]  /*2e0e0*/  STL [R1+0x1388], R93 ;  /* 0x0013885d01007387 */ /* 0x000fe80000100800 */
[----:B------:R-:W-:Y:S04]  /*2e0f0*/  STL [R1+0x1390], R93 ;  /* 0x0013905d01007387 */ /* 0x000fe80000100800 */
[----:B------:R-:W-:Y:S04]  /*2e100*/  STL [R1+0x1394], R92 ;  /* 0x0013945c01007387 */ /* 0x000fe80000100800 */
[----:B------:R2:W-:Y:S01]  /*2e110*/  STL [R1+0x139c], R92 ;  /* 0x00139c5c01007387 */ /* 0x0005e20000100800 */
[----:B------:R-:W-:-:S03]  /*2e120*/  PRMT R68, RZ, 0x7610, R68 ;  /* 0x00007610ff447816 */ /* 0x000fc60000000044 */
[----:B--2---:R-:W2:Y:S01]  /*2e130*/  LDL.LU R92, [R1+0x2cc] ;  /* 0x0002cc00015c7983 */ /* 0x004ea20000300800 */
[----:B0-----:R-:W-:Y:S01]  /*2e140*/  PRMT R39, RZ, 0x7610, R39 ;  /* 0x00007610ff277816 */ /* 0x001fe20000000027 */
[----:B------:R-:W-:Y:S02]  /*2e150*/  @!P1 IMAD.MOV.U32 R4, RZ, RZ, R71 ;  /* 0x000000ffff049224 */ /* 0x000fe400078e0047 */
[----:B------:R-:W4:Y:S01]  /*2e160*/  LDL.LU R33, [R1+0x2c8] ;  /* 0x0002c80001217983 */ /* 0x000f220000300800 */
[----:B------:R-:W-:Y:S01]  /*2e170*/  @!P1 IMAD.MOV.U32 R5, RZ, RZ, R72 ;  /* 0x000000ffff059224 */ /* 0x000fe200078e0048 */
[----:B-1----:R-:W-:Y:S06]  /*2e180*/  BAR.SYNC.DEFER_BLOCKING 0x0 ;  /* 0x0000000000007b1d */ /* 0x002fec0000010000 */
[----:B------:R0:W4:Y:S02]  /*2e190*/  @!P1 LDG.E.U16 R39, desc[UR20][R4.64] ;  /* 0x0000001404279981 */ /* 0x000124000c1e1500 */
[----:B0-----:R-:W-:-:S02]  /*2e1a0*/  IMAD.MOV.U32 R5, RZ, RZ, R3 ;  /* 0x000000ffff057224 */ /* 0x001fc400078e0003 */
[----:B---3--:R-:W-:-:S04]  /*2e1b0*/  IMAD.X R0, R0, 0x1, R69, P4 ;  /* 0x0000000100007824 */ /* 0x008fc800020e0645 */
[----:B------:R-:W-:-:S05]  /*2e1c0*/  IMAD.MOV.U32 R4, RZ, RZ, R0 ;  /* 0x000000ffff047224 */ /* 0x000fca00078e0000 */
[----:B------:R-:W-:-:S04]  /*2e1d0*/  @!P1 LOP3.LUT R5, R5, R4, RZ, 0x3c, !PT ;  /* 0x0000000405059212 */ /* 0x000fc800078e3cff */
[----:B------:R-:W-:-:S04]  /*2e1e0*/  @!P1 LOP3.LUT R4, R5, R4, RZ, 0x3c, !PT ;  /* 0x0000000405049212 */ /* 0x000fc800078e3cff */
[----:B------:R-:W-:-:S05]  /*2e1f0*/  @!P1 LOP3.LUT R5, R5, R4, RZ, 0x3c, !PT ;  /* 0x0000000405059212 */ /* 0x000fca00078e3cff */
[----:B------:R0:W3:Y:S04]  /*2e200*/  @!P1 LDG.E.U16 R68, desc[UR20][R4.64] ;  /* 0x0000001404449981 */ /* 0x0000e8000c1e1500 */
[----:B------:R-:W-:Y:S04]  /*2e210*/  STL [R1+0x2bc], R71 ;  /* 0x0002bc4701007387 */ /* 0x000fe80000100800 */
[----:B------:R-:W-:Y:S04]  /*2e220*/  STL [R1+0x2c4], R3 ;  /* 0x0002c40301007387 */ /* 0x000fe80000100800 */
[----:B------:R1:W-:Y:S01]  /*2e230*/  STL [R1+0x2b8], R72 ;  /* 0x0002b84801007387 */ /* 0x0003e20000100800 */
[----:B------:R-:W-:-:S02]  /*2e240*/  PRMT R2, RZ, 0x7610, R2 ;  /* 0x00007610ff027816 */ /* 0x000fc40000000002 */
[----:B--2---:R-:W-:-:S05]  /*2e250*/  IADD3 R92, P3, PT, R92, R70, RZ ;  /* 0x000000465c5c7210 */ /* 0x004fca0007f7e0ff */
[----:B------:R-:W-:Y:S04]  /*2e260*/  STL [R1+0x2cc], R92 ;  /* 0x0002cc5c01007387 */ /* 0x000fe80000100800 */
[----:B-1----:R-:W2:Y:S01]  /*2e270*/  LDL.LU R72, [R1+0x2d8] ;  /* 0x0002d80001487983 */ /* 0x002ea20000300800 */
[----:B0-----:R-:W-:-:S03]  /*2e280*/  @!P1 IMAD.MOV.U32 R4, RZ, RZ, R92 ;  /* 0x000000ffff049224 */ /* 0x001fc600078e005c */
[----:B------:R0:W-:Y:S04]  /*2e290*/  STL [R1+0x2c0], R0 ;  /* 0x0002c00001007387 */ /* 0x0001e80000100800 */
[----:B------:R-:W2:Y:S04]  /*2e2a0*/  LDL.LU R71, [R1+0x2dc] ;  /* 0x0002dc0001477983 */ /* 0x000ea80000300800 */
[----:B------:R-:W2:Y:S04]  /*2e2b0*/  LDL.LU R93, [R1+0x2e4] ;  /* 0x0002e400015d7983 */ /* 0x000ea80000300800 */
[----:B0-----:R-:W2:Y:S04]  /*2e2c0*/  LDL.LU R0, [R1+0x155c] ;  /* 0x00155c0001007983 */ /* 0x001ea80000300800 */
[----:B------:R-:W2:Y:S01]  /*2e2d0*/  LDL.LU R3, [R1+0x1558] ;  /* 0x0015580001037983 */ /* 0x000ea20000300800 */
[----:B----4-:R-:W-:-:S04]  /*2e2e0*/  IMAD.X R33, R33, 0x1, R69, P3 ;  /* 0x0000000121217824 */ /* 0x010fc800018e0645 */
[----:B------:R-:W-:-:S05]  /*2e2f0*/  IMAD.MOV.U32 R5, RZ, RZ, R33 ;  /* 0x000000ffff057224 */ /* 0x000fca00078e0021 */
[----:B------:R0:W4:Y:S04]  /*2e300*/  @!P1 LDG.E.U16 R2, desc[UR20][R4.64] ;  /* 0x0000001404029981 */ /* 0x000128000c1e1500 */
[----:B---3--:R1:W-:Y:S04]  /*2e310*/  STL [R1+0x2ac], R68 ;  /* 0x0002ac4401007387 */ /* 0x0083e80000100800 */
[----:B-1----:R-:W3:Y:S04]  /*2e320*/  LDL.LU R68, [R1+0x1554] ;  /* 0x0015540001447983 */ /* 0x002ee80000300800 */
[----:B------:R1:W-:Y:S04]  /*2e330*/  STL [R1+0x2c8], R33 ;  /* 0x0002c82101007387 */ /* 0x0003e80000100800 */
[----:B-1----:R-:W3:Y:S04]  /*2e340*/  LDL.LU R33, [R1+0x2e0] ;  /* 0x0002e00001217983 */ /* 0x002ee80000300800 */
[----:B------:R-:W3:Y:S01]  /*2e350*/  LDL.LU R4, [R1+0x2d0] ;  /* 0x0002d00001047983 */ /* 0x000ee20000300800 */
[----:B--2---:R-:W-:-:S02]  /*2e360*/  IADD3 R71, P4, PT, R71, R70, RZ ;  /* 0x0000004647477210 */ /* 0x004fc40007f9e0ff */
[----:B------:R-:W-:-:S05]  /*2e370*/  IADD3 R0, P3, PT, R0, R70, RZ ;  /* 0x0000004600007210 */ /* 0x000fca0007f7e0ff */
[----:B0-----:R-:W-:Y:S01]  /*2e380*/  IMAD.MOV.U32 R5, RZ, RZ, R0 ;  /* 0x000000ffff057224 */ /* 0x001fe200078e0000 */
[----:B------:R0:W-:Y:S01]  /*2e390*/  STL [R1+0x2d4], R0 ;  /* 0x0002d40001007387 */ /* 0x0001e20000100800 */
[----:B------:R-:W-:-:S03]  /*2e3a0*/  PRMT R3, RZ, 0x7610, R3 ;  /* 0x00007610ff037816 */ /* 0x000fc60000000003 */
[----:B0-----:R-:W2:Y:S04]  /*2e3b0*/  LDL.LU R0, [R1+0x2ec] ;  /* 0x0002ec0001007983 */ /* 0x001ea80000300800 */
[----:B----4-:R0:W-:Y:S04]  /*2e3c0*/  STL [R1+0x2a8], R2 ;  /* 0x0002a80201007387 */ /* 0x0101e80000100800 */
[----:B0-----:R-:W4:Y:S04]  /*2e3d0*/  LDL.LU R2, [R1+0x2f4] ;  /* 0x0002f40001027983 */ /* 0x001f280000300800 */
[----:B------:R-:W2:Y:S04]  /*2e3e0*/  LDL.LU R92, [R1+0x2fc] ;  /* 0x0002fc00015c7983 */ /* 0x000ea80000300800 */
[----:B------:R-:W-:Y:S01]  /*2e3f0*/  STL [R1+0x2dc], R71 ;  /* 0x0002dc4701007387 */ /* 0x000fe20000100800 */
[----:B---3--:R-:W-:-:S05]  /*2e400*/  IMAD.X R4, R4, 0x1, R69, P3 ;  /* 0x0000000104047824 */ /* 0x008fca00018e0645 */
[-C--:B------:R-:W-:Y:S01]  /*2e410*/  @!P1 LOP3.LUT R5, R5, R4.reuse, RZ, 0x3c, !PT ;  /* 0x0000000405059212 */ /* 0x080fe200078e3cff */
[----:B------:R0:W-:Y:S03]  /*2e420*/  STL [R1+0x2d0], R4 ;  /* 0x0002d00401007387 */ /* 0x0001e60000100800 */
[----:B0-----:R-:W-:-:S04]  /*2e430*/  @!P1 LOP3.LUT R4, R5, R4, RZ, 0x3c, !PT ;  /* 0x0000000405049212 */ /* 0x001fc800078e3cff */
[----:B------:R-:W-:-:S05]  /*2e440*/  @!P1 LOP3.LUT R5, R5, R4, RZ, 0x3c, !PT ;  /* 0x0000000405059212 */ /* 0x000fca00078e3cff */
[----:B------:R0:W3:Y:S01]  /*2e450*/  @!P1 LDG.E.U16 R3, desc[UR20][R4.64] ;  /* 0x0000001404039981 */ /* 0x0000e2000c1e1500 */
[----:B------:R-:W-:Y:S01]  /*2e460*/  IMAD.X R72, R72, 0x1, R69, P4 ;  /* 0x0000000148487824 */ /* 0x000fe200020e0645 */
[----:B------:R-:W-:-:S03]  /*2e470*/  IADD3 R93, P3, PT, R93, R70, RZ ;  /* 0x000000465d5d7210 */ /* 0x000fc60007f7e0ff */
[----:B0-----:R-:W-:Y:S02]  /*2e480*/  IMAD.MOV.U32 R4, RZ, RZ, R72 ;  /* 0x000000ffff047224 */ /* 0x001fe400078e0048 */
[----:B------:R-:W-:-:S05]  /*2e490*/  IMAD.MOV.U32 R5, RZ, RZ, R71 ;  /* 0x000000ffff057224 */ /* 0x000fca00078e0047 */
[----:B------:R-:W-:-:S04]  /*2e4a0*/  @!P1 LOP3.LUT R5, R5, R4, RZ, 0x3c, !PT ;  /* 0x0000000405059212 */ /* 0x000fc800078e3cff */
[C---:B------:R-:W-:Y:S01]  /*2e4b0*/  @!P1 LOP3.LUT R4, R5.reuse, R4, RZ, 0x3c, !PT ;  /* 0x0000000405049212 */ /* 0x040fe200078e3cff */
[----:B------:R-:W-:Y:S01]  /*2e4c0*/  STL [R1+0x2e4], R93 ;  /* 0x0002e45d01007387 */ /* 0x000fe20000100800 */
[----:B------:R-:W-:Y:S02]  /*2e4d0*/  PRMT R68, RZ, 0x7610, R68 ;  /* 0x00007610ff447816 */ /* 0x000fe40000000044 */
[----:B------:R-:W-:-:S05]  /*2e4e0*/  @!P1 LOP3.LUT R5, R5, R4, RZ, 0x3c, !PT ;  /* 0x0000000405059212 */ /* 0x000fca00078e3cff */
[----:B------:R0:W2:Y:S04]  /*2e4f0*/  @!P1 LDG.E.U16 R68, desc[UR20][R4.64] ;  /* 0x0000001404449981 */ /* 0x0000a8000c1e1500 */
[----:B---3--:R1:W-:Y:S04]  /*2e500*/  STL [R1+0x2a4], R3 ;  /* 0x0002a40301007387 */ /* 0x0083e80000100800 */
[----:B-1----:R-:W3:Y:S01]  /*2e510*/  LDL.LU R3, [R1+0x1550] ;  /* 0x0015500001037983 */ /* 0x002ee20000300800 */
[----:B------:R-:W-:Y:S02]  /*2e520*/  IMAD.X R33, R33, 0x1, R69, P3 ;  /* 0x0000000121217824 */ /* 0x000fe400018e0645 */
[----:B0-----:R-:W-:Y:S01]  /*2e530*/  @!P1 IMAD.MOV.U32 R4, RZ, RZ, R93 ;  /* 0x000000ffff049224 */ /* 0x001fe200078e005d */
[----:B------:R0:W-:Y:S01]  /*2e540*/  STL [R1+0x2d8], R72 ;  /* 0x0002d84801007387 */ /* 0x0001e20000100800 */
[----:B------:R-:W-:-:S03]  /*2e550*/  IMAD.MOV.U32 R5, RZ, RZ, R33 ;  /* 0x000000ffff057224 */ /* 0x000fc600078e0021 */
[----:B0-----:R-:W4:Y:S04]  /*2e560*/  LDL.LU R72, [R1+0x154c] ;  /* 0x00154c0001487983 */ /* 0x001f280000300800 */
[----:B------:R-:W4:Y:S04]  /*2e570*/  LDL.LU R71, [R1+0x2f0] ;  /* 0x0002f00001477983 */ /* 0x000f280000300800 */
[----:B--2---:R0:W-:Y:S04]  /*2e580*/  STL [R1+0x2a0], R68 ;  /* 0x0002a04401007387 */ /* 0x0041e80000100800 */
[----:B0-----:R-:W2:Y:S04]  /*2e590*/  LDL.LU R68, [R1+0x1548] ;  /* 0x0015480001447983 */ /* 0x001ea80000300800 */
[----:B------:R0:W-:Y:S04]  /*2e5a0*/  STL [R1+0x2e0], R33 ;  /* 0x0002e02101007387 */ /* 0x0001e80000100800 */
[----:B0-----:R-:W2:Y:S01]  /*2e5b0*/  LDL.LU R33, [R1+0x2f8] ;  /* 0x0002f80001217983 */ /* 0x001ea20000300800 */
[----:B---3--:R-:W-:-:S06]  /*2e5c0*/  PRMT R3, RZ, 0x7610, R3 ;  /* 0x00007610ff037816 */ /* 0x008fcc0000000003 */
[----:B------:R0:W3:Y:S04]  /*2e5d0*/  @!P1 LDG.E.U16 R3, desc[UR20][R4.64] ;  /* 0x0000001404039981 */ /* 0x0000e8000c1e1500 */
[----:B------:R-:W2:Y:S01]  /*2e5e0*/  LDL.LU R4, [R1+0x2e8] ;  /* 0x0002e80001047983 */ /* 0x000ea20000300800 */
[-C--:B------:R-:W-:Y:S02]  /*2e5f0*/  IADD3 R0, P3, PT, R0, R70.reuse, RZ ;  /* 0x0000004600007210 */ /* 0x080fe40007f7e0ff */
[----:B----4-:R-:W-:-:S03]  /*2e600*/  IADD3 R2, P4, PT, R2, R70, RZ ;  /* 0x0000004602027210 */ /* 0x010fc60007f9e0ff */
[----:B0-----:R-:W-:Y:S01]  /*2e610*/  IMAD.MOV.U32 R5, RZ, RZ, R0 ;  /* 0x000000ffff057224 */ /* 0x001fe200078e0000 */
[----:B------:R0:W-:Y:S01]  /*2e620*/  STL [R1+0x2ec], R0 ;  /* 0x0002ec0001007387 */ /* 0x0001e20000100800 */
[----:B------:R-:W-:-:S03]  /*2e630*/  PRMT R72, RZ, 0x7610, R72 ;  /* 0x00007610ff487816 */ /* 0x000fc60000000048 */
[----:B0-----:R-:W4:Y:S04]  /*2e640*/  LDL.LU R0, [R1+0x304] ;  /* 0x0003040001007983 */ /* 0x001f280000300800 */
[----:B---3--:R0:W-:Y:S01]  /*2e650*/  STL [R1+0x29c], R3 ;  /* 0x00029c0301007387 */ /* 0x0081e20000100800 */
[----:B--2---:R-:W-:-:S03]  /*2e660*/  IMAD.X R4, R4, 0x1, R69, P3 ;  /* 0x0000000104047824 */ /* 0x004fc600018e0645 */
[----:B0-----:R-:W2:Y:S02]  /*2e670*/  LDL.LU R3, [R1+0x314] ;  /* 0x0003140001037983 */ /* 0x001ea40000300800 */
[-C--:B------:R-:W-:Y:S02]  /*2e680*/  @!P1 LOP3.LUT R5, R5, R4.reuse, RZ, 0x3c, !PT ;  /* 0x0000000405059212 */ /* 0x080fe400078e3cff */
[----:B------:R-:W3:Y:S04]  /*2e690*/  LDL.LU R93, [R1+0x504] ;  /* 0x00050400015d7983 */ /* 0x000ee80000300800 */
[----:B------:R-:W-:Y:S04]  /*2e6a0*/  STL [R1+0x2f4], R2 ;  /* 0x0002f40201007387 */ /* 0x000fe80000100800 */
[----:B------:R0:W-:Y:S02]  /*2e6b0*/  STL [R1+0x2e8], R4 ;  /* 0x0002e80401007387 */ /* 0x0001e40000100800 */
[----:B0-----:R-:W-:-:S04]  /*2e6c0*/  @!P1 LOP3.LUT R4, R5, R4, RZ, 0x3c, !PT ;  /* 0x0000000405049212 */ /* 0x001fc800078e3cff */
[----:B------:R-:W-:-:S05]  /*2e6d0*/  @!P1 LOP3.LUT R5, R5, R4, RZ, 0x3c, !PT ;  /* 0x0000000405059212 */ /* 0x000fca00078e3cff */
[----:B------:R0:W2:Y:S01]  /*2e6e0*/  @!P1 LDG.E.U16 R72, desc[UR20][R4.64] ;  /* 0x0000001404489981 */ /* 0x0000a2000c1e1500 */
        /* <DEDUP_REMOVED lines=9> */
[----:B------:R0:W3:Y:S04]  /*2e780*/  @!P1 LDG.E.U16 R68, desc[UR20][R4.64] ;  /* 0x0000001404449981 */ /* 0x0000e8000c1e1500 */
[----:B--2---:R1:W-:Y:S04]  /*2e790*/  STL [R1+0x298], R72 ;  /* 0x0002984801007387 */ /* 0x0043e80000100800 */
[----:B-1----:R-:W2:Y:S01]  /*2e7a0*/  LDL.LU R72, [R1+0x1544] ;  /* 0x0015440001487983 */ /* 0x002ea20000300800 */
[----:B------:R-:W-:Y:S02]  /*2e7b0*/  IMAD.X R33, R33, 0x1, R69, P3 ;  /* 0x0000000121217824 */ /* 0x000fe400018e0645 */
[----:B0-----:R-:W-:Y:S01]  /*2e7c0*/  @!P1 IMAD.MOV.U32 R4, RZ, RZ, R92 ;  /* 0x000000ffff049224 */ /* 0x001fe200078e005c */
[----:B------:R0:W-:Y:S01]  /*2e7d0*/  STL [R1+0x2f0], R71 ;  /* 0x0002f04701007387 */ /* 0x0001e20000100800 */
[----:B------:R-:W-:-:S03]  /*2e7e0*/  IMAD.MOV.U32 R5, RZ, RZ, R33 ;  /* 0x000000ffff057224 */ /* 0x000fc600078e0021 */
[----:B0-----:R-:W4:Y:S04]  /*2e7f0*/  LDL.LU R71, [R1+0x1540] ;  /* 0x0015400001477983 */ /* 0x001f280000300800 */
[----:B------:R-:W4:Y:S04]  /*2e800*/  LDL.LU R2, [R1+0x308] ;  /* 0x0003080001027983 */ /* 0x000f280000300800 */
[----:B---3--:R0:W-:Y:S04]  /*2e810*/  STL [R1+0x294], R68 ;  /* 0x0002944401007387 */ /* 0x0081e80000100800 */
[----:B0-----:R-:W3:Y:S04]  /*2e820*/  LDL.LU R68, [R1+0x153c] ;  /* 0x00153c0001447983 */ /* 0x001ee80000300800 */
[----:B------:R0:W-:Y:S04]  /*2e830*/  STL [R1+0x2f8], R33 ;  /* 0x0002f82101007387 */ /* 0x0001e80000100800 */
[----:B0-----:R-:W3:Y:S01]  /*2e840*/  LDL.LU R33, [R1+0x500] ;  /* 0x0005000001217983 */ /* 0x001ee20000300800 */
[----:B--2---:R-:W-:-:S06]  /*2e850*/  PRMT R72, RZ, 0x7610, R72 ;  /* 0x00007610ff487816 */ /* 0x004fcc0000000048 */
[----:B------:R0:W2:Y:S04]  /*2e860*/  @!P1 LDG.E.U16 R72, desc[UR20][R4.64] ;  /* 0x0000001404489981 */ /* 0x0000a8000c1e1500 */
[----:B------:R-:W3:Y:S01]  /*2e870*/  LDL.LU R4, [R1+0x300] ;  /* 0x0003000001047983 */ /* 0x000ee20000300800 */
[-C--:B----4-:R-:W-:Y:S02]  /*2e880*/  IADD3 R0, P3, PT, R0, R70.reuse, RZ ;  /* 0x0000004600007210 */ /* 0x090fe40007f7e0ff */
[----:B------:R-:W-:-:S03]  /*2e890*/  IADD3 R3, P4, PT, R3, R70, RZ ;  /* 0x0000004603037210 */ /* 0x000fc60007f9e0ff */
[----:B0-----:R-:W-:Y:S01]  /*2e8a0*/  IMAD.MOV.U32 R5, RZ, RZ, R0 ;  /* 0x000000ffff057224 */ /* 0x001fe200078e0000 */
[----:B------:R0:W-:Y:S01]  /*2e8b0*/  STL [R1+0x304], R0 ;  /* 0x0003040001007387 */ /* 0x0001e20000100800 */
[----:B------:R-:W-:-:S03]  /*2e8c0*/  PRMT R71, RZ, 0x7610, R71 ;  /* 0x00007610ff477816 */ /* 0x000fc60000000047 */
[----:B0-----:R-:W4:Y:S04]  /*2e8d0*/  LDL.LU R0, [R1+0x50c] ;  /* 0x00050c0001007983 */ /* 0x001f280000300800 */
[----:B--2---:R0:W-:Y:S01]  /*2e8e0*/  STL [R1+0x290], R72 ;  /* 0x0002904801007387 */ /* 0x0041e20000100800 */
[----:B---3--:R-:W-:-:S03]  /*2e8f0*/  IMAD.X R4, R4, 0x1, R69, P3 ;  /* 0x0000000104047824 */ /* 0x008fc600018e0645 */
        /* <DEDUP_REMOVED lines=1262> */
[----:B------:R-:W2:Y:S01]  /*337e0*/  LDL.LU R4, [R1+0x3c0] ;  /* 0x0003c00001047983 */ /* 0x000ea20000300800 */
[-C--:B----4-:R-:W-:Y:S02]  /*337f0*/  IADD3 R0, P3, PT, R0, R70.reuse, RZ ;  /* 0x0000004600007210 */ /* 0x090fe40007f7e0ff */
[----:B------:R-:W-:-:S03]  /*33800*/  IADD3 R2, P4, PT, R2, R70, RZ ;  /* 0x0000004602027210 */ /* 0x000fc60007f9e0ff */
[----:B0-----:R-:W-:Y:S01]  /*33810*/  IMAD.MOV.U32 R5, RZ, RZ, R0 ;  /* 0x000000ffff057224 */ /* 0x001fe200078e0000 */
[----:B------:R0:W-:Y:S04]  /*33820*/  STL [R1+0x3c4], R0 ;  /* 0x0003c40001007387 */ /* 0x0001e80000100800 */
[----:B0-----:R-:W4:Y:S01]  /*33830*/  LDL.LU R0, [R1+0x734] ;  /* 0x0007340001007983 */ /* 0x001f220000300800 */
[----:B---3--:R-:W-:-:S03]  /*33840*/  PRMT R68, RZ, 0x7610, R68 ;  /* 0x00007610ff447816 */ /* 0x008fc60000000044 */
[----:B--2---:R0:W-:Y:S01]  /*33850*/  STL [R1+0x11c], R3 ;  /* 0x00011c0301007387 */ /* 0x0041e20000100800 */
[----:B------:R-:W-:-:S03]  /*33860*/  IMAD.X R4, R4, 0x1, R69, P3 ;  /* 0x0000000104047824 */ /* 0x000fc600018e0645 */
        /* <DEDUP_REMOVED lines=39> */
[----:B------:R-:W4:Y:S04]  /*33ae0*/  LDL.LU R92, [R1+0x754] ;  /* 0x00075400015c7983 */ /* 0x000f280000300800 */
[----:B--2---:R0:W-:Y:S01]  /*33af0*/  STL [R1+0x110], R68 ;  /* 0x0001104401007387 */ /* 0x0041e20000100800 */
[----:B---3--:R-:W-:-:S03]  /*33b00*/  IMAD.X R4, R4, 0x1, R69, P3 ;  /* 0x0000000104047824 */ /* 0x008fc600018e0645 */
[----:B0-----:R-:W2:Y:S02]  /*33b10*/  LDL.LU R68, [R1+0x3d4] ;  /* 0x0003d40001447983 */ /* 0x001ea40000300800 */
[-C--:B------:R-:W-:Y:S02]  /*33b20*/  @!P1 LOP3.LUT R5, R5, R4.reuse, RZ, 0x3c, !PT ;  /* 0x0000000405059212 */ /* 0x080fe400078e3cff */
[----:B------:R-:W-:Y:S04]  /*33b30*/  STL [R1+0x73c], R3 ;  /* 0x00073c0301007387 */ /* 0x000fe80000100800 */
[----:B------:R0:W-:Y:S02]  /*33b40*/  STL [R1+0x730], R4 ;  /* 0x0007300401007387 */ /* 0x0001e40000100800 */
        /* <DEDUP_REMOVED lines=28> */
[-C--:B----4-:R-:W-:Y:S02]  /*33d10*/  IADD3 R0, P3, PT, R0, R70.reuse, RZ ;  /* 0x0000004600007210 */ /* 0x090fe40007f7e0ff */
[----:B------:R-:W-:-:S03]  /*33d20*/  IADD3 R92, P4, PT, R92, R70, RZ ;  /* 0x000000465c5c7210 */ /* 0x000fc60007f9e0ff */
[----:B0-----:R-:W-:Y:S01]  /*33d30*/  IMAD.MOV.U32 R5, RZ, RZ, R0 ;  /* 0x000000ffff057224 */ /* 0x001fe200078e0000 */
[----:B------:R0:W-:Y:S01]  /*33d40*/  STL [R1+0x74c], R0 ;  /* 0x00074c0001007387 */ /* 0x0001e20000100800 */
[----:B------:R-:W-:-:S03]  /*33d50*/  PRMT R2, RZ, 0x7610, R2 ;  /* 0x00007610ff027816 */ /* 0x000fc60000000002 */
[----:B0-----:R-:W4:Y:S04]  /*33d60*/  LDL.LU R0, [R1+0x3dc] ;  /* 0x0003dc0001007983 */ /* 0x001f280000300800 */
[----:B------:R-:W4:Y:S04]  /*33d70*/  LDL.LU R93, [R1+0x75c] ;  /* 0x00075c00015d7983 */ /* 0x000f280000300800 */
[----:B---3--:R0:W-:Y:S01]  /*33d80*/  STL [R1+0x104], R71 ;  /* 0x0001044701007387 */ /* 0x0081e20000100800 */
[----:B--2---:R-:W-:-:S03]  /*33d90*/  IMAD.X R4, R4, 0x1, R69, P3 ;  /* 0x0000000104047824 */ /* 0x004fc600018e0645 */
        /* <DEDUP_REMOVED lines=35> */
[----:B------:R-:W-:Y:S01]  /*33fd0*/  STL [R1+0x3dc], R0 ;  /* 0x0003dc0001007387 */ /* 0x000fe20000100800 */
[----:B------:R-:W-:-:S03]  /*33fe0*/  PRMT R3, RZ, 0x7610, R3 ;  /* 0x00007610ff037816 */ /* 0x000fc60000000003 */
[----:B---3--:R0:W-:Y:S01]  /*33ff0*/  STL [R1+0xf8], R2 ;  /* 0x0000f80201007387 */ /* 0x0081e20000100800 */
[----:B--2---:R-:W-:-:S03]  /*34000*/  IMAD.X R4, R4, 0x1, R69, P3 ;  /* 0x0000000104047824 */ /* 0x004fc600018e0645 */
[----:B0-----:R-:W2:Y:S04]  /*34010*/  LDL.LU R2, [R1+0x76c] ;  /* 0x00076c0001027983 */ /* 0x001ea80000300800 */
[----:B------:R-:W3:Y:S01]  /*34020*/  LDL.LU R0, [R1+0x774] ;  /* 0x0007740001007983 */ /* 0x000ee20000300800 */
[----:B------:R-:W-:-:S03]  /*34030*/  @!P1 LOP3.LUT R5, R5, R4, RZ, 0x3c, !PT ;  /* 0x0000000405059212 */ /* 0x000fc600078e3cff */
[----:B------:R-:W4:Y:S04]  /*34040*/  LDL.LU R68, [R1+0x77c] ;  /* 0x00077c0001447983 */ /* 0x000f280000300800 */
        /* <DEDUP_REMOVED lines=30> */
[-C--:B------:R-:W-:Y:S02]  /*34230*/  IADD3 R2, P3, PT, R2, R70.reuse, RZ ;  /* 0x0000004602027210 */ /* 0x080fe40007f7e0ff */
[----:B------:R-:W-:-:S03]  /*34240*/  IADD3 R0, P4, PT, R0, R70, RZ ;  /* 0x0000004600007210 */ /* 0x000fc60007f9e0ff */
[----:B0-----:R-:W-:Y:S01]  /*34250*/  IMAD.MOV.U32 R5, RZ, RZ, R2 ;  /* 0x000000ffff057224 */ /* 0x001fe200078e0002 */
[----:B------:R-:W-:Y:S01]  /*34260*/  STL [R1+0x76c], R2 ;  /* 0x00076c0201007387 */ /* 0x000fe20000100800 */
[----:B----4-:R-:W-:Y:S01]  /*34270*/  PRMT R92, RZ, 0x7610, R92 ;  /* 0x00007610ff5c7816 */ /* 0x010fe2000000005c */
[--C-:B------:R-:W-:Y:S01]  /*34280*/  IMAD.X R93, R93, 0x1, R69.reuse, P4 ;  /* 0x000000015d5d7824 */ /* 0x100fe200020e0645 */
[----:B---3--:R-:W-:Y:S01]  /*34290*/  PRMT R72, RZ, 0x7610, R72 ;  /* 0x00007610ff487816 */ /* 0x008fe20000000048 */
[----:B--2---:R0:W-:Y:S01]  /*342a0*/  STL [R1+0xec], R3 ;  /* 0x0000ec0301007387 */ /* 0x0041e20000100800 */
[----:B------:R-:W-:-:S03]  /*342b0*/  IMAD.X R4, R4, 0x1, R69, P3 ;  /* 0x0000000104047824 */ /* 0x000fc600018e0645 */
        /* <DEDUP_REMOVED lines=8> */
[----:B------:R0:W2:Y:S02]  /*34340*/  @!P1 LDG.E.U16 R92, desc[UR20][R4.64] ;  /* 0x00000014045c9981 */ /* 0x0000a4000c1e1500 */
[----:B0-----:R-:W-:Y:S02]  /*34350*/  IMAD.MOV.U32 R4, RZ, RZ, R93 ;  /* 0x000000ffff047224 */ /* 0x001fe400078e005d */
[----:B------:R-:W-:-:S05]  /*34360*/  IMAD.MOV.U32 R5, RZ, RZ, R0 ;  /* 0x000000ffff057224 */ /* 0x000fca00078e0000 */
[----:B------:R-:W-:-:S04]  /*34370*/  @!P1 LOP3.LUT R5, R5, R4, RZ, 0x3c, !PT ;  /* 0x0000000405059212 */ /* 0x000fc800078e3cff */
[----:B------:R-:W-:-:S04]  /*34380*/  @!P1 LOP3.LUT R4, R5, R4, RZ, 0x3c, !PT ;  /* 0x0000000405049212 */ /* 0x000fc800078e3cff */
[----:B------:R-:W-:-:S05]  /*34390*/  @!P1 LOP3.LUT R5, R5, R4, RZ, 0x3c, !PT ;  /* 0x0000000405059212 */ /* 0x000fca00078e3cff */
[----:B------:R0:W3:Y:S01]  /*343a0*/  @!P1 LDG.E.U16 R72, desc[UR20][R4.64] ;  /* 0x0000001404489981 */ /* 0x0000e2000c1e1500 */
[----:B------:R-:W-:Y:S02]  /*343b0*/  IADD3 R68, P3, PT, R68, R70, RZ ;  /* 0x0000004644447210 */ /* 0x000fe40007f7e0ff */
[----:B------:R-:W-:-:S03]  /*343c0*/  PRMT R15, RZ, 0x7610, R15 ;  /* 0x00007610ff0f7816 */ /* 0x000fc6000000000f */
[----:B------:R-:W-:Y:S01]  /*343d0*/  STL [R1+0x77c], R68 ;  /* 0x00077c4401007387 */ /* 0x000fe20000100800 */
[----:B------:R-:W-:Y:S02]  /*343e0*/  IMAD.X R33, R33, 0x1, R69, P3 ;  /* 0x0000000121217824 */ /* 0x000fe400018e0645 */
[----:B0-----:R-:W-:Y:S02]  /*343f0*/  @!P1 IMAD.MOV.U32 R4, RZ, RZ, R68 ;  /* 0x000000ffff049224 */ /* 0x001fe400078e0044 */
[----:B------:R-:W-:-:S05]  /*34400*/  IMAD.MOV.U32 R5, RZ, RZ, R33 ;  /* 0x000000ffff057224 */ /* 0x000fca00078e0021 */
[----:B------:R0:W4:Y:S04]  /*34410*/  @!P1 LDG.E.U16 R15, desc[UR20][R4.64] ;  /* 0x00000014040f9981 */ /* 0x000128000c1e1500 */
[----:B--2---:R1:W-:Y:S04]  /*34420*/  STL [R1+0xe8], R92 ;  /* 0x0000e85c01007387 */ /* 0x0043e80000100800 */
[----:B-1----:R-:W2:Y:S04]  /*34430*/  LDL.LU R92, [R1+0x1394] ;  /* 0x00139400015c7983 */ /* 0x002ea80000300800 */
[----:B------:R1:W-:Y:S04]  /*34440*/  STL [R1+0x770], R93 ;  /* 0x0007705d01007387 */ /* 0x0003e80000100800 */
[----:B-1----:R-:W2:Y:S04]  /*34450*/  LDL.LU R93, [R1+0x1390] ;  /* 0x00139000015d7983 */ /* 0x002ea80000300800 */
[----:B------:R-:W2:Y:S04]  /*34460*/  LDL.LU R0, [R1+0x3e0] ;  /* 0x0003e00001007983 */ /* 0x000ea80000300800 */
[----:B---3--:R1:W-:Y:S04]  /*34470*/  STL [R1+0xe4], R72 ;  /* 0x0000e44801007387 */ /* 0x0083e80000100800 */
[----:B-1----:R-:W3:Y:S04]  /*34480*/  LDL.LU R72, [R1+0x138c] ;  /* 0x00138c0001487983 */ /* 0x002ee80000300800 */
[----:B------:R1:W-:Y:S04]  /*34490*/  STL [R1+0x778], R33 ;  /* 0x0007782101007387 */ /* 0x0003e80000100800 */
[----:B-1----:R-:W3:Y:S04]  /*344a0*/  LDL.LU R33, [R1+0x3e8] ;  /* 0x0003e80001217983 */ /* 0x002ee80000300800 */
[----:B------:R-:W3:Y:S01]  /*344b0*/  LDL.LU R4, [R1+0x780] ;  /* 0x0007800001047983 */ /* 0x000ee20000300800 */
[----:B------:R-:W-:-:S02]  /*344c0*/  IADD3 R3, P3, PT, R3, R70, RZ ;  /* 0x0000004603037210 */ /* 0x000fc40007f7e0ff */
[----:B------:R-:W-:-:S03]  /*344d0*/  IADD3 R2, P4, PT, R2, R70, RZ ;  /* 0x0000004602027210 */ /* 0x000fc60007f9e0ff */
[----:B0-----:R-:W-:Y:S01]  /*344e0*/  IMAD.MOV.U32 R5, RZ, RZ, R3 ;  /* 0x000000ffff057224 */ /* 0x001fe200078e0003 */
[----:B------:R-:W-:Y:S04]  /*344f0*/  STL [R1+0x784], R3 ;  /* 0x0007840301007387 */ /* 0x000fe80000100800 */
[----:B----4-:R0:W-:Y:S04]  /*34500*/  STL [R1+0xe0], R15 ;  /* 0x0000e00f01007387 */ /* 0x0101e80000100800 */
[----:B0-----:R-:W4:Y:S04]  /*34510*/  LDL.LU R15, [R1+0x78c] ;  /* 0x00078c00010f7983 */ /* 0x001f280000300800 */
[----:B------:R-:W4:Y:S04]  /*34520*/  LDL.LU R3, [R1+0x794] ;  /* 0x0007940001037983 */ /* 0x000f280000300800 */
[----:B------:R-:W4:Y:S04]  /*34530*/  LDL.LU R68, [R1+0x79c] ;  /* 0x00079c0001447983 */ /* 0x000f280000300800 */
[----:B------:R-:W-:Y:S01]  /*34540*/  STL [R1+0x3e4], R2 ;  /* 0x0003e40201007387 */ /* 0x000fe20000100800 */
[----:B--2---:R-:W-:Y:S01]  /*34550*/  PRMT R93, RZ, 0x7610, R93 ;  /* 0x00007610ff5d7816 */ /* 0x004fe2000000005d */
[----:B------:R-:W-:-:S02]  /*34560*/  IMAD.X R0, R0, 0x1, R69, P4 ;  /* 0x0000000100007824 */ /* 0x000fc400020e0645 */
[----:B---3--:R-:W-:-:S05]  /*34570*/  IMAD.X R4, R4, 0x1, R69, P3 ;  /* 0x0000000104047824 */ /* 0x008fca00018e0645 */
[-C--:B------:R-:W-:Y:S01]  /*34580*/  @!P1 LOP3.LUT R5, R5, R4.reuse, RZ, 0x3c, !PT ;  /* 0x0000000405059212 */ /* 0x080fe200078e3cff */
[----:B------:R0:W-:Y:S03]  /*34590*/  STL [R1+0x780], R4 ;  /* 0x0007800401007387 */ /* 0x0001e60000100800 */
[----:B0-----:R-:W-:-:S04]  /*345a0*/  @!P1 LOP3.LUT R4, R5, R4, RZ, 0x3c, !PT ;  /* 0x0000000405049212 */ /* 0x001fc800078e3cff */
[----:B------:R-:W-:-:S05]  /*345b0*/  @!P1 LOP3.LUT R5, R5, R4, RZ, 0x3c, !PT ;  /* 0x0000000405059212 */ /* 0x000fca00078e3cff */
[----:B------:R0:W2:Y:S02]  /*345c0*/  @!P1 LDG.E.U16 R93, desc[UR20][R4.64] ;  /* 0x00000014045d9981 */ /* 0x0000a4000c1e1500 */
[----:B0-----:R-:W-:Y:S02]  /*345d0*/  IMAD.MOV.U32 R4, RZ, RZ, R0 ;  /* 0x000000ffff047224 */ /* 0x001fe400078e0000 */
[----:B------:R-:W-:-:S05]  /*345e0*/  IMAD.MOV.U32 R5, RZ, RZ, R2 ;  /* 0x000000ffff057224 */ /* 0x000fca00078e0002 */
[----:B------:R-:W-:-:S04]  /*345f0*/  @!P1 LOP3.LUT R5, R5, R4, RZ, 0x3c, !PT ;  /* 0x0000000405059212 */ /* 0x000fc800078e3cff */
[C---:B------:R-:W-:Y:S02]  /*34600*/  @!P1 LOP3.LUT R4, R5.reuse, R4, RZ, 0x3c, !PT ;  /* 0x0000000405049212 */ /* 0x040fe400078e3cff */
[----:B------:R-:W-:Y:S02]  /*34610*/  PRMT R72, RZ, 0x7610, R72 ;  /* 0x00007610ff487816 */ /* 0x000fe40000000048 */
        /* <DEDUP_REMOVED lines=19> */
[----:B----4-:R-:W-:-:S02]  /*34750*/  IADD3 R15, P3, PT, R15, R70, RZ ;  /* 0x000000460f0f7210 */ /* 0x010fc40007f7e0ff */
[----:B------:R-:W-:-:S03]  /*34760*/  IADD3 R3, P4, PT, R3, R70, RZ ;  /* 0x0000004603037210 */ /* 0x000fc60007f9e0ff */
[----:B0-----:R-:W-:Y:S01]  /*34770*/  IMAD.MOV.U32 R5, RZ, RZ, R15 ;  /* 0x000000ffff057224 */ /* 0x001fe200078e000f */
[----:B------:R0:W-:Y:S04]  /*34780*/  STL [R1+0x78c], R15 ;  /* 0x00078c0f01007387 */ /* 0x0001e80000100800 */
[----:B0-----:R-:W4:Y:S04]  /*34790*/  LDL.LU R15, [R1+0x7a4] ;  /* 0x0007a400010f7983 */ /* 0x001f280000300800 */
[----:B------:R-:W4:Y:S04]  /*347a0*/  LDL.LU R71, [R1+0x7ac] ;  /* 0x0007ac0001477983 */ /* 0x000f280000300800 */
[----:B------:R0:W-:Y:S04]  /*347b0*/  STL [R1+0xd4], R43 ;  /* 0x0000d42b01007387 */ /* 0x0001e80000100800 */
[----:B0-----:R-:W4:Y:S04]  /*347c0*/  LDL.LU R43, [R1+0x7b4] ;  /* 0x0007b400012b7983 */ /* 0x001f280000300800 */
        /* <DEDUP_REMOVED lines=104> */
[----:B------:R-:W4:Y:S04]  /*34e50*/  @!P1 LDG.E.U16 R9, desc[UR20][R4.64] ;  /* 0x0000001404099981 */ /* 0x000f28000c1e1500 */
[----:B--2---:R0:W-:Y:S04]  /*34e60*/  STL [R1+0xb8], R3 ;  /* 0x0000b80301007387 */ /* 0x0041e80000100800 */
[----:B0-----:R-:W2:Y:S04]  /*34e70*/  LDL.LU R3, [R1+0x1364] ;  /* 0x0013640001037983 */ /* 0x001ea80000300800 */
[----:B------:R0:W-:Y:S04]  /*34e80*/  STL [R1+0x3f8], R71 ;  /* 0x0003f84701007387 */ /* 0x0001e80000100800 */
[----:B0-----:R-:W2:Y:S04]  /*34e90*/  LDL.LU R71, [R1+0x1360] ;  /* 0x0013600001477983 */ /* 0x001ea80000300800 */
[----:B------:R-:W2:Y:S04]  /*34ea0*/  LDL.LU R68, [R1+0x7c8] ;  /* 0x0007c80001447983 */ /* 0x000ea80000300800 */
[----:B---3--:R0:W-:Y:S04]  /*34eb0*/  STL [R1+0xb4], R72 ;  /* 0x0000b44801007387 */ /* 0x0081e80000100800 */
[----:B0-----:R-:W3:Y:S04]  /*34ec0*/  LDL.LU R72, [R1+0x135c] ;  /* 0x00135c0001487983 */ /* 0x001ee80000300800 */
[----:B------:R0:W-:Y:S04]  /*34ed0*/  STL [R1+0x7b8], R33 ;  /* 0x0007b82101007387 */ /* 0x0001e80000100800 */
[----:B0-----:R-:W3:Y:S04]  /*34ee0*/  LDL.LU R33, [R1+0x7d0] ;  /* 0x0007d00001217983 */ /* 0x001ee80000300800 */
[----:B------:R-:W3:Y:S01]  /*34ef0*/  LDL.LU R5, [R1+0x7c0] ;  /* 0x0007c00001057983 */ /* 0x000ee20000300800 */
[----:B----4-:R-:W-:-:S02]  /*34f00*/  IADD3 R15, P3, PT, R15, R70, RZ ;  /* 0x000000460f0f7210 */ /* 0x010fc40007f7e0ff */
[----:B------:R-:W-:Y:S01]  /*34f10*/  IADD3 R43, P4, PT, R43, R70, RZ ;  /* 0x000000462b2b7210 */ /* 0x000fe20007f9e0ff */
[----:B------:R0:W-:Y:S02]  /*34f20*/  STL [R1+0xb0], R9 ;  /* 0x0000b00901007387 */ /* 0x0001e40000100800 */
[----:B------:R-:W-:Y:S01]  /*34f30*/  @!P1 IMAD.MOV.U32 R4, RZ, RZ, R15 ;  /* 0x000000ffff049224 */ /* 0x000fe200078e000f */
[----:B------:R-:W-:Y:S01]  /*34f40*/  PRMT R37, RZ, 0x7610, R37 ;  /* 0x00007610ff257816 */ /* 0x000fe20000000025 */
[----:B0-----:R-:W4:Y:S04]  /*34f50*/  LDL.LU R9, [R1+0x7dc] ;  /* 0x0007dc0001097983 */ /* 0x001f280000300800 */
[----:B------:R-:W-:Y:S04]  /*34f60*/  STL [R1+0x7c4], R15 ;  /* 0x0007c40f01007387 */ /* 0x000fe80000100800 */
[----:B------:R-:W4:Y:S04]  /*34f70*/  LDL.LU R42, [R1+0x7e4] ;  /* 0x0007e400012a7983 */ /* 0x000f280000300800 */
[----:B------:R-:W-:Y:S01]  /*34f80*/  STL [R1+0x7cc], R43 ;  /* 0x0007cc2b01007387 */ /* 0x000fe20000100800 */
[--C-:B--2---:R-:W-:Y:S01]  /*34f90*/  IMAD.X R68, R68, 0x1, R69.reuse, P4 ;  /* 0x0000000144447824 */ /* 0x104fe200020e0645 */
[----:B---3--:R-:W-:Y:S01]  /*34fa0*/  PRMT R72, RZ, 0x7610, R72 ;  /* 0x00007610ff487816 */ /* 0x008fe20000000048 */
[----:B------:R-:W-:-:S05]  /*34fb0*/  IMAD.X R5, R5, 0x1, R69, P3 ;  /* 0x0000000105057824 */ /* 0x000fca00018e0645 */
[----:B------:R0:W-:Y:S04]  /*34fc0*/  STL [R1+0x7c0], R5 ;  /* 0x0007c00501007387 */ /* 0x0001e80000100800 */
[----:B------:R0:W2:Y:S02]  /*34fd0*/  @!P1 LDG.E.U16 R72, desc[UR20][R4.64] ;  /* 0x0000001404489981 */ /* 0x0000a4000c1e1500 */
[----:B0-----:R-:W-:Y:S02]  /*34fe0*/  IMAD.MOV.U32 R5, RZ, RZ, R68 ;  /* 0x000000ffff057224 */ /* 0x001fe400078e0044 */
[----:B------:R-:W-:-:S05]  /*34ff0*/  @!P1 IMAD.MOV.U32 R4, RZ, RZ, R43 ;  /* 0x000000ffff049224 */ /* 0x000fca00078e002b */
[----:B------:R0:W3:Y:S01]  /*35000*/  @!P1 LDG.E.U16 R37, desc[UR20][R4.64] ;  /* 0x0000001404259981 */ /* 0x0000e2000c1e1500 */
[----:B------:R-:W-:-:S05]  /*35010*/  IADD3 R19, P3, PT, R19, R70, RZ ;  /* 0x0000004613137210 */ /* 0x000fca0007f7e0ff */
[----:B------:R-:W-:Y:S01]  /*35020*/  STL [R1+0x7d4], R19 ;  /* 0x0007d41301007387 */ /* 0x000fe20000100800 */
[----:B------:R-:W-:-:S03]  /*35030*/  IMAD.X R33, R33, 0x1, R69, P3 ;  /* 0x0000000121217824 */ /* 0x000fc600018e0645 */
[----:B------:R-:W3:Y:S01]  /*35040*/  LDL.LU R15, [R1+0x404] ;  /* 0x00040400010f7983 */ /* 0x000ee20000300800 */
[----:B------:R-:W-:-:S03]  /*35050*/  PRMT R12, RZ, 0x7610, R12 ;  /* 0x00007610ff0c7816 */ /* 0x000fc6000000000c */
[----:B------:R-:W-:Y:S01]  /*35060*/  STL [R1+0x7c8], R68 ;  /* 0x0007c84401007387 */ /* 0x000fe20000100800 */
[----:B----4-:R-:W-:Y:S01]  /*35070*/  IADD3 R9, P3, PT, R9, R70, RZ ;  /* 0x0000004609097210 */ /* 0x010fe20007f7e0ff */
[----:B0-----:R-:W-:Y:S02]  /*35080*/  @!P1 IMAD.MOV.U32 R4, RZ, RZ, R19 ;  /* 0x000000ffff049224 */ /* 0x001fe400078e0013 */
[----:B------:R-:W-:-:S05]  /*35090*/  @!P1 IMAD.MOV.U32 R5, RZ, RZ, R33 ;  /* 0x000000ffff059224 */ /* 0x000fca00078e0021 */
[----:B------:R0:W4:Y:S04]  /*350a0*/  @!P1 LDG.E.U16 R12, desc[UR20][R4.64] ;  /* 0x00000014040c9981 */ /* 0x000128000c1e1500 */
[----:B--2---:R1:W-:Y:S04]  /*350b0*/  STL [R1+0xac], R72 ;  /* 0x0000ac4801007387 */ /* 0x0043e80000100800 */
[----:B-1----:R-:W2:Y:S04]  /*350c0*/  LDL.LU R72, [R1+0x1358] ;  /* 0x0013580001487983 */ /* 0x002ea80000300800 */
[----:B------:R-:W2:Y:S04]  /*350d0*/  LDL.LU R68, [R1+0x1354] ;  /* 0x0013540001447983 */ /* 0x000ea80000300800 */
[----:B------:R-:W2:Y:S04]  /*350e0*/  LDL.LU R43, [R1+0x7e0] ;  /* 0x0007e000012b7983 */ /* 0x000ea80000300800 */
[----:B------:R-:W-:Y:S04]  /*350f0*/  STL [R1+0x7d0], R33 ;  /* 0x0007d02101007387 */ /* 0x000fe80000100800 */
[----:B---3--:R1:W-:Y:S04]  /*35100*/  STL [R1+0xa8], R37 ;  /* 0x0000a82501007387 */ /* 0x0083e80000100800 */
[----:B-1----:R-:W3:Y:S04]  /*35110*/  LDL.LU R37, [R1+0x400] ;  /* 0x0004000001257983 */ /* 0x002ee80000300800 */
[----:B------:R-:W-:Y:S04]  /*35120*/  STL [R1+0x7dc], R9 ;  /* 0x0007dc0901007387 */ /* 0x000fe80000100800 */
[----:B------:R-:W3:Y:S01]  /*35130*/  LDL.LU R4, [R1+0x7d8] ;  /* 0x0007d80001047983 */ /* 0x000ee20000300800 */
[----:B0-----:R-:W-:Y:S01]  /*35140*/  IMAD.MOV.U32 R5, RZ, RZ, R9 ;  /* 0x000000ffff057224 */ /* 0x001fe200078e0009 */
[----:B------:R-:W-:-:S02]  /*35150*/  IADD3 R42, P4, PT, R42, R70, RZ ;  /* 0x000000462a2a7210 */ /* 0x000fc40007f9e0ff */
[----:B------:R-:W3:Y:S04]  /*35160*/  LDL.LU R19, [R1+0x408] ;  /* 0x0004080001137983 */ /* 0x000ee80000300800 */
[----:B----4-:R0:W-:Y:S01]  /*35170*/  STL [R1+0xa4], R12 ;  /* 0x0000a40c01007387 */ /* 0x0101e20000100800 */
[----:B------:R-:W-:-:S03]  /*35180*/  PRMT R35, RZ, 0x7610, R35 ;  /* 0x00007610ff237816 */ /* 0x000fc60000000023 */
[----:B0-----:R-:W4:Y:S04]  /*35190*/  LDL.LU R12, [R1+0x40c] ;  /* 0x00040c00010c7983 */ /* 0x001f280000300800 */
[----:B------:R-:W4:Y:S04]  /*351a0*/  LDL.LU R33, [R1+0x7ec] ;  /* 0x0007ec0001217983 */ /* 0x000f280000300800 */
[----:B------:R-:W4:Y:S04]  /*351b0*/  LDL.LU R9, [R1+0x7f4] ;  /* 0x0007f40001097983 */ /* 0x000f280000300800 */
[----:B------:R-:W-:Y:S01]  /*351c0*/  STL [R1+0x7e4], R42 ;  /* 0x0007e42a01007387 */ /* 0x000fe20000100800 */
[----:B------:R-:W-:-:S02]  /*351d0*/  PRMT R38, RZ, 0x7610, R38 ;  /* 0x00007610ff267816 */ /* 0x000fc40000000026 */
[----:B------:R-:W-:Y:S01]  /*351e0*/  PRMT R36, RZ, 0x7610, R36 ;  /* 0x00007610ff247816 */ /* 0x000fe20000000024 */
[--C-:B--2---:R-:W-:Y:S02]  /*351f0*/  IMAD.X R43, R43, 0x1, R69.reuse, P4 ;  /* 0x000000012b2b7824 */ /* 0x104fe400020e0645 */
[----:B---3--:R-:W-:-:S05]  /*35200*/  IMAD.X R4, R4, 0x1, R69, P3 ;  /* 0x0000000104047824 */ /* 0x008fca00018e0645 */
[----:B------:R-:W-:Y:S01]  /*35210*/  @!P1 LOP3.LUT R5, R5, R4, RZ, 0x3c, !PT ;  /* 0x0000000405059212 */ /* 0x000fe200078e3cff */
[----:B------:R0:W-:Y:S01]  /*35220*/  STL [R1+0x7d8], R4 ;  /* 0x0007d80401007387 */ /* 0x0001e20000100800 */
[----:B------:R-:W-:Y:S02]  /*35230*/  IADD3 R15, P3, PT, R15, R70, RZ ;  /* 0x000000460f0f7210 */ /* 0x000fe40007f7e0ff */
[----:B0-----:R-:W-:-:S04]  /*35240*/  @!P1 LOP3.LUT R4, R5, R4, RZ, 0x3c, !PT ;  /* 0x0000000405049212 */ /* 0x001fc800078e3cff */
[----:B------:R-:W-:Y:S01]  /*35250*/  @!P1 LOP3.LUT R5, R5, R4, RZ, 0x3c, !PT ;  /* 0x0000000405059212 */ /* 0x000fe200078e3cff */
[----:B------:R-:W-:-:S04]  /*35260*/  IMAD.X R37, R37, 0x1, R69, P3 ;  /* 0x0000000125257824 */ /* 0x000fc800018e0645 */
[----:B------:R0:W2:Y:S02]  /*35270*/  @!P1 LDG.E.U16 R35, desc[UR20][R4.64] ;  /* 0x0000001404239981 */ /* 0x0000a4000c1e1500 */
[----:B0-----:R-:W-:Y:S02]  /*35280*/  @!P1 IMAD.MOV.U32 R4, RZ, RZ, R42 ;  /* 0x000000ffff049224 */ /* 0x001fe400078e002a */
[----:B------:R-:W-:-:S05]  /*35290*/  @!P1 IMAD.MOV.U32 R5, RZ, RZ, R43 ;  /* 0x000000ffff059224 */ /* 0x000fca00078e002b */
[----:B------:R0:W3:Y:S02]  /*352a0*/  @!P1 LDG.E.U16 R38, desc[UR20][R4.64] ;  /* 0x0000001404269981 */ /* 0x0000e4000c1e1500 */
[----:B0-----:R-:W-:Y:S02]  /*352b0*/  @!P1 IMAD.MOV.U32 R4, RZ, RZ, R15 ;  /* 0x000000ffff049224 */ /* 0x001fe400078e000f */
[----:B------:R-:W-:-:S05]  /*352c0*/  @!P1 IMAD.MOV.U32 R5, RZ, RZ, R37 ;  /* 0x000000ffff059224 */ /* 0x000fca00078e0025 */
[----:B------:R0:W3:Y:S04]  /*352d0*/  @!P1 LDG.E.U16 R36, desc[UR20][R4.64] ;  /* 0x0000001404249981 */ /* 0x0000e8000c1e1500 */
[----:B------:R-:W-:Y:S04]  /*352e0*/  STL [R1+0x404], R15 ;  /* 0x0004040f01007387 */ /* 0x000fe80000100800 */
[----:B------:R-:W-:Y:S01]  /*352f0*/  STL [R1+0x7e0], R43 ;  /* 0x0007e02b01007387 */ /* 0x000fe20000100800 */
[-C--:B----4-:R-:W-:Y:S02]  /*35300*/  IADD3 R12, P3, PT, R12, R70.reuse, RZ ;  /* 0x000000460c0c7210 */ /* 0x090fe40007f7e0ff */
[----:B------:R-:W-:-:S03]  /*35310*/  IADD3 R33, P4, PT, R33, R70, RZ ;  /* 0x0000004621217210 */ /* 0x000fc60007f9e0ff */
[----:B------:R-:W-:Y:S01]  /*35320*/  IMAD.X R19, R19, 0x1, R69, P3 ;  /* 0x0000000113137824 */ /* 0x000fe200018e0645 */
[----:B------:R-:W-:Y:S01]  /*35330*/  PRMT R72, RZ, 0x7610, R72 ;  /* 0x00007610ff487816 */ /* 0x000fe20000000048 */
[----:B0-----:R-:W-:Y:S01]  /*35340*/  @!P1 IMAD.MOV.U32 R4, RZ, RZ, R12 ;  /* 0x000000ffff049224 */ /* 0x001fe200078e000c */
[----:B------:R-:W-:Y:S01]  /*35350*/  IADD3 R9, P3, PT, R9, R70, RZ ;  /* 0x0000004609097210 */ /* 0x000fe20007f7e0ff */
[----:B------:R-:W-:-:S05]  /*35360*/  @!P1 IMAD.MOV.U32 R5, RZ, RZ, R19 ;  /* 0x000000ffff059224 */ /* 0x000fca00078e0013 */
[----:B------:R0:W4:Y:S04]  /*35370*/  @!P1 LDG.E.U16 R72, desc[UR20][R4.64] ;  /* 0x0000001404489981 */ /* 0x000128000c1e1500 */
[----:B--2---:R1:W-:Y:S04]  /*35380*/  STL [R1+0xa0], R35 ;  /* 0x0000a02301007387 */ /* 0x0043e80000100800 */
[----:B-1----:R-:W2:Y:S04]  /*35390*/  LDL.LU R35, [R1+0x7e8] ;  /* 0x0007e80001237983 */ /* 0x002ea80000300800 */
[----:B------:R-:W-:Y:S04]  /*353a0*/  STL [R1+0x400], R37 ;  /* 0x0004002501007387 */ /* 0x000fe80000100800 */
[----:B------:R-:W4:Y:S04]  /*353b0*/  LDL.LU R15, [R1+0x7f0] ;  /* 0x0007f000010f7983 */ /* 0x000f280000300800 */
[----:B------:R-:W-:Y:S04]  /*353c0*/  STL [R1+0x40c], R12 ;  /* 0x00040c0c01007387 */ /* 0x000fe80000100800 */
[----:B---3--:R1:W-:Y:S04]  /*353d0*/  STL [R1+0x98], R36 ;  /* 0x0000982401007387 */ /* 0x0083e80000100800 */
[----:B-1----:R-:W3:Y:S04]  /*353e0*/  LDL.LU R36, [R1+0x7fc] ;  /* 0x0007fc0001247983 */ /* 0x002ee80000300800 */
[----:B------:R-:W-:Y:S04]  /*353f0*/  STL [R1+0x7ec], R33 ;  /* 0x0007ec2101007387 */ /* 0x000fe80000100800 */
[----:B------:R1:W-:Y:S04]  /*35400*/  STL [R1+0x408], R19 ;  /* 0x0004081301007387 */ /* 0x0003e80000100800 */
[----:B------:R-:W-:Y:S04]  /*35410*/  STL [R1+0x7f4], R9 ;  /* 0x0007f40901007387 */ /* 0x000fe80000100800 */
[----:B------:R-:W3:Y:S01]  /*35420*/  LDL.LU R37, [R1+0x7f8] ;  /* 0x0007f80001257983 */ /* 0x000ee20000300800 */
[----:B------:R-:W-:Y:S01]  /*35430*/  PRMT R27, RZ, 0x7610, R27 ;  /* 0x00007610ff1b7816 */ /* 0x000fe2000000001b */
[----:B0-----:R-:W-:Y:S01]  /*35440*/  @!P1 IMAD.MOV.U32 R4, RZ, RZ, R33 ;  /* 0x000000ffff049224 */ /* 0x001fe200078e0021 */
[----:B------:R-:W-:-:S02]  /*35450*/  PRMT R8, RZ, 0x7610, R8 ;  /* 0x00007610ff087816 */ /* 0x000fc40000000008 */
[----:B------:R-:W-:Y:S01]  /*35460*/  PRMT R30, RZ, 0x7610, R30 ;  /* 0x00007610ff1e7816 */ /* 0x000fe2000000001e */
[----:B--2---:R-:W-:-:S04]  /*35470*/  IMAD.X R35, R35, 0x1, R69, P4 ;  /* 0x0000000123237824 */ /* 0x004fc800020e0645 */
[----:B------:R-:W-:Y:S02]  /*35480*/  @!P1 IMAD.MOV.U32 R5, RZ, RZ, R35 ;  /* 0x000000ffff059224 */ /* 0x000fe400078e0023 */
[----:B----4-:R-:W-:-:S03]  /*35490*/  IMAD.X R15, R15, 0x1, R69, P3 ;  /* 0x000000010f0f7824 */ /* 0x010fc600018e0645 */
[----:B------:R0:W2:Y:S04]  /*354a0*/  @!P1 LDG.E.U16 R27, desc[UR20][R4.64] ;  /* 0x00000014041b9981 */ /* 0x0000a8000c1e1500 */
[----:B------:R4:W-:Y:S04]  /*354b0*/  STL [R1+0x7e8], R35 ;  /* 0x0007e82301007387 */ /* 0x0009e80000100800 */
[----:B------:R-:W2:Y:S01]  /*354c0*/  LDL.LU R12, [R1+0x804] ;  /* 0x00080400010c7983 */ /* 0x000ea20000300800 */
[----:B0-----:R-:W-:Y:S02]  /*354d0*/  @!P1 IMAD.MOV.U32 R4, RZ, RZ, R9 ;  /* 0x000000ffff049224 */ /* 0x001fe400078e0009 */
[----:B------:R-:W-:Y:S01]  /*354e0*/  @!P1 IMAD.MOV.U32 R5, RZ, RZ, R15 ;  /* 0x000000ffff059224 */ /* 0x000fe200078e000f */
[----:B-1----:R-:W2:Y:S04]  /*354f0*/  LDL.LU R19, [R1+0x80c] ;  /* 0x00080c0001137983 */ /* 0x002ea80000300800 */
[----:B------:R0:W2:Y:S01]  /*35500*/  @!P1 LDG.E.U16 R8, desc[UR20][R4.64] ;  /* 0x0000001404089981 */ /* 0x0000a2000c1e1500 */
[----:B---3--:R-:W-:-:S03]  /*35510*/  IADD3 R36, P3, PT, R36, R70, RZ ;  /* 0x0000004624247210 */ /* 0x008fc60007f7e0ff */
[----:B------:R-:W-:Y:S04]  /*35520*/  STL [R1+0x12e4], R72 ;  /* 0x0012e44801007387 */ /* 0x000fe80000100800 */
[----:B----4-:R-:W3:Y:S01]  /*35530*/  LDL.LU R35, [R1+0x800] ;  /* 0x0008000001237983 */ /* 0x010ee20000300800 */
[----:B0-----:R-:W-:-:S03]  /*35540*/  @!P1 IMAD.MOV.U32 R4, RZ, RZ, R36 ;  /* 0x000000ffff049224 */ /* 0x001fc600078e0024 */
[----:B------:R-:W-:Y:S01]  /*35550*/  STL [R1+0x7f0], R15 ;  /* 0x0007f00f01007387 */ /* 0x000fe20000100800 */
[----:B------:R-:W-:-:S03]  /*35560*/  IMAD.X R37, R37, 0x1, R69, P3 ;  /* 0x0000000125257824 */ /* 0x000fc600018e0645 */
[----:B------:R-:W-:Y:S01]  /*35570*/  STL [R1+0x9c], R38 ;  /* 0x00009c2601007387 */ /* 0x000fe20000100800 */
[----:B------:R-:W-:-:S03]  /*35580*/  @!P1 IMAD.MOV.U32 R5, RZ, RZ, R37 ;  /* 0x000000ffff059224 */ /* 0x000fc600078e0025 */
[----:B------:R-:W4:Y:S04]  /*35590*/  LDL.LU R33, [R1+0x808] ;  /* 0x0008080001217983 */ /* 0x000f280000300800 */
[----:B------:R0:W4:Y:S04]  /*355a0*/  @!P1 LDG.E.U16 R30, desc[UR20][R4.64] ;  /* 0x00000014041e9981 */ /* 0x000128000c1e1500 */
[----:B------:R-:W-:Y:S01]  /*355b0*/  STL [R1+0x7fc], R36 ;  /* 0x0007fc2401007387 */ /* 0x000fe20000100800 */
[----:B------:R-:W-:Y:S02]  /*355c0*/  PRMT R34, RZ, 0x7610, R34 ;  /* 0x00007610ff227816 */ /* 0x000fe40000000022 */
[----:B------:R-:W-:Y:S01]  /*355d0*/  PRMT R17, RZ, 0x7610, R17 ;  /* 0x00007610ff117816 */ /* 0x000fe20000000011 */
[----:B--2---:R1:W-:Y:S01]  /*355e0*/  STL [R1+0x90], R27 ;  /* 0x0000901b01007387 */ /* 0x0043e20000100800 */
[----:B------:R-:W-:-:S03]  /*355f0*/  IADD3 R12, P4, PT, R12, R70, RZ ;  /* 0x000000460c0c7210 */ /* 0x000fc60007f9e0ff */
[----:B-1----:R-:W2:Y:S01]  /*35600*/  LDL.LU R27, [R1+0x810] ;  /* 0x00081000011b7983 */ /* 0x002ea20000300800 */
[----:B------:R-:W-:-:S03]  /*35610*/  IADD3 R19, P3, PT, R19, R70, RZ ;  /* 0x0000004613137210 */ /* 0x000fc60007f7e0ff */
[----:B------:R1:W-:Y:S01]  /*35620*/  STL [R1+0x8c], R8 ;  /* 0x00008c0801007387 */ /* 0x0003e20000100800 */
[----:B0-----:R-:W-:-:S03]  /*35630*/  @!P1 IMAD.MOV.U32 R4, RZ, RZ, R12 ;  /* 0x000000ffff049224 */ /* 0x001fc600078e000c */
[----:B-1----:R-:W2:Y:S01]  /*35640*/  LDL.LU R8, [R1+0x814] ;  /* 0x0008140001087983 */ /* 0x002ea20000300800 */
[----:B---3--:R-:W-:-:S03]  /*35650*/  IMAD.X R35, R35, 0x1, R69, P4 ;  /* 0x0000000123237824 */ /* 0x008fc600020e0645 */
[----:B------:R-:W3:Y:S01]  /*35660*/  LDL.LU R15, [R1+0x414] ;  /* 0x00041400010f7983 */ /* 0x000ee20000300800 */
[----:B------:R-:W-:-:S03]  /*35670*/  @!P1 IMAD.MOV.U32 R5, RZ, RZ, R35 ;  /* 0x000000ffff059224 */ /* 0x000fc600078e0023 */
[----:B------:R-:W3:Y:S04]  /*35680*/  LDL.LU R9, [R1+0x41c] ;  /* 0x00041c0001097983 */ /* 0x000ee80000300800 */
[----:B------:R-:W-:Y:S04]  /*35690*/  STL [R1+0x804], R12 ;  /* 0x0008040c01007387 */ /* 0x000fe80000100800 */
[----:B------:R-:W-:Y:S01]  /*356a0*/  STL [R1+0x7f8], R37 ;  /* 0x0007f82501007387 */ /* 0x000fe20000100800 */
[----:B----4-:R-:W-:-:S03]  /*356b0*/  IMAD.X R33, R33, 0x1, R69, P3 ;  /* 0x0000000121217824 */ /* 0x010fc600018e0645 */
[----:B------:R-:W-:Y:S04]  /*356c0*/  STL [R1+0x80c], R19 ;  /* 0x00080c1301007387 */ /* 0x000fe80000100800 */
[----:B------:R-:W-:Y:S04]  /*356d0*/  STL [R1+0x800], R35 ;  /* 0x0008002301007387 */ /* 0x000fe80000100800 */
[----:B------:R0:W-:Y:S04]  /*356e0*/  STL [R1+0x88], R30 ;  /* 0x0000881e01007387 */ /* 0x0001e80000100800 */
[----:B------:R1:W4:Y:S04]  /*356f0*/  @!P1 LDG.E.U16 R34, desc[UR20][R4.64] ;  /* 0x0000001404229981 */ /* 0x000328000c1e1500 */
[----:B0-----:R-:W4:Y:S01]  /*35700*/  LDL.LU R30, [R1+0x410] ;  /* 0x00041000011e7983 */ /* 0x001f220000300800 */
[----:B-1----:R-:W-:-:S03]  /*35710*/  @!P1 IMAD.MOV.U32 R4, RZ, RZ, R19 ;  /* 0x000000ffff049224 */ /* 0x002fc600078e0013 */
[----:B------:R-:W4:Y:S01]  /*35720*/  LDL.LU R12, [R1+0x418] ;  /* 0x00041800010c7983 */ /* 0x000f220000300800 */
[----:B------:R-:W-:-:S05]  /*35730*/  @!P1 IMAD.MOV.U32 R5, RZ, RZ, R33 ;  /* 0x000000ffff059224 */ /* 0x000fca00078e0021 */
[----:B------:R0:W4:Y:S01]  /*35740*/  @!P1 LDG.E.U16 R17, desc[UR20][R4.64] ;  /* 0x0000001404119981 */ /* 0x000122000c1e1500 */
[----:B------:R-:W-:Y:S02]  /*35750*/  PRMT R32, RZ, 0x7610, R32 ;  /* 0x00007610ff207816 */ /* 0x000fe40000000020 */
[----:B------:R-:W-:Y:S01]  /*35760*/  PRMT R14, RZ, 0x7610, R14 ;  /* 0x00007610ff0e7816 */ /* 0x000fe2000000000e */
[----:B------:R-:W-:Y:S04]  /*35770*/  STL [R1+0x808], R33 ;  /* 0x0008082101007387 */ /* 0x000fe80000100800 */
[----:B------:R-:W4:Y:S01]  /*35780*/  LDL.LU R19, [R1+0x81c] ;  /* 0x00081c0001137983 */ /* 0x000f220000300800 */
[----:B------:R-:W-:Y:S02]  /*35790*/  PRMT R71, RZ, 0x7610, R71 ;  /* 0x00007610ff477816 */ /* 0x000fe40000000047 */
[----:B--2---:R-:W-:-:S02]  /*357a0*/  IADD3 R8, P3, PT, R8, R70, RZ ;  /* 0x0000004608087210 */ /* 0x004fc40007f7e0ff */
[----:B---3--:R-:W-:-:S03]  /*357b0*/  IADD3 R15, P4, PT, R15, R70, RZ ;  /* 0x000000460f0f7210 */ /* 0x008fc60007f9e0ff */
[----:B------:R-:W-:Y:S02]  /*357c0*/  IMAD.X R27, R27, 0x1, R69, P3 ;  /* 0x000000011b1b7824 */ /* 0x000fe400018e0645 */
[----:B0-----:R-:W-:Y:S02]  /*357d0*/  @!P1 IMAD.MOV.U32 R4, RZ, RZ, R8 ;  /* 0x000000ffff049224 */ /* 0x001fe400078e0008 */
[----:B------:R-:W-:Y:S01]  /*357e0*/  @!P1 IMAD.MOV.U32 R5, RZ, RZ, R27 ;  /* 0x000000ffff059224 */ /* 0x000fe200078e001b */
[----:B------:R-:W-:Y:S01]  /*357f0*/  IADD3 R9, P3, PT, R9, R70, RZ ;  /* 0x0000004609097210 */ /* 0x000fe20007f7e0ff */
[----:B------:R-:W-:Y:S04]  /*35800*/  STL [R1+0x814], R8 ;  /* 0x0008140801007387 */ /* 0x000fe80000100800 */
[----:B------:R0:W2:Y:S02]  /*35810*/  @!P1 LDG.E.U16 R32, desc[UR20][R4.64] ;  /* 0x0000001404209981 */ /* 0x0000a4000c1e1500 */
[----:B0-----:R-:W-:-:S02]  /*35820*/  @!P1 IMAD.MOV.U32 R4, RZ, RZ, R15 ;  /* 0x000000ffff049224 */ /* 0x001fc400078e000f */
[----:B----4-:R-:W-:-:S04]  /*35830*/  IMAD.X R30, R30, 0x1, R69, P4 ;  /* 0x000000011e1e7824 */ /* 0x010fc800020e0645 */
[----:B------:R-:W-:Y:S02]  /*35840*/  @!P1 IMAD.MOV.U32 R5, RZ, RZ, R30 ;  /* 0x000000ffff059224 */ /* 0x000fe400078e001e */
[----:B------:R-:W-:-:S03]  /*35850*/  IMAD.X R12, R12, 0x1, R69, P3 ;  /* 0x000000010c0c7824 */ /* 0x000fc600018e0645 */
[----:B------:R0:W3:Y:S04]  /*35860*/  @!P1 LDG.E.U16 R14, desc[UR20][R4.64] ;  /* 0x00000014040e9981 */ /* 0x0000e8000c1e1500 */
[----:B------:R1:W-:Y:S01]  /*35870*/  STL [R1+0x80], R17 ;  /* 0x0000801101007387 */ /* 0x0003e20000100800 */
[----:B0-----:R-:W-:-:S03]  /*35880*/  @!P1 IMAD.MOV.U32 R4, RZ, RZ, R9 ;  /* 0x000000ffff049224 */ /* 0x001fc600078e0009 */
[----:B-1----:R-:W4:Y:S01]  /*35890*/  LDL.LU R17, [R1+0x824] ;  /* 0x0008240001117983 */ /* 0x002f220000300800 */
[----:B------:R-:W-:-:S03]  /*358a0*/  @!P1 IMAD.MOV.U32 R5, RZ, RZ, R12 ;  /* 0x000000ffff059224 */ /* 0x000fc600078e000c */
[----:B------:R-:W-:Y:S04]  /*358b0*/  STL [R1+0x414], R15 ;  /* 0x0004140f01007387 */ /* 0x000fe80000100800 */
[----:B------:R0:W-:Y:S04]  /*358c0*/  STL [R1+0x810], R27 ;  /* 0x0008101b01007387 */ /* 0x0001e80000100800 */
[----:B------:R-:W-:Y:S04]  /*358d0*/  STL [R1+0x41c], R9 ;  /* 0x00041c0901007387 */ /* 0x000fe80000100800 */
[----:B------:R1:W2:Y:S04]  /*358e0*/  @!P1 LDG.E.U16 R71, desc[UR20][R4.64] ;  /* 0x0000001404479981 */ /* 0x0002a8000c1e1500 */
[----:B0-----:R-:W2:Y:S04]  /*358f0*/  LDL.LU R27, [R1+0x818] ;  /* 0x00081800011b7983 */ /* 0x001ea80000300800 */
[----:B------:R0:W-:Y:S04]  /*35900*/  STL [R1+0x410], R30 ;  /* 0x0004101e01007387 */ /* 0x0001e80000100800 */
[----:B------:R-:W2:Y:S04]  /*35910*/  LDL.LU R8, [R1+0x82c] ;  /* 0x00082c0001087983 */ /* 0x000ea80000300800 */
[----:B0-----:R-:W2:Y:S01]  /*35920*/  LDL.LU R30, [R1+0x820] ;  /* 0x00082000011e7983 */ /* 0x001ea20000300800 */
[----:B------:R-:W-:-:S03]  /*35930*/  IADD3 R19, P3, PT, R19, R70, RZ ;  /* 0x0000004613137210 */ /* 0x000fc60007f7e0ff */
[----:B------:R0:W-:Y:S04]  /*35940*/  STL [R1+0x418], R12 ;  /* 0x0004180c01007387 */ /* 0x0001e80000100800 */
[----:B------:R-:W2:Y:S04]  /*35950*/  LDL.LU R9, [R1+0x828] ;  /* 0x0008280001097983 */ /* 0x000ea80000300800 */
[----:B------:R-:W2:Y:S04]  /*35960*/  LDL.LU R15, [R1+0x834] ;  /* 0x00083400010f7983 */ /* 0x000ea80000300800 */
[----:B------:R-:W-:Y:S04]  /*35970*/  STL [R1+0x84], R34 ;  /* 0x0000842201007387 */ /* 0x000fe80000100800 */
[----:B------:R-:W-:Y:S04]  /*35980*/  STL [R1+0x81c], R19 ;  /* 0x00081c1301007387 */ /* 0x000fe80000100800 */
[----:B0-----:R-:W2:Y:S01]  /*35990*/  LDL.LU R12, [R1+0x83c] ;  /* 0x00083c00010c7983 */ /* 0x001ea20000300800 */
[----:B------:R-:W-:Y:S01]  /*359a0*/  PRMT R31, RZ, 0x7610, R31 ;  /* 0x00007610ff1f7816 */ /* 0x000fe2000000001f */
[----:B-1----:R-:W-:Y:S01]  /*359b0*/  @!P1 IMAD.MOV.U32 R4, RZ, RZ, R19 ;  /* 0x000000ffff049224 */ /* 0x002fe200078e0013 */
[----:B------:R-:W-:Y:S01]  /*359c0*/  PRMT R10, RZ, 0x7610, R10 ;  /* 0x00007610ff0a7816 */ /* 0x000fe2000000000a */
[----:B---3--:R0:W-:Y:S04]  /*359d0*/  STL [R1+0x78], R14 ;  /* 0x0000780e01007387 */ /* 0x0081e80000100800 */
[----:B0-----:R-:W3:Y:S01]  /*359e0*/  LDL.LU R14, [R1+0x844] ;  /* 0x00084400010e7983 */ /* 0x001ee20000300800 */
[----:B----4-:R-:W-:-:S03]  /*359f0*/  IADD3 R17, P4, PT, R17, R70, RZ ;  /* 0x0000004611117210 */ /* 0x010fc60007f9e0ff */
[----:B--2---:R-:W-:Y:S01]  /*35a00*/  STL [R1+0x12e8], R71 ;  /* 0x0012e84701007387 */ /* 0x004fe20000100800 */
[----:B------:R-:W-:-:S03]  /*35a10*/  IMAD.X R27, R27, 0x1, R69, P3 ;  /* 0x000000011b1b7824 */ /* 0x000fc600018e0645 */
[----:B------:R-:W-:Y:S01]  /*35a20*/  STL [R1+0x824], R17 ;  /* 0x0008241101007387 */ /* 0x000fe20000100800 */
[----:B------:R-:W-:Y:S01]  /*35a30*/  @!P1 IMAD.MOV.U32 R5, RZ, RZ, R27 ;  /* 0x000000ffff059224 */ /* 0x000fe200078e001b */
[----:B------:R-:W-:Y:S02]  /*35a40*/  IADD3 R8, P3, PT, R8, R70, RZ ;  /* 0x0000004608087210 */ /* 0x000fe40007f7e0ff */
[----:B------:R0:W-:Y:S04]  /*35a50*/  STL [R1+0x818], R27 ;  /* 0x0008181b01007387 */ /* 0x0001e80000100800 */
[----:B------:R-:W-:Y:S01]  /*35a60*/  STL [R1+0x82c], R8 ;  /* 0x00082c0801007387 */ /* 0x000fe20000100800 */
[----:B------:R-:W-:-:S03]  /*35a70*/  IMAD.X R30, R30, 0x1, R69, P4 ;  /* 0x000000011e1e7824 */ /* 0x000fc600020e0645 */
[----:B------:R-:W2:Y:S04]  /*35a80*/  LDL.LU R19, [R1+0x830] ;  /* 0x0008300001137983 */ /* 0x000ea80000300800 */
[----:B------:R1:W4:Y:S04]  /*35a90*/  @!P1 LDG.E.U16 R31, desc[UR20][R4.64] ;  /* 0x00000014041f9981 */ /* 0x000328000c1e1500 */
[----:B------:R-:W-:Y:S04]  /*35aa0*/  STL [R1+0x820], R30 ;  /* 0x0008201e01007387 */ /* 0x000fe80000100800 */
[----:B0-----:R-:W4:Y:S01]  /*35ab0*/  LDL.LU R27, [R1+0x838] ;  /* 0x00083800011b7983 */ /* 0x001f220000300800 */
[----:B-1----:R-:W-:-:S02]  /*35ac0*/  @!P1 IMAD.MOV.U32 R4, RZ, RZ, R17 ;  /* 0x000000ffff049224 */ /* 0x002fc400078e0011 */
[----:B------:R-:W-:-:S05]  /*35ad0*/  @!P1 IMAD.MOV.U32 R5, RZ, RZ, R30 ;  /* 0x000000ffff059224 */ /* 0x000fca00078e001e */
[----:B------:R0:W4:Y:S01]  /*35ae0*/  @!P1 LDG.E.U16 R10, desc[UR20][R4.64] ;  /* 0x00000014040a9981 */ /* 0x000122000c1e1500 */
[----:B------:R-:W-:Y:S01]  /*35af0*/  IMAD.X R9, R9, 0x1, R69, P3 ;  /* 0x0000000109097824 */ /* 0x000fe200018e0645 */
[-C--:B------:R-:W-:Y:S02]  /*35b00*/  IADD3 R15, P3, PT, R15, R70.reuse, RZ ;  /* 0x000000460f0f7210 */ /* 0x080fe40007f7e0ff */
[----:B------:R-:W-:Y:S02]  /*35b10*/  PRMT R29, RZ, 0x7610, R29 ;  /* 0x00007610ff1d7816 */ /* 0x000fe4000000001d */
[----:B------:R-:W-:Y:S01]  /*35b20*/  IADD3 R12, P4, PT, R12, R70, RZ ;  /* 0x000000460c0c7210 */ /* 0x000fe20007f9e0ff */
[----:B0-----:R-:W-:Y:S02]  /*35b30*/  @!P1 IMAD.MOV.U32 R4, RZ, RZ, R8 ;  /* 0x000000ffff049224 */ /* 0x001fe400078e0008 */
[----:B------:R-:W-:Y:S01]  /*35b40*/  @!P1 IMAD.MOV.U32 R5, RZ, RZ, R9 ;  /* 0x000000ffff059224 */ /* 0x000fe200078e0009 */
[----:B------:R-:W-:Y:S01]  /*35b50*/  PRMT R28, RZ, 0x7610, R28 ;  /* 0x00007610ff1c7816 */ /* 0x000fe2000000001c */
[----:B------:R-:W-:Y:S04]  /*35b60*/  STL [R1+0x7c], R32 ;  /* 0x00007c2001007387 */ /* 0x000fe80000100800 */
[----:B------:R0:W4:Y:S04]  /*35b70*/  @!P1 LDG.E.U16 R29, desc[UR20][R4.64] ;  /* 0x00000014041d9981 */ /* 0x000128000c1e1500 */
[----:B------:R1:W-:Y:S01]  /*35b80*/  STL [R1+0x828], R9 ;  /* 0x0008280901007387 */ /* 0x0003e20000100800 */
[----:B------:R-:W-:-:S03]  /*35b90*/  PRMT R20, RZ, 0x7610, R20 ;  /* 0x00007610ff147816 */ /* 0x000fc60000000014 */
[----:B------:R-:W4:Y:S01]  /*35ba0*/  LDL.LU R17, [R1+0x840] ;  /* 0x0008400001117983 */ /* 0x000f220000300800 */
[----:B0-----:R-:W-:-:S03]  /*35bb0*/  @!P1 IMAD.MOV.U32 R4, RZ, RZ, R15 ;  /* 0x000000ffff049224 */ /* 0x001fc600078e000f */
[----:B-1----:R-:W4:Y:S04]  /*35bc0*/  LDL.LU R9, [R1+0x424] ;  /* 0x0004240001097983 */ /* 0x002f280000300800 */
[----:B------:R-:W-:Y:S01]  /*35bd0*/  STL [R1+0x834], R15 ;  /* 0x0008340f01007387 */ /* 0x000fe20000100800 */
[----:B--2---:R-:W-:-:S04]  /*35be0*/  IMAD.X R19, R19, 0x1, R69, P3 ;  /* 0x0000000113137824 */ /* 0x004fc800018e0645 */
[----:B------:R-:W-:Y:S01]  /*35bf0*/  @!P1 IMAD.MOV.U32 R5, RZ, RZ, R19 ;  /* 0x000000ffff059224 */ /* 0x000fe200078e0013 */
[----:B---3--:R-:W-:-:S04]  /*35c00*/  IADD3 R14, P3, PT, R14, R70, RZ ;  /* 0x000000460e0e7210 */ /* 0x008fc80007f7e0ff */
[----:B------:R0:W2:Y:S01]  /*35c10*/  @!P1 LDG.E.U16 R28, desc[UR20][R4.64] ;  /* 0x00000014041c9981 */ /* 0x0000a2000c1e1500 */
[----:B----4-:R-:W-:Y:S02]  /*35c20*/  IMAD.X R27, R27, 0x1, R69, P4 ;  /* 0x000000011b1b7824 */ /* 0x010fe400020e0645 */
[----:B0-----:R-:W-:Y:S01]  /*35c30*/  @!P1 IMAD.MOV.U32 R4, RZ, RZ, R12 ;  /* 0x000000ffff049224 */ /* 0x001fe200078e000c */
[----:B------:R0:W-:Y:S01]  /*35c40*/  STL [R1+0x6c], R10 ;  /* 0x00006c0a01007387 */ /* 0x0001e20000100800 */
[----:B------:R-:W-:-:S05]  /*35c50*/  @!P1 IMAD.MOV.U32 R5, RZ, RZ, R27 ;  /* 0x000000ffff059224 */ /* 0x000fca00078e001b */
[----:B------:R1:W3:Y:S04]  /*35c60*/  @!P1 LDG.E.U16 R20, desc[UR20][R4.64] ;  /* 0x0000001404149981 */ /* 0x0002e8000c1e1500 */
[----:B0-----:R-:W4:Y:S04]  /*35c70*/  LDL.LU R10, [R1+0x42c] ;  /* 0x00042c00010a7983 */ /* 0x001f280000300800 */
[----:B------:R-:W2:Y:S04]  /*35c80*/  LDL.LU R8, [R1+0x84c] ;  /* 0x00084c0001087983 */ /* 0x000ea80000300800 */
[----:B------:R-:W-:Y:S04]  /*35c90*/  STL [R1+0x83c], R12 ;  /* 0x00083c0c01007387 */ /* 0x000fe80000100800 */
[----:B------:R0:W-:Y:S04]  /*35ca0*/  STL [R1+0x830], R19 ;  /* 0x0008301301007387 */ /* 0x0001e80000100800 */
[----:B------:R-:W-:Y:S04]  /*35cb0*/  STL [R1+0x844], R14 ;  /* 0x0008440e01007387 */ /* 0x000fe80000100800 */
[----:B0-----:R-:W2:Y:S04]  /*35cc0*/  LDL.LU R19, [R1+0x420] ;  /* 0x0004200001137983 */ /* 0x001ea80000300800 */
[----:B------:R-:W-:Y:S04]  /*35cd0*/  STL [R1+0x838], R27 ;  /* 0x0008381b01007387 */ /* 0x000fe80000100800 */
[----:B------:R-:W2:Y:S01]  /*35ce0*/  LDL.LU R15, [R1+0x428] ;  /* 0x00042800010f7983 */ /* 0x000ea20000300800 */
[----:B------:R-:W-:Y:S01]  /*35cf0*/  IMAD.X R17, R17, 0x1, R69, P3 ;  /* 0x0000000111117824 */ /* 0x000fe200018e0645 */
[----:B------:R-:W-:Y:S01]  /*35d00*/  IADD3 R9, P3, PT, R9, R70, RZ ;  /* 0x0000004609097210 */ /* 0x000fe20007f7e0ff */
[----:B-1----:R-:W-:Y:S01]  /*35d10*/  @!P1 IMAD.MOV.U32 R4, RZ, RZ, R14 ;  /* 0x000000ffff049224 */ /* 0x002fe200078e000e */
[----:B------:R-:W-:Y:S01]  /*35d20*/  PRMT R26, RZ, 0x7610, R26 ;  /* 0x00007610ff1a7816 */ /* 0x000fe2000000001a */
[----:B------:R-:W-:Y:S01]  /*35d30*/  STL [R1+0x70], R31 ;  /* 0x0000701f01007387 */ /* 0x000fe20000100800 */
[----:B------:R-:W-:-:S03]  /*35d40*/  @!P1 IMAD.MOV.U32 R5, RZ, RZ, R17 ;  /* 0x000000ffff059224 */ /* 0x000fc600078e0011 */
[----:B------:R-:W2:Y:S04]  /*35d50*/  LDL.LU R12, [R1+0x848] ;  /* 0x00084800010c7983 */ /* 0x000ea80000300800 */
[----:B------:R-:W-:Y:S01]  /*35d60*/  STL [R1+0x840], R17 ;  /* 0x0008401101007387 */ /* 0x000fe20000100800 */
[----:B------:R-:W-:-:S03]  /*35d70*/  PRMT R25, RZ, 0x7610, R25 ;  /* 0x00007610ff197816 */ /* 0x000fc60000000019 */
[----:B------:R0:W2:Y:S01]  /*35d80*/  @!P1 LDG.E.U16 R26, desc[UR20][R4.64] ;  /* 0x00000014041a9981 */ /* 0x0000a2000c1e1500 */
[----:B------:R-:W-:Y:S01]  /*35d90*/  PRMT R3, RZ, 0x7610, R3 ;  /* 0x00007610ff037816 */ /* 0x000fe20000000003 */
[----:B0-----:R-:W-:Y:S02]  /*35da0*/  @!P1 IMAD.MOV.U32 R4, RZ, RZ, R9 ;  /* 0x000000ffff049224 */ /* 0x001fe400078e0009 */
[----:B---3--:R0:W-:Y:S01]  /*35db0*/  STL [R1+0x60], R20 ;  /* 0x0000601401007387 */ /* 0x0081e20000100800 */
[----:B----4-:R-:W-:-:S03]  /*35dc0*/  IADD3 R10, P4, PT, R10, R70, RZ ;  /* 0x000000460a0a7210 */ /* 0x010fc60007f9e0ff */
[----:B0-----:R-:W3:Y:S04]  /*35dd0*/  LDL.LU R20, [R1+0x850] ;  /* 0x0008500001147983 */ /* 0x001ee80000300800 */
[----:B------:R-:W4:Y:S04]  /*35de0*/  LDL.LU R14, [R1+0x854] ;  /* 0x00085400010e7983 */ /* 0x000f280000300800 */
[----:B------:R-:W-:Y:S04]  /*35df0*/  STL [R1+0x424], R9 ;  /* 0x0004240901007387 */ /* 0x000fe80000100800 */
[----:B------:R-:W3:Y:S01]  /*35e00*/  LDL.LU R17, [R1+0x85c] ;  /* 0x00085c0001117983 */ /* 0x000ee20000300800 */
[----:B--2---:R-:W-:Y:S01]  /*35e10*/  IMAD.X R19, R19, 0x1, R69, P3 ;  /* 0x0000000113137824 */ /* 0x004fe200018e0645 */
[----:B------:R-:W-:-:S03]  /*35e20*/  IADD3 R8, P3, PT, R8, R70, RZ ;  /* 0x0000004608087210 */ /* 0x000fc60007f7e0ff */
[----:B------:R-:W-:Y:S01]  /*35e30*/  @!P1 IMAD.MOV.U32 R5, RZ, RZ, R19 ;  /* 0x000000ffff059224 */ /* 0x000fe200078e0013 */
[----:B------:R-:W-:Y:S01]  /*35e40*/  STL [R1+0x68], R29 ;  /* 0x0000681d01007387 */ /* 0x000fe20000100800 */
[----:B------:R-:W-:-:S03]  /*35e50*/  IMAD.X R15, R15, 0x1, R69, P4 ;  /* 0x000000010f0f7824 */ /* 0x000fc600020e0645 */
[----:B------:R0:W2:Y:S04]  /*35e60*/  @!P1 LDG.E.U16 R25, desc[UR20][R4.64] ;  /* 0x0000001404199981 */ /* 0x0000a8000c1e1500 */
[----:B------:R-:W-:Y:S04]  /*35e70*/  STL [R1+0x42c], R10 ;  /* 0x00042c0a01007387 */ /* 0x000fe80000100800 */
[----:B------:R1:W-:Y:S01]  /*35e80*/  STL [R1+0x420], R19 ;  /* 0x0004201301007387 */ /* 0x0003e20000100800 */
[----:B0-----:R-:W-:Y:S02]  /*35e90*/  @!P1 IMAD.MOV.U32 R4, RZ, RZ, R10 ;  /* 0x000000ffff049224 */ /* 0x001fe400078e000a */
[----:B------:R-:W-:Y:S01]  /*35ea0*/  @!P1 IMAD.MOV.U32 R5, RZ, RZ, R15 ;  /* 0x000000ffff059224 */ /* 0x000fe200078e000f */
[----:B------:R-:W-:Y:S04]  /*35eb0*/  STL [R1+0x84c], R8 ;  /* 0x00084c0801007387 */ /* 0x000fe80000100800 */
[----:B------:R0:W2:Y:S04]  /*35ec0*/  @!P1 LDG.E.U16 R3, desc[UR20][R4.64] ;  /* 0x0000001404039981 */ /* 0x0000a8000c1e1500 */
[----:B-1----:R-:W2:Y:S04]  /*35ed0*/  LDL.LU R19, [R1+0x858] ;  /* 0x0008580001137983 */ /* 0x002ea80000300800 */
[----:B------:R1:W-:Y:S04]  /*35ee0*/  STL [R1+0x428], R15 ;  /* 0x0004280f01007387 */ /* 0x0003e80000100800 */
[----:B------:R-:W2:Y:S01]  /*35ef0*/  LDL.LU R9, [R1+0x864] ;  /* 0x0008640001097983 */ /* 0x000ea20000300800 */
[----:B------:R-:W-:Y:S01]  /*35f00*/  IMAD.X R12, R12, 0x1, R69, P3 ;  /* 0x000000010c0c7824 */ /* 0x000fe200018e0645 */
[----:B------:R-:W-:Y:S01]  /*35f10*/  PRMT R24, RZ, 0x7610, R24 ;  /* 0x00007610ff187816 */ /* 0x000fe20000000018 */
[----:B0-----:R-:W-:-:S02]  /*35f20*/  @!P1 IMAD.MOV.U32 R4, RZ, RZ, R8 ;  /* 0x000000ffff049224 */ /* 0x001fc400078e0008 */
[----:B------:R-:W-:Y:S01]  /*35f30*/  @!P1 IMAD.MOV.U32 R5, RZ, RZ, R12 ;  /* 0x000000ffff059224 */ /* 0x000fe200078e000c */
[----:B------:R-:W-:Y:S01]  /*35f40*/  PRMT R23, RZ, 0x7610, R23 ;  /* 0x00007610ff177816 */ /* 0x000fe20000000017 */
[----:B------:R-:W-:Y:S04]  /*35f50*/  STL [R1+0x64], R28 ;  /* 0x0000641c01007387 */ /* 0x000fe80000100800 */
[----:B------:R0:W2:Y:S01]  /*35f60*/  @!P1 LDG.E.U16 R24, desc[UR20][R4.64] ;  /* 0x0000001404189981 */ /* 0x0000a2000c1e1500 */
[----:B------:R-:W-:-:S03]  /*35f70*/  PRMT R11, RZ, 0x7610, R11 ;  /* 0x00007610ff0b7816 */ /* 0x000fc6000000000b */
[----:B------:R-:W2:Y:S04]  /*35f80*/  LDL.LU R10, [R1+0x860] ;  /* 0x00086000010a7983 */ /* 0x000ea80000300800 */
[----:B------:R0:W-:Y:S01]  /*35f90*/  STL [R1+0x848], R12 ;  /* 0x0008480c01007387 */ /* 0x0001e20000100800 */
[----:B----4-:R-:W-:-:S05]  /*35fa0*/  IADD3 R14, P3, PT, R14, R70, RZ ;  /* 0x000000460e0e7210 */ /* 0x010fca0007f7e0ff */
[----:B---3--:R-:W-:Y:S01]  /*35fb0*/  IMAD.X R20, R20, 0x1, R69, P3 ;  /* 0x0000000114147824 */ /* 0x008fe200018e0645 */
[----:B------:R-:W-:Y:S01]  /*35fc0*/  IADD3 R17, P4, PT, R17, R70, RZ ;  /* 0x0000004611117210 */ /* 0x000fe20007f9e0ff */
[----:B0-----:R-:W-:Y:S02]  /*35fd0*/  @!P1 IMAD.MOV.U32 R4, RZ, RZ, R14 ;  /* 0x000000ffff049224 */ /* 0x001fe400078e000e */
[----:B------:R-:W-:-:S05]  /*35fe0*/  @!P1 IMAD.MOV.U32 R5, RZ, RZ, R20 ;  /* 0x000000ffff059224 */ /* 0x000fca00078e0014 */
[----:B------:R0:W3:Y:S02]  /*35ff0*/  @!P1 LDG.E.U16 R23, desc[UR20][R4.64] ;  /* 0x0000001404179981 */ /* 0x0000e4000c1e1500 */
[----:B0-----:R-:W-:Y:S02]  /*36000*/  @!P1 IMAD.MOV.U32 R4, RZ, RZ, R17 ;  /* 0x000000ffff049224 */ /* 0x001fe400078e0011 */
[----:B--2---:R-:W-:Y:S01]  /*36010*/  STL [R1+0x12ec], R3 ;  /* 0x0012ec0301007387 */ /* 0x004fe20000100800 */
[----:B------:R-:W-:-:S03]  /*36020*/  IMAD.X R19, R19, 0x1, R69, P4 ;  /* 0x0000000113137824 */ /* 0x000fc600020e0645 */
[----:B-1----:R-:W2:Y:S01]  /*36030*/  LDL.LU R15, [R1+0x868] ;  /* 0x00086800010f7983 */ /* 0x002ea20000300800 */
[----:B------:R-:W-:-:S03]  /*36040*/  @!P1 IMAD.MOV.U32 R5, RZ, RZ, R19 ;  /* 0x000000ffff059224 */ /* 0x000fc600078e0013 */
[----:B------:R-:W4:Y:S01]  /*36050*/  LDL.LU R8, [R1+0x86c] ;  /* 0x00086c0001087983 */ /* 0x000f220000300800 */
[----:B------:R-:W-:-:S03]  /*36060*/  IADD3 R9, P3, PT, R9, R70, RZ ;  /* 0x0000004609097210 */ /* 0x000fc60007f7e0ff */
[----:B------:R-:W-:Y:S04]  /*36070*/  STL [R1+0x854], R14 ;  /* 0x0008540e01007387 */ /* 0x000fe80000100800 */
[----:B------:R-:W3:Y:S04]  /*36080*/  LDL.LU R12, [R1+0x874] ;  /* 0x00087400010c7983 */ /* 0x000ee80000300800 */
[----:B------:R-:W-:Y:S04]  /*36090*/  STL [R1+0x5c], R26 ;  /* 0x00005c1a01007387 */ /* 0x000fe80000100800 */
[----:B------:R0:W3:Y:S04]  /*360a0*/  @!P1 LDG.E.U16 R11, desc[UR20][R4.64] ;  /* 0x00000014040b9981 */ /* 0x0000e8000c1e1500 */
[----:B------:R-:W-:Y:S04]  /*360b0*/  STL [R1+0x85c], R17 ;  /* 0x00085c1101007387 */ /* 0x000fe80000100800 */
[----:B------:R1:W-:Y:S04]  /*360c0*/  STL [R1+0x850], R20 ;  /* 0x0008501401007387 */ /* 0x0003e80000100800 */
[----:B------:R-:W-:Y:S04]  /*360d0*/  STL [R1+0x864], R9 ;  /* 0x0008640901007387 */ /* 0x000fe80000100800 */
[----:B-1----:R-:W3:Y:S04]  /*360e0*/  LDL.LU R20, [R1+0x870] ;  /* 0x0008700001147983 */ /* 0x002ee80000300800 */
[----:B------:R-:W-:Y:S04]  /*360f0*/  STL [R1+0x858], R19 ;  /* 0x0008581301007387 */ /* 0x000fe80000100800 */
[----:B------:R-:W3:Y:S04]  /*36100*/  LDL.LU R14, [R1+0x434] ;  /* 0x00043400010e7983 */ /* 0x000ee80000300800 */
[----:B------:R-:W-:Y:S04]  /*36110*/  STL [R1+0x58], R25 ;  /* 0x0000581901007387 */ /* 0x000fe80000100800 */
[----:B------:R-:W3:Y:S01]  /*36120*/  LDL.LU R17, [R1+0x430] ;  /* 0x0004300001117983 */ /* 0x000ee20000300800 */
[----:B------:R-:W-:Y:S01]  /*36130*/  IMAD.X R10, R10, 0x1, R69, P3 ;  /* 0x000000010a0a7824 */ /* 0x000fe200018e0645 */
[----:B------:R-:W-:Y:S01]  /*36140*/  PRMT R22, RZ, 0x7610, R22 ;  /* 0x00007610ff167816 */ /* 0x000fe20000000016 */
[----:B0-----:R-:W-:-:S02]  /*36150*/  @!P1 IMAD.MOV.U32 R4, RZ, RZ, R9 ;  /* 0x000000ffff049224 */ /* 0x001fc400078e0009 */
[----:B------:R-:W-:Y:S01]  /*36160*/  @!P1 IMAD.MOV.U32 R5, RZ, RZ, R10 ;  /* 0x000000ffff059224 */ /* 0x000fe200078e000a */
[----:B------:R-:W-:Y:S01]  /*36170*/  STL [R1+0x860], R10 ;  /* 0x0008600a01007387 */ /* 0x000fe20000100800 */
[----:B------:R-:W-:-:S03]  /*36180*/  PRMT R21, RZ, 0x7610, R21 ;  /* 0x00007610ff157816 */ /* 0x000fc60000000015 */
[----:B------:R0:W3:Y:S01]  /*36190*/  @!P1 LDG.E.U16 R22, desc[UR20][R4.64] ;  /* 0x0000001404169981 */ /* 0x0000e2000c1e1500 */
[----:B------:R-:W-:Y:S02]  /*361a0*/  PRMT R18, RZ, 0x7610, R18 ;  /* 0x00007610ff127816 */ /* 0x000fe40000000012 */
[----:B------:R-:W-:Y:S02]  /*361b0*/  PRMT R71, RZ, 0x7610, R71 ;  /* 0x00007610ff477816 */ /* 0x000fe40000000047 */
[----:B----4-:R-:W-:-:S05]  /*361c0*/  IADD3 R8, P3, PT, R8, R70, RZ ;  /* 0x0000004608087210 */ /* 0x010fca0007f7e0ff */
[----:B--2---:R-:W-:Y:S01]  /*361d0*/  IMAD.X R15, R15, 0x1, R69, P3 ;  /* 0x000000010f0f7824 */ /* 0x004fe200018e0645 */
[----:B---3--:R-:W-:Y:S01]  /*361e0*/  IADD3 R12, P4, PT, R12, R70, RZ ;  /* 0x000000460c0c7210 */ /* 0x008fe20007f9e0ff */
[----:B0-----:R-:W-:Y:S02]  /*361f0*/  @!P1 IMAD.MOV.U32 R4, RZ, RZ, R8 ;  /* 0x000000ffff049224 */ /* 0x001fe400078e0008 */
[----:B------:R-:W-:Y:S01]  /*36200*/  @!P1 IMAD.MOV.U32 R5, RZ, RZ, R15 ;  /* 0x000000ffff059224 */ /* 0x000fe200078e000f */
[----:B------:R0:W-:Y:S04]  /*36210*/  STL [R1+0x48], R11 ;  /* 0x0000480b01007387 */ /* 0x0001e80000100800 */
[----:B------:R1:W2:Y:S04]  /*36220*/  @!P1 LDG.E.U16 R21, desc[UR20][R4.64] ;  /* 0x0000001404159981 */ /* 0x0002a8000c1e1500 */
[----:B0-----:R-:W3:Y:S04]  /*36230*/  LDL.LU R11, [R1+0x438] ;  /* 0x00043800010b7983 */ /* 0x001ee80000300800 */
[----:B------:R-:W4:Y:S04]  /*36240*/  LDL.LU R10, [R1+0x43c] ;  /* 0x00043c00010a7983 */ /* 0x000f280000300800 */
[----:B------:R-:W-:Y:S01]  /*36250*/  STL [R1+0x86c], R8 ;  /* 0x00086c0801007387 */ /* 0x000fe20000100800 */
[----:B------:R-:W-:-:S03]  /*36260*/  IMAD.X R20, R20, 0x1, R69, P4 ;  /* 0x0000000114147824 */ /* 0x000fc600020e0645 */
[----:B------:R-:W2:Y:S01]  /*36270*/  LDL.LU R19, [R1+0x878] ;  /* 0x0008780001137983 */ /* 0x000ea20000300800 */
[----:B------:R-:W-:-:S03]  /*36280*/  IADD3 R14, P3, PT, R14, R70, RZ ;  /* 0x000000460e0e7210 */ /* 0x000fc60007f7e0ff */
[----:B------:R-:W2:Y:S01]  /*36290*/  LDL.LU R9, [R1+0x87c] ;  /* 0x00087c0001097983 */ /* 0x000ea20000300800 */
[----:B-1----:R-:W-:-:S03]  /*362a0*/  @!P1 IMAD.MOV.U32 R4, RZ, RZ, R12 ;  /* 0x000000ffff049224 */ /* 0x002fc600078e000c */
[----:B------:R-:W-:Y:S01]  /*362b0*/  STL [R1+0x50], R24 ;  /* 0x0000501801007387 */ /* 0x000fe20000100800 */
[----:B------:R-:W-:-:S03]  /*362c0*/  @!P1 IMAD.MOV.U32 R5, RZ, RZ, R20 ;  /* 0x000000ffff059224 */ /* 0x000fc600078e0014 */
[----:B------:R-:W-:Y:S01]  /*362d0*/  STL [R1+0x874], R12 ;  /* 0x0008740c01007387 */ /* 0x000fe20000100800 */
[----:B------:R-:W-:-:S03]  /*362e0*/  IMAD.X R17, R17, 0x1, R69, P3 ;  /* 0x0000000111117824 */ /* 0x000fc600018e0645 */
[----:B------:R0:W-:Y:S04]  /*362f0*/  STL [R1+0x868], R15 ;  /* 0x0008680f01007387 */ /* 0x0001e80000100800 */
[----:B------:R-:W-:Y:S04]  /*36300*/  STL [R1+0x434], R14 ;  /* 0x0004340e01007387 */ /* 0x000fe80000100800 */
[----:B------:R1:W2:Y:S04]  /*36310*/  @!P1 LDG.E.U16 R18, desc[UR20][R4.64] ;  /* 0x0000001404129981 */ /* 0x0002a8000c1e1500 */
[----:B0-----:R-:W2:Y:S04]  /*36320*/  LDL.LU R15, [R1+0x880] ;  /* 0x00088000010f7983 */ /* 0x001ea80000300800 */
[----:B------:R-:W-:Y:S01]  /*36330*/  STL [R1+0x870], R20 ;  /* 0x0008701401007387 */ /* 0x000fe20000100800 */
[----:B-1----:R-:W-:-:S03]  /*36340*/  @!P1 IMAD.MOV.U32 R4, RZ, RZ, R14 ;  /* 0x000000ffff049224 */ /* 0x002fc600078e000e */
[----:B------:R-:W2:Y:S01]  /*36350*/  LDL.LU R8, [R1+0x884] ;  /* 0x0008840001087983 */ /* 0x000ea20000300800 */
[----:B------:R-:W-:-:S05]  /*36360*/  @!P1 IMAD.MOV.U32 R5, RZ, RZ, R17 ;  /* 0x000000ffff059224 */ /* 0x000fca00078e0011 */
[----:B------:R0:W2:Y:S01]  /*36370*/  @!P1 LDG.E.U16 R71, desc[UR20][R4.64] ;  /* 0x0000001404479981 */ /* 0x0000a2000c1e1500 */
[----:B------:R-:W-:-:S03]  /*36380*/  PRMT R2, RZ, 0x7610, R2 ;  /* 0x00007610ff027816 */ /* 0x000fc60000000002 */
[----:B------:R-:W-:Y:S01]  /*36390*/  STL [R1+0x4c], R23 ;  /* 0x00004c1701007387 */ /* 0x000fe20000100800 */
[----:B------:R-:W-:-:S03]  /*363a0*/  PRMT R16, RZ, 0x7610, R16 ;  /* 0x00007610ff107816 */ /* 0x000fc60000000010 */
[----:B------:R-:W2:Y:S04]  /*363b0*/  LDL.LU R12, [R1+0x88c] ;  /* 0x00088c00010c7983 */ /* 0x000ea80000300800 */
[----:B------:R-:W-:Y:S01]  /*363c0*/  STL [R1+0x430], R17 ;  /* 0x0004301101007387 */ /* 0x000fe20000100800 */
[----:B------:R-:W-:Y:S02]  /*363d0*/  PRMT R13, RZ, 0x7610, R13 ;  /* 0x00007610ff0d7816 */ /* 0x000fe4000000000d */
[----:B----4-:R-:W-:-:S05]  /*363e0*/  IADD3 R10, P3, PT, R10, R70, RZ ;  /* 0x000000460a0a7210 */ /* 0x010fca0007f7e0ff */
[----:B---3--:R-:W-:Y:S02]  /*363f0*/  IMAD.X R11, R11, 0x1, R69, P3 ;  /* 0x000000010b0b7824 */ /* 0x008fe400018e0645 */
[----:B0-----:R-:W-:Y:S02]  /*36400*/  @!P1 IMAD.MOV.U32 R4, RZ, RZ, R10 ;  /* 0x000000ffff049224 */ /* 0x001fe400078e000a */
[----:B------:R-:W-:Y:S01]  /*36410*/  @!P1 IMAD.MOV.U32 R5, RZ, RZ, R11 ;  /* 0x000000ffff059224 */ /* 0x000fe200078e000b */
[----:B--2---:R-:W-:-:S04]  /*36420*/  IADD3 R9, P4, PT, R9, R70, RZ ;  /* 0x0000004609097210 */ /* 0x004fc80007f9e0ff */
[----:B------:R0:W2:Y:S01]  /*36430*/  @!P1 LDG.E.U16 R2, desc[UR20][R4.64] ;  /* 0x0000001404029981 */ /* 0x0000a2000c1e1500 */
[----:B------:R-:W-:Y:S02]  /*36440*/  IMAD.X R19, R19, 0x1, R69, P4 ;  /* 0x0000000113137824 */ /* 0x000fe400020e0645 */
[----:B0-----:R-:W-:Y:S02]  /*36450*/  @!P1 IMAD.MOV.U32 R4, RZ, RZ, R9 ;  /* 0x000000ffff049224 */ /* 0x001fe400078e0009 */
[----:B------:R-:W-:-:S05]  /*36460*/  @!P1 IMAD.MOV.U32 R5, RZ, RZ, R19 ;  /* 0x000000ffff059224 */ /* 0x000fca00078e0013 */
[----:B------:R0:W3:Y:S04]  /*36470*/  @!P1 LDG.E.U16 R16, desc[UR20][R4.64] ;  /* 0x0000001404109981 */ /* 0x0000e8000c1e1500 */
[----:B------:R1:W-:Y:S01]  /*36480*/  STL [R1+0x3c], R18 ;  /* 0x00003c1201007387 */ /* 0x0003e20000100800 */
[----:B------:R-:W-:-:S03]  /*36490*/  IADD3 R8, P3, PT, R8, R70, RZ ;  /* 0x0000004608087210 */ /* 0x000fc60007f7e0ff */
[----:B-1----:R-:W4:Y:S04]  /*364a0*/  LDL.LU R18, [R1+0x888] ;  /* 0x0008880001127983 */ /* 0x002f280000300800 */
[----:B------:R-:W4:Y:S01]  /*364b0*/  LDL.LU R17, [R1+0x890] ;  /* 0x0008900001117983 */ /* 0x000f220000300800 */
[----:B------:R-:W-:-:S03]  /*364c0*/  IMAD.X R15, R15, 0x1, R69, P3 ;  /* 0x000000010f0f7824 */ /* 0x000fc600018e0645 */
[----:B------:R-:W-:Y:S01]  /*364d0*/  STL [R1+0x43c], R10 ;  /* 0x00043c0a01007387 */ /* 0x000fe20000100800 */
[----:B0-----:R-:W-:-:S03]  /*364e0*/  @!P1 IMAD.MOV.U32 R4, RZ, RZ, R8 ;  /* 0x000000ffff049224 */ /* 0x001fc600078e0008 */
[----:B------:R-:W4:Y:S01]  /*364f0*/  LDL.LU R14, [R1+0x894] ;  /* 0x00089400010e7983 */ /* 0x000f220000300800 */
[----:B------:R-:W-:-:S03]  /*36500*/  @!P1 IMAD.MOV.U32 R5, RZ, RZ, R15 ;  /* 0x000000ffff059224 */ /* 0x000fc600078e000f */
[----:B------:R-:W-:Y:S04]  /*36510*/  STL [R1+0x12f0], R71 ;  /* 0x0012f04701007387 */ /* 0x000fe80000100800 */
[----:B------:R-:W-:Y:S04]  /*36520*/  STL [R1+0x44], R22 ;  /* 0x0000441601007387 */ /* 0x000fe80000100800 */
[----:B------:R-:W-:Y:S04]  /*36530*/  STL [R1+0x87c], R9 ;  /* 0x00087c0901007387 */ /* 0x000fe80000100800 */
[----:B------:R0:W-:Y:S04]  /*36540*/  STL [R1+0x438], R11 ;  /* 0x0004380b01007387 */ /* 0x0001e80000100800 */
[----:B------:R-:W-:Y:S04]  /*36550*/  STL [R1+0x884], R8 ;  /* 0x0008840801007387 */ /* 0x000fe80000100800 */
[----:B------:R1:W4:Y:S04]  /*36560*/  @!P1 LDG.E.U16 R13, desc[UR20][R4.64] ;  /* 0x00000014040d9981 */ /* 0x000328000c1e1500 */
[----:B0-----:R-:W4:Y:S04]  /*36570*/  LDL.LU R11, [R1+0x898] ;  /* 0x00089800010b7983 */ /* 0x001f280000300800 */
[----:B------:R-:W-:Y:S04]  /*36580*/  STL [R1+0x878], R19 ;  /* 0x0008781301007387 */ /* 0x000fe80000100800 */
[----:B------:R-:W4:Y:S01]  /*36590*/  LDL.LU R10, [R1+0x89c] ;  /* 0x00089c00010a7983 */ /* 0x000f220000300800 */
[----:B------:R-:W-:-:S02]  /*365a0*/  IADD3 R12, P3, PT, R12, R70, RZ ;  /* 0x000000460c0c7210 */ /* 0x000fc40007f7e0ff */
[----:B------:R-:W-:-:S03]  /*365b0*/  PRMT R7, RZ, 0x7610, R7 ;  /* 0x00007610ff077816 */ /* 0x000fc60000000007 */
[----:B-1----:R-:W-:Y:S01]  /*365c0*/  @!P1 IMAD.MOV.U32 R4, RZ, RZ, R12 ;  /* 0x000000ffff049224 */ /* 0x002fe200078e000c */
[----:B------:R-:W-:Y:S01]  /*365d0*/  PRMT R6, RZ, 0x7610, R6 ;  /* 0x00007610ff067816 */ /* 0x000fe20000000006 */
[----:B--2---:R-:W-:Y:S04]  /*365e0*/  STL [R1+0x12f4], R2 ;  /* 0x0012f40201007387 */ /* 0x004fe80000100800 */
[----:B------:R-:W-:Y:S04]  /*365f0*/  STL [R1+0x40], R21 ;  /* 0x0000401501007387 */ /* 0x000fe80000100800 */
[----:B------:R-:W2:Y:S04]  /*36600*/  LDL.LU R9, [R1+0x8a4] ;  /* 0x0008a40001097983 */ /* 0x000ea80000300800 */
[----:B------:R-:W-:Y:S04]  /*36610*/  STL [R1+0x880], R15 ;  /* 0x0008800f01007387 */ /* 0x000fe80000100800 */
[----:B---3--:R0:W-:Y:S04]  /*36620*/  STL [R1+0x30], R16 ;  /* 0x0000301001007387 */ /* 0x0081e80000100800 */
[----:B0-----:R-:W3:Y:S04]  /*36630*/  LDL.LU R16, [R1+0x8a0] ;  /* 0x0008a00001107983 */ /* 0x001ee80000300800 */
[----:B------:R-:W3:Y:S01]  /*36640*/  LDL.LU R8, [R1+0x444] ;  /* 0x0004440001087983 */ /* 0x000ee20000300800 */
[----:B----4-:R-:W-:-:S03]  /*36650*/  IMAD.X R18, R18, 0x1, R69, P3 ;  /* 0x0000000112127824 */ /* 0x010fc600018e0645 */
[----:B------:R-:W-:Y:S01]  /*36660*/  STL [R1+0x88c], R12 ;  /* 0x00088c0c01007387 */ /* 0x000fe20000100800 */
[----:B------:R-:W-:-:S05]  /*36670*/  @!P1 IMAD.MOV.U32 R5, RZ, RZ, R18 ;  /* 0x000000ffff059224 */ /* 0x000fca00078e0012 */
[----:B------:R0:W4:Y:S01]  /*36680*/  @!P1 LDG.E.U16 R7, desc[UR20][R4.64] ;  /* 0x0000001404079981 */ /* 0x000122000c1e1500 */
[----:B------:R-:W-:-:S05]  /*36690*/  IADD3 R14, P4, PT, R14, R70, RZ ;  /* 0x000000460e0e7210 */ /* 0x000fca0007f9e0ff */
[----:B------:R-:W-:Y:S02]  /*366a0*/  IMAD.X R17, R17, 0x1, R69, P4 ;  /* 0x0000000111117824 */ /* 0x000fe400020e0645 */
[----:B0-----:R-:W-:Y:S02]  /*366b0*/  @!P1 IMAD.MOV.U32 R4, RZ, RZ, R14 ;  /* 0x000000ffff049224 */ /* 0x001fe400078e000e */
[----:B------:R-:W-:-:S05]  /*366c0*/  @!P1 IMAD.MOV.U32 R5, RZ, RZ, R17 ;  /* 0x000000ffff059224 */ /* 0x000fca00078e0011 */
[----:B------:R0:W4:Y:S04]  /*366d0*/  @!P1 LDG.E.U16 R6, desc[UR20][R4.64] ;  /* 0x0000001404069981 */ /* 0x000128000c1e1500 */
[----:B------:R1:W-:Y:S04]  /*366e0*/  STL [R1+0x2c], R13 ;  /* 0x00002c0d01007387 */ /* 0x0003e80000100800 */
[----:B-1----:R-:W4:Y:S01]  /*366f0*/  LDL.LU R13, [R1+0x440] ;  /* 0x00044000010d7983 */ /* 0x002f220000300800 */
[----:B------:R-:W-:-:S03]  /*36700*/  IADD3 R10, P3, PT, R10, R70, RZ ;  /* 0x000000460a0a7210 */ /* 0x000fc60007f7e0ff */
[----:B------:R-:W4:Y:S04]  /*36710*/  LDL.LU R15, [R1+0x448] ;  /* 0x00044800010f7983 */ /* 0x000f280000300800 */
[----:B------:R-:W-:Y:S04]  /*36720*/  STL [R1+0x894], R14 ;  /* 0x0008940e01007387 */ /* 0x000fe80000100800 */
[----:B------:R-:W-:Y:S04]  /*36730*/  STL [R1+0x888], R18 ;  /* 0x0008881201007387 */ /* 0x000fe80000100800 */
[----:B------:R-:W-:Y:S04]  /*36740*/  STL [R1+0x89c], R10 ;  /* 0x00089c0a01007387 */ /* 0x000fe80000100800 */
[----:B------:R-:W4:Y:S01]  /*36750*/  LDL.LU R12, [R1+0x44c] ;  /* 0x00044c00010c7983 */ /* 0x000f220000300800 */
[----:B------:R-:W-:Y:S01]  /*36760*/  IMAD.X R11, R11, 0x1, R69, P3 ;  /* 0x000000010b0b7824 */ /* 0x000fe200018e0645 */
[----:B------:R-:W-:Y:S01]  /*36770*/  PRMT R2, RZ, 0x7610, R2 ;  /* 0x00007610ff027816 */ /* 0x000fe20000000002 */
[----:B0-----:R-:W-:-:S02]  /*36780*/  @!P1 IMAD.MOV.U32 R4, RZ, RZ, R10 ;  /* 0x000000ffff049224 */ /* 0x001fc400078e000a */
[----:B------:R-:W-:Y:S01]  /*36790*/  @!P1 IMAD.MOV.U32 R5, RZ, RZ, R11 ;  /* 0x000000ffff059224 */ /* 0x000fe200078e000b */
[----:B------:R-:W-:Y:S01]  /*367a0*/  PRMT R3, RZ, 0x7610, R3 ;  /* 0x00007610ff037816 */ /* 0x000fe20000000003 */
[----:B------:R-:W-:Y:S04]  /*367b0*/  STL [R1+0x890], R17 ;  /* 0x0008901101007387 */ /* 0x000fe80000100800 */
[----:B------:R0:W4:Y:S01]  /*367c0*/  @!P1 LDG.E.U16 R2, desc[UR20][R4.64] ;  /* 0x0000001404029981 */ /* 0x000122000c1e1500 */
[----:B------:R-:W-:Y:S02]  /*367d0*/  PRMT R72, RZ, 0x7610, R72 ;  /* 0x00007610ff487816 */ /* 0x000fe40000000048 */
[----:B------:R-:W-:Y:S02]  /*367e0*/  PRMT R0, RZ, 0x7610, R0 ;  /* 0x00007610ff007816 */ /* 0x000fe40000000000 */
[----:B--2---:R-:W-:-:S05]  /*367f0*/  IADD3 R9, P3, PT, R9, R70, RZ ;  /* 0x0000004609097210 */ /* 0x004fca0007f7e0ff */
[----:B0-----:R-:W-:Y:S02]  /*36800*/  @!P1 IMAD.MOV.U32 R4, RZ, RZ, R9 ;  /* 0x000000ffff049224 */ /* 0x001fe400078e0009 */
[----:B---3--:R-:W-:Y:S01]  /*36810*/  IMAD.X R16, R16, 0x1, R69, P3 ;  /* 0x0000000110107824 */ /* 0x008fe200018e0645 */
[----:B------:R-:W-:-:S03]  /*36820*/  IADD3 R8, P4, PT, R8, R70, RZ ;  /* 0x0000004608087210 */ /* 0x000fc60007f9e0ff */
[----:B------:R-:W-:-:S05]  /*36830*/  @!P1 IMAD.MOV.U32 R5, RZ, RZ, R16 ;  /* 0x000000ffff059224 */ /* 0x000fca00078e0010 */
[----:B------:R0:W2:Y:S04]  /*36840*/  @!P1 LDG.E.U16 R3, desc[UR20][R4.64] ;  /* 0x0000001404039981 */ /* 0x0000a8000c1e1500 */
[----:B----4-:R1:W-:Y:S01]  /*36850*/  STL [R1+0x28], R7 ;  /* 0x0000280701007387 */ /* 0x0103e20000100800 */
[----:B0-----:R-:W-:-:S03]  /*36860*/  @!P1 IMAD.MOV.U32 R4, RZ, RZ, R8 ;  /* 0x000000ffff049224 */ /* 0x001fc600078e0008 */
[----:B-1----:R-:W3:Y:S04]  /*36870*/  LDL.LU R7, [R1+0x8ac] ;  /* 0x0008ac0001077983 */ /* 0x002ee80000300800 */
[----:B------:R-:W-:Y:S04]  /*36880*/  STL [R1+0x898], R11 ;  /* 0x0008980b01007387 */ /* 0x000fe80000100800 */
[----:B------:R0:W-:Y:S04]  /*36890*/  STL [R1+0x24], R6 ;  /* 0x0000240601007387 */ /* 0x0001e80000100800 */
[----:B0-----:R-:W4:Y:S04]  /*368a0*/  LDL.LU R6, [R1+0x8b4] ;  /* 0x0008b40001067983 */ /* 0x001f280000300800 */
[----:B------:R-:W4:Y:S04]  /*368b0*/  LDL.LU R17, [R1+0x8a8] ;  /* 0x0008a80001117983 */ /* 0x000f280000300800 */
[----:B------:R-:W4:Y:S01]  /*368c0*/  LDL.LU R10, [R1+0x8b0] ;  /* 0x0008b000010a7983 */ /* 0x000f220000300800 */
[----:B------:R-:W-:-:S04]  /*368d0*/  IMAD.X R13, R13, 0x1, R69, P4 ;  /* 0x000000010d0d7824 */ /* 0x000fc800020e0645 */
        /* <DEDUP_REMOVED lines=8> */
[----:B------:R-:W4:Y:S04]  /*36960*/  LDL.LU R14, [R1+0x8b8] ;  /* 0x0008b800010e7983 */ /* 0x000f280000300800 */
[----:B------:R-:W4:Y:S04]  /*36970*/  LDL.LU R11, [R1+0x8bc] ;  /* 0x0008bc00010b7983 */ /* 0x000f280000300800 */
[----:B------:R-:W-:Y:S04]  /*36980*/  STL [R1+0x12f8], R2 ;  /* 0x0012f80201007387 */ /* 0x000fe80000100800 */
[----:B------:R0:W-:Y:S04]  /*36990*/  STL [R1+0x444], R8 ;  /* 0x0004440801007387 */ /* 0x0001e80000100800 */
[----:B------:R-:W-:Y:S04]  /*369a0*/  STL [R1+0x8a0], R16 ;  /* 0x0008a01001007387 */ /* 0x000fe80000100800 */
[----:B------:R-:W-:Y:S04]  /*369b0*/  STL [R1+0x44c], R12 ;  /* 0x00044c0c01007387 */ /* 0x000fe80000100800 */
[----:B-1----:R-:W4:Y:S04]  /*369c0*/  LDL.LU R9, [R1+0x8c4] ;  /* 0x0008c40001097983 */ /* 0x002f280000300800 */
[----:B------:R1:W-:Y:S04]  /*369d0*/  STL [R1+0x440], R13 ;  /* 0x0004400d01007387 */ /* 0x0003e80000100800 */
[----:B--2---:R-:W-:Y:S04]  /*369e0*/  STL [R1+0x12fc], R3 ;  /* 0x0012fc0301007387 */ /* 0x004fe80000100800 */
[----:B0-----:R-:W2:Y:S04]  /*369f0*/  LDL.LU R8, [R1+0x8cc] ;  /* 0x0008cc0001087983 */ /* 0x001ea80000300800 */
[----:B------:R-:W-:Y:S04]  /*36a00*/  STL [R1+0x448], R15 ;  /* 0x0004480f01007387 */ /* 0x000fe80000100800 */
[----:B-1----:R-:W2:Y:S01]  /*36a10*/  LDL.LU R13, [R1+0x8d4] ;  /* 0x0008d400010d7983 */ /* 0x002ea20000300800 */
[----:B---3--:R-:W-:-:S05]  /*36a20*/  IADD3 R7, P3, PT, R7, R70, RZ ;  /* 0x0000004607077210 */ /* 0x008fca0007f7e0ff */
[----:B------:R-:W-:Y:S01]  /*36a30*/  @!P1 IMAD.MOV.U32 R4, RZ, RZ, R7 ;  /* 0x000000ffff049224 */ /* 0x000fe200078e0007 */
[----:B----4-:R-:W-:Y:S01]  /*36a40*/  IADD3 R6, P4, PT, R6, R70, RZ ;  /* 0x0000004606067210 */ /* 0x010fe20007f9e0ff */
[----:B------:R-:W-:-:S04]  /*36a50*/  IMAD.X R17, R17, 0x1, R69, P3 ;  /* 0x0000000111117824 */ /* 0x000fc800018e0645 */
[----:B------:R-:W-:Y:S02]  /*36a60*/  @!P1 IMAD.MOV.U32 R5, RZ, RZ, R17 ;  /* 0x000000ffff059224 */ /* 0x000fe400078e0011 */
[----:B------:R-:W-:Y:S01]  /*36a70*/  IMAD.X R10, R10, 0x1, R69, P4 ;  /* 0x000000010a0a7824 */ /* 0x000fe200020e0645 */
[----:B------:R0:W-:Y:S04]  /*36a80*/  STL [R1+0x1300], R72 ;  /* 0x0013004801007387 */ /* 0x0001e80000100800 */
[----:B------:R-:W3:Y:S04]  /*36a90*/  LDL.LU R12, [R1+0x8c0] ;  /* 0x0008c000010c7983 */ /* 0x000ee80000300800 */
[----:B------:R-:W4:Y:S01]  /*36aa0*/  LDL.LU R16, [R1+0x8c8] ;  /* 0x0008c80001107983 */ /* 0x000f220000300800 */
[----:B0-----:R-:W-:-:S03]  /*36ab0*/  PRMT R72, RZ, 0x7610, R72 ;  /* 0x00007610ff487816 */ /* 0x001fc60000000048 */
[----:B------:R-:W-:Y:S04]  /*36ac0*/  STL [R1+0x8ac], R7 ;  /* 0x0008ac0701007387 */ /* 0x000fe80000100800 */
[----:B------:R-:W4:Y:S04]  /*36ad0*/  LDL.LU R15, [R1+0x8d0] ;  /* 0x0008d000010f7983 */ /* 0x000f280000300800 */
[----:B------:R0:W4:Y:S04]  /*36ae0*/  @!P1 LDG.E.U16 R72, desc[UR20][R4.64] ;  /* 0x0000001404489981 */ /* 0x000128000c1e1500 */
[----:B------:R1:W-:Y:S01]  /*36af0*/  STL [R1+0x1304], R0 ;  /* 0x0013040001007387 */ /* 0x0003e20000100800 */
[----:B0-----:R-:W-:-:S02]  /*36b00*/  @!P1 IMAD.MOV.U32 R4, RZ, RZ, R6 ;  /* 0x000000ffff049224 */ /* 0x001fc400078e0006 */
[----:B------:R-:W-:Y:S01]  /*36b10*/  @!P1 IMAD.MOV.U32 R5, RZ, RZ, R10 ;  /* 0x000000ffff059224 */ /* 0x000fe200078e000a */
[----:B-1----:R-:W-:-:S06]  /*36b20*/  PRMT R0, RZ, 0x7610, R0 ;  /* 0x00007610ff007816 */ /* 0x002fcc0000000000 */
[----:B------:R0:W4:Y:S01]  /*36b30*/  @!P1 LDG.E.U16 R0, desc[UR20][R4.64] ;  /* 0x0000001404009981 */ /* 0x000122000c1e1500 */
[----:B------:R-:W-:-:S03]  /*36b40*/  IADD3 R11, P3, PT, R11, R70, RZ ;  /* 0x000000460b0b7210 */ /* 0x000fc60007f7e0ff */
[----:B------:R-:W-:Y:S02]  /*36b50*/  STL [R1+0x8b4], R6 ;  /* 0x0008b40601007387 */ /* 0x000fe40000100800 */
[----:B------:R-:W-:Y:S02]  /*36b60*/  IMAD.X R14, R14, 0x1, R69, P3 ;  /* 0x000000010e0e7824 */ /* 0x000fe400018e0645 */
[----:B------:R-:W-:Y:S04]  /*36b70*/  STL [R1+0x8a8], R17 ;  /* 0x0008a81101007387 */ /* 0x000fe80000100800 */
[----:B------:R-:W-:Y:S04]  /*36b80*/  STL [R1+0x8bc], R11 ;  /* 0x0008bc0b01007387 */ /* 0x000fe80000100800 */
[----:B------:R-:W4:Y:S04]  /*36b90*/  LDL.LU R7, [R1+0x454] ;  /* 0x0004540001077983 */ /* 0x000f280000300800 */
[----:B------:R1:W-:Y:S01]  /*36ba0*/  STL [R1+0x8b0], R10 ;  /* 0x0008b00a01007387 */ /* 0x0003e20000100800 */
[----:B------:R-:W-:Y:S01]  /*36bb0*/  PRMT R3, RZ, 0x7610, R3 ;  /* 0x00007610ff037816 */ /* 0x000fe20000000003 */
[----:B0-----:R-:W-:-:S02]  /*36bc0*/  @!P1 IMAD.MOV.U32 R4, RZ, RZ, R11 ;  /* 0x000000ffff049224 */ /* 0x001fc400078e000b */
[----:B------:R-:W-:Y:S01]  /*36bd0*/  @!P1 IMAD.MOV.U32 R5, RZ, RZ, R14 ;  /* 0x000000ffff059224 */ /* 0x000fe200078e000e */
[----:B------:R-:W-:-:S04]  /*36be0*/  IADD3 R9, P3, PT, R9, R70, RZ ;  /* 0x0000004609097210 */ /* 0x000fc80007f7e0ff */
[----:B------:R0:W4:Y:S01]  /*36bf0*/  @!P1 LDG.E.U16 R3, desc[UR20][R4.64] ;  /* 0x0000001404039981 */ /* 0x000122000c1e1500 */
[----:B------:R-:W-:Y:S02]  /*36c00*/  PRMT R2, RZ, 0x7610, R2 ;  /* 0x00007610ff027816 */ /* 0x000fe40000000002 */
[----:B------:R-:W-:Y:S01]  /*36c10*/  PRMT R71, RZ, 0x7610, R71 ;  /* 0x00007610ff477816 */ /* 0x000fe20000000047 */
[----:B0-----:R-:W-:Y:S01]  /*36c20*/  @!P1 IMAD.MOV.U32 R4, RZ, RZ, R9 ;  /* 0x000000ffff049224 */ /* 0x001fe200078e0009 */
[----:B--2---:R-:W-:Y:S01]  /*36c30*/  IADD3 R8, P4, PT, R8, R70, RZ ;  /* 0x0000004608087210 */ /* 0x004fe20007f9e0ff */
[----:B---3--:R-:W-:Y:S01]  /*36c40*/  IMAD.X R12, R12, 0x1, R69, P3 ;  /* 0x000000010c0c7824 */ /* 0x008fe200018e0645 */
[----:B----4-:R-:W-:Y:S04]  /*36c50*/  STL [R1+0x132c], R72 ;  /* 0x00132c4801007387 */ /* 0x010fe80000100800 */
[----:B-1----:R-:W2:Y:S04]  /*36c60*/  LDL.LU R10, [R1+0x45c] ;  /* 0x00045c00010a7983 */ /* 0x002ea80000300800 */
[----:B------:R0:W-:Y:S04]  /*36c70*/  STL [R1+0x8b8], R14 ;  /* 0x0008b80e01007387 */ /* 0x0001e80000100800 */
[----:B------:R-:W3:Y:S04]  /*36c80*/  LDL.LU R6, [R1+0x8dc] ;  /* 0x0008dc0001067983 */ /* 0x000ee80000300800 */
[----:B------:R-:W-:Y:S04]  /*36c90*/  STL [R1+0x1308], R0 ;  /* 0x0013080001007387 */ /* 0x000fe80000100800 */
[----:B------:R-:W4:Y:S04]  /*36ca0*/  LDL.LU R11, [R1+0x450] ;  /* 0x00045000010b7983 */ /* 0x000f280000300800 */
[----:B0-----:R-:W3:Y:S01]  /*36cb0*/  LDL.LU R14, [R1+0x458] ;  /* 0x00045800010e7983 */ /* 0x001ee20000300800 */
[----:B------:R-:W-:-:S02]  /*36cc0*/  @!P1 IMAD.MOV.U32 R5, RZ, RZ, R12 ;  /* 0x000000ffff059224 */ /* 0x000fc400078e000c */
[----:B------:R-:W-:-:S03]  /*36cd0*/  IMAD.X R16, R16, 0x1, R69, P4 ;  /* 0x0000000110107824 */ /* 0x000fc600020e0645 */
[----:B------:R0:W3:Y:S02]  /*36ce0*/  @!P1 LDG.E.U16 R2, desc[UR20][R4.64] ;  /* 0x0000001404029981 */ /* 0x0000e4000c1e1500 */
[----:B0-----:R-:W-:Y:S02]  /*36cf0*/  @!P1 IMAD.MOV.U32 R4, RZ, RZ, R8 ;  /* 0x000000ffff049224 */ /* 0x001fe400078e0008 */
[----:B------:R-:W-:-:S05]  /*36d00*/  @!P1 IMAD.MOV.U32 R5, RZ, RZ, R16 ;  /* 0x000000ffff059224 */ /* 0x000fca00078e0010 */
[----:B------:R0:W3:Y:S01]  /*36d10*/  @!P1 LDG.E.U16 R71, desc[UR20][R4.64] ;  /* 0x0000001404479981 */ /* 0x0000e2000c1e1500 */
[----:B------:R-:W-:Y:S02]  /*36d20*/  IADD3 R13, P3, PT, R13, R70, RZ ;  /* 0x000000460d0d7210 */ /* 0x000fe40007f7e0ff */
[----:B------:R-:W-:-:S03]  /*36d30*/  PRMT R92, RZ, 0x7610, R92 ;  /* 0x00007610ff5c7816 */ /* 0x000fc6000000005c */
[----:B------:R-:W-:Y:S01]  /*36d40*/  IMAD.X R15, R15, 0x1, R69, P3 ;  /* 0x000000010f0f7824 */ /* 0x000fe200018e0645 */
[----:B------:R-:W-:Y:S01]  /*36d50*/  IADD3 R7, P3, PT, R7, R70, RZ ;  /* 0x0000004607077210 */ /* 0x000fe20007f7e0ff */
[----:B0-----:R-:W-:Y:S02]  /*36d60*/  @!P1 IMAD.MOV.U32 R4, RZ, RZ, R13 ;  /* 0x000000ffff049224 */ /* 0x001fe400078e000d */
[----:B------:R-:W-:Y:S01]  /*36d70*/  @!P1 IMAD.MOV.U32 R5, RZ, RZ, R15 ;  /* 0x000000ffff059224 */ /* 0x000fe200078e000f */
[----:B------:R-:W-:Y:S01]  /*36d80*/  PRMT R90, RZ, 0x7610, R90 ;  /* 0x00007610ff5a7816 */ /* 0x000fe2000000005a */
[----:B------:R0:W-:Y:S04]  /*36d90*/  STL [R1+0x8c4], R9 ;  /* 0x0008c40901007387 */ /* 0x0001e80000100800 */
[----:B------:R1:W3:Y:S04]  /*36da0*/  @!P1 LDG.E.U16 R92, desc[UR20][R4.64] ;  /* 0x00000014045c9981 */ /* 0x0002e8000c1e1500 */
[----:B------:R-:W-:Y:S01]  /*36db0*/  STL [R1+0x130c], R3 ;  /* 0x00130c0301007387 */ /* 0x000fe20000100800 */
[----:B------:R-:W-:-:S03]  /*36dc0*/  PRMT R88, RZ, 0x7610, R88 ;  /* 0x00007610ff587816 */ /* 0x000fc60000000058 */
[----:B------:R-:W-:Y:S01]  /*36dd0*/  STL [R1+0x8cc], R8 ;  /* 0x0008cc0801007387 */ /* 0x000fe20000100800 */
[----:B-1----:R-:W-:-:S03]  /*36de0*/  @!P1 IMAD.MOV.U32 R4, RZ, RZ, R7 ;  /* 0x000000ffff049224 */ /* 0x002fc600078e0007 */
[----:B------:R1:W-:Y:S04]  /*36df0*/  STL [R1+0x8c0], R12 ;  /* 0x0008c00c01007387 */ /* 0x0003e80000100800 */
[----:B------:R-:W-:Y:S04]  /*36e00*/  STL [R1+0x8d4], R13 ;  /* 0x0008d40d01007387 */ /* 0x000fe80000100800 */
[----:B0-----:R-:W3:Y:S04]  /*36e10*/  LDL.LU R9, [R1+0x8d8] ;  /* 0x0008d80001097983 */ /* 0x001ee80000300800 */
[----:B------:R-:W-:Y:S04]  /*36e20*/  STL [R1+0x8c8], R16 ;  /* 0x0008c81001007387 */ /* 0x000fe80000100800 */
[----:B-1----:R-:W3:Y:S01]  /*36e30*/  LDL.LU R12, [R1+0x8e4] ;  /* 0x0008e400010c7983 */ /* 0x002ee20000300800 */
[----:B--2---:R-:W-:Y:S01]  /*36e40*/  IADD3 R10, P4, PT, R10, R70, RZ ;  /* 0x000000460a0a7210 */ /* 0x004fe20007f9e0ff */
[----:B----4-:R-:W-:-:S04]  /*36e50*/  IMAD.X R11, R11, 0x1, R69, P3 ;  /* 0x000000010b0b7824 */ /* 0x010fc800018e0645 */
[----:B------:R-:W-:Y:S02]  /*36e60*/  @!P1 IMAD.MOV.U32 R5, RZ, RZ, R11 ;  /* 0x000000ffff059224 */ /* 0x000fe400078e000b */
[----:B---3--:R-:W-:-:S03]  /*36e70*/  IMAD.X R14, R14, 0x1, R69, P4 ;  /* 0x000000010e0e7824 */ /* 0x008fc600020e0645 */
[----:B------:R0:W2:Y:S02]  /*36e80*/  @!P1 LDG.E.U16 R90, desc[UR20][R4.64] ;  /* 0x00000014045a9981 */ /* 0x0000a4000c1e1500 */
[----:B0-----:R-:W-:Y:S02]  /*36e90*/  @!P1 IMAD.MOV.U32 R4, RZ, RZ, R10 ;  /* 0x000000ffff049224 */ /* 0x001fe400078e000a */
[----:B------:R-:W-:-:S05]  /*36ea0*/  @!P1 IMAD.MOV.U32 R5, RZ, RZ, R14 ;  /* 0x000000ffff059224 */ /* 0x000fca00078e000e */
[----:B------:R0:W3:Y:S04]  /*36eb0*/  @!P1 LDG.E.U16 R88, desc[UR20][R4.64] ;  /* 0x0000001404589981 */ /* 0x0000e8000c1e1500 */
[----:B------:R1:W-:Y:S04]  /*36ec0*/  STL [R1+0x1310], R2 ;  /* 0x0013100201007387 */ /* 0x0003e80000100800 */
[----:B------:R-:W4:Y:S04]  /*36ed0*/  LDL.LU R8, [R1+0x8ec] ;  /* 0x0008ec0001087983 */ /* 0x000f280000300800 */
[----:B------:R-:W-:Y:S04]  /*36ee0*/  STL [R1+0x8d0], R15 ;  /* 0x0008d00f01007387 */ /* 0x000fe80000100800 */
[----:B------:R-:W4:Y:S04]  /*36ef0*/  LDL.LU R0, [R1+0x8f4] ;  /* 0x0008f40001007983 */ /* 0x000f280000300800 */
[----:B------:R-:W-:Y:S04]  /*36f00*/  STL [R1+0x1314], R71 ;  /* 0x0013144701007387 */ /* 0x000fe80000100800 */
[----:B-1----:R-:W4:Y:S01]  /*36f10*/  LDL.LU R2, [R1+0x8e0] ;  /* 0x0008e00001027983 */ /* 0x002f220000300800 */
[----:B------:R-:W-:-:S03]  /*36f20*/  IADD3 R6, P3, PT, R6, R70, RZ ;  /* 0x0000004606067210 */ /* 0x000fc60007f7e0ff */
[----:B------:R-:W4:Y:S04]  /*36f30*/  LDL.LU R13, [R1+0x8e8] ;  /* 0x0008e800010d7983 */ /* 0x000f280000300800 */
[----:B------:R-:W-:Y:S04]  /*36f40*/  STL [R1+0x454], R7 ;  /* 0x0004540701007387 */ /* 0x000fe80000100800 */
[----:B------:R-:W-:Y:S04]  /*36f50*/  STL [R1+0x1318], R92 ;  /* 0x0013185c01007387 */ /* 0x000fe80000100800 */
[----:B------:R-:W-:Y:S01]  /*36f60*/  STL [R1+0x45c], R10 ;  /* 0x00045c0a01007387 */ /* 0x000fe20000100800 */
[----:B------:R-:W-:-:S03]  /*36f70*/  IMAD.X R9, R9, 0x1, R69, P3 ;  /* 0x0000000109097824 */ /* 0x000fc600018e0645 */
[----:B------:R1:W-:Y:S04]  /*36f80*/  STL [R1+0x450], R11 ;  /* 0x0004500b01007387 */ /* 0x0003e80000100800 */
[----:B------:R0:W-:Y:S04]  /*36f90*/  STL [R1+0x8dc], R6 ;  /* 0x0008dc0601007387 */ /* 0x0001e80000100800 */
[----:B-1----:R-:W4:Y:S04]  /*36fa0*/  LDL.LU R11, [R1+0x8f0] ;  /* 0x0008f000010b7983 */ /* 0x002f280000300800 */
[----:B------:R-:W-:Y:S04]  /*36fb0*/  STL [R1+0x458], R14 ;  /* 0x0004580e01007387 */ /* 0x000fe80000100800 */
[----:B------:R-:W4:Y:S04]  /*36fc0*/  LDL.LU R7, [R1+0x8fc] ;  /* 0x0008fc0001077983 */ /* 0x000f280000300800 */
[----:B------:R-:W4:Y:S01]  /*36fd0*/  LDL.LU R3, [R1+0x904] ;  /* 0x0009040001037983 */ /* 0x000f220000300800 */
[----:B------:R-:W-:Y:S01]  /*36fe0*/  PRMT R86, RZ, 0x7610, R86 ;  /* 0x00007610ff567816 */ /* 0x000fe20000000056 */
[----:B0-----:R-:W-:-:S02]  /*36ff0*/  @!P1 IMAD.MOV.U32 R4, RZ, RZ, R6 ;  /* 0x000000ffff049224 */ /* 0x001fc400078e0006 */
[----:B------:R-:W-:Y:S01]  /*37000*/  @!P1 IMAD.MOV.U32 R5, RZ, RZ, R9 ;  /* 0x000000ffff059224 */ /* 0x000fe200078e0009 */
[----:B------:R-:W-:-:S04]  /*37010*/  IADD3 R12, P3, PT, R12, R70, RZ ;  /* 0x000000460c0c7210 */ /* 0x000fc80007f7e0ff */
[----:B------:R0:W4:Y:S01]  /*37020*/  @!P1 LDG.E.U16 R86, desc[UR20][R4.64] ;  /* 0x0000001404569981 */ /* 0x000122000c1e1500 */
[----:B------:R-:W-:Y:S01]  /*37030*/  PRMT R84, RZ, 0x7610, R84 ;  /* 0x00007610ff547816 */ /* 0x000fe20000000054 */
[----:B0-----:R-:W-:Y:S02]  /*37040*/  @!P1 IMAD.MOV.U32 R4, RZ, RZ, R12 ;  /* 0x000000ffff049224 */ /* 0x001fe400078e000c */
[----:B--2---:R-:W-:Y:S04]  /*37050*/  STL [R1+0x131c], R90 ;  /* 0x00131c5a01007387 */ /* 0x004fe80000100800 */
[----:B------:R0:W-:Y:S04]  /*37060*/  STL [R1+0x8d8], R9 ;  /* 0x0008d80901007387 */ /* 0x0001e80000100800 */
[----:B---3--:R-:W-:Y:S04]  /*37070*/  STL [R1+0x1320], R88 ;  /* 0x0013205801007387 */ /* 0x008fe80000100800 */
[----:B------:R-:W2:Y:S01]  /*37080*/  LDL.LU R10, [R1+0x8f8] ;  /* 0x0008f800010a7983 */ /* 0x000ea20000300800 */
[----:B----4-:R-:W-:-:S03]  /*37090*/  IADD3 R8, P4, PT, R8, R70, RZ ;  /* 0x0000004608087210 */ /* 0x010fc60007f9e0ff */
[----:B------:R-:W3:Y:S01]  /*370a0*/  LDL.LU R6, [R1+0x900] ;  /* 0x0009000001067983 */ /* 0x000ee20000300800 */
[----:B------:R-:W-:-:S04]  /*370b0*/  IMAD.X R2, R2, 0x1, R69, P3 ;  /* 0x0000000102027824 */ /* 0x000fc800018e0645 */
[----:B------:R-:W-:-:S05]  /*370c0*/  @!P1 IMAD.MOV.U32 R5, RZ, RZ, R2 ;  /* 0x000000ffff059224 */ /* 0x000fca00078e0002 */
[----:B------:R1:W4:Y:S01]  /*370d0*/  @!P1 LDG.E.U16 R84, desc[UR20][R4.64] ;  /* 0x0000001404549981 */ /* 0x000322000c1e1500 */
[----:B------:R-:W-:Y:S01]  /*370e0*/  IMAD.X R13, R13, 0x1, R69, P4 ;  /* 0x000000010d0d7824 */ /* 0x000fe200020e0645 */
[----:B------:R-:W-:Y:S02]  /*370f0*/  IADD3 R0, P3, PT, R0, R70, RZ ;  /* 0x0000004600007210 */ /* 0x000fe40007f7e0ff */
[----:B------:R-:W-:Y:S01]  /*37100*/  PRMT R82, RZ, 0x7610, R82 ;  /* 0x00007610ff527816 */ /* 0x000fe20000000052 */
[----:B-1----:R-:W-:Y:S02]  /*37110*/  @!P1 IMAD.MOV.U32 R4, RZ, RZ, R8 ;  /* 0x000000ffff049224 */ /* 0x002fe400078e0008 */
[----:B------:R-:W-:Y:S01]  /*37120*/  @!P1 IMAD.MOV.U32 R5, RZ, RZ, R13 ;  /* 0x000000ffff059224 */ /* 0x000fe200078e000d */
[----:B------:R-:W-:-:S04]  /*37130*/  PRMT R80, RZ, 0x7610, R80 ;  /* 0x00007610ff507816 */ /* 0x000fc80000000050 */
[----:B------:R1:W3:Y:S01]  /*37140*/  @!P1 LDG.E.U16 R82, desc[UR20][R4.64] ;  /* 0x0000001404529981 */ /* 0x0002e2000c1e1500 */
[----:B------:R-:W-:Y:S02]  /*37150*/  IMAD.X R11, R11, 0x1, R69, P3 ;  /* 0x000000010b0b7824 */ /* 0x000fe400018e0645 */
[----:B-1----:R-:W-:Y:S01]  /*37160*/  @!P1 IMAD.MOV.U32 R4, RZ, RZ, R0 ;  /* 0x000000ffff049224 */ /* 0x002fe200078e0000 */
[----:B------:R-:W-:Y:S01]  /*37170*/  IADD3 R7, P4, PT, R7, R70, RZ ;  /* 0x0000004607077210 */ /* 0x000fe20007f9e0ff */
[----:B------:R-:W-:Y:S01]  /*37180*/  @!P1 IMAD.MOV.U32 R5, RZ, RZ, R11 ;  /* 0x000000ffff059224 */ /* 0x000fe200078e000b */
[----:B------:R1:W-:Y:S01]  /*37190*/  STL [R1+0x8e4], R12 ;  /* 0x0008e40c01007387 */ /* 0x0003e20000100800 */
[----:B------:R-:W-:-:S03]  /*371a0*/  PRMT R78, RZ, 0x7610, R78 ;  /* 0x00007610ff4e7816 */ /* 0x000fc6000000004e */
[----:B------:R1:W3:Y:S04]  /*371b0*/  @!P1 LDG.E.U16 R80, desc[UR20][R4.64] ;  /* 0x0000001404509981 */ /* 0x0002e8000c1e1500 */
[----:B0-----:R-:W3:Y:S04]  /*371c0*/  LDL.LU R9, [R1+0x464] ;  /* 0x0004640001097983 */ /* 0x001ee80000300800 */
[----:B------:R-:W-:Y:S01]  /*371d0*/  STL [R1+0x1330], R86 ;  /* 0x0013305601007387 */ /* 0x000fe20000100800 */
[----:B-1----:R-:W-:-:S03]  /*371e0*/  @!P1 IMAD.MOV.U32 R4, RZ, RZ, R7 ;  /* 0x000000ffff049224 */ /* 0x002fc600078e0007 */
[----:B------:R-:W-:Y:S04]  /*371f0*/  STL [R1+0x8ec], R8 ;  /* 0x0008ec0801007387 */ /* 0x000fe80000100800 */
[----:B------:R0:W-:Y:S04]  /*37200*/  STL [R1+0x8e0], R2 ;  /* 0x0008e00201007387 */ /* 0x0001e80000100800 */
[----:B------:R-:W-:Y:S04]  /*37210*/  STL [R1+0x8f4], R0 ;  /* 0x0008f40001007387 */ /* 0x000fe80000100800 */
[----:B------:R-:W3:Y:S04]  /*37220*/  LDL.LU R12, [R1+0x460] ;  /* 0x00046000010c7983 */ /* 0x000ee80000300800 */
[----:B------:R-:W-:Y:S04]  /*37230*/  STL [R1+0x8e8], R13 ;  /* 0x0008e80d01007387 */ /* 0x000fe80000100800 */
[----:B0-----:R-:W3:Y:S01]  /*37240*/  LDL.LU R2, [R1+0x46c] ;  /* 0x00046c0001027983 */ /* 0x001ee20000300800 */
[----:B--2---:R-:W-:-:S04]  /*37250*/  IMAD.X R10, R10, 0x1, R69, P4 ;  /* 0x000000010a0a7824 */ /* 0x004fc800020e0645 */
[----:B------:R-:W-:-:S05]  /*37260*/  @!P1 IMAD.MOV.U32 R5, RZ, RZ, R10 ;  /* 0x000000ffff059224 */ /* 0x000fca00078e000a */
[----:B------:R0:W2:Y:S04]  /*37270*/  @!P1 LDG.E.U16 R78, desc[UR20][R4.64] ;  /* 0x00000014044e9981 */ /* 0x0000a8000c1e1500 */
[----:B----4-:R-:W-:Y:S04]  /*37280*/  STL [R1+0x1324], R84 ;  /* 0x0013245401007387 */ /* 0x010fe80000100800 */
[----:B------:R-:W4:Y:S01]  /*37290*/  LDL.LU R8, [R1+0x468] ;  /* 0x0004680001087983 */ /* 0x000f220000300800 */
[----:B------:R-:W-:-:S03]  /*372a0*/  IADD3 R3, P3, PT, R3, R70, RZ ;  /* 0x0000004603037210 */ /* 0x000fc60007f7e0ff */
[----:B------:R1:W-:Y:S02]  /*372b0*/  STL [R1+0x8f0], R11 ;  /* 0x0008f00b01007387 */ /* 0x0003e40000100800 */
[----:B---3--:R-:W-:Y:S02]  /*372c0*/  IMAD.X R6, R6, 0x1, R69, P3 ;  /* 0x0000000106067824 */ /* 0x008fe400018e0645 */
[----:B------:R-:W-:Y:S04]  /*372d0*/  STL [R1+0x1328], R82 ;  /* 0x0013285201007387 */ /* 0x000fe80000100800 */
[----:B-1----:R-:W3:Y:S04]  /*372e0*/  LDL.LU R11, [R1+0x908] ;  /* 0x00090800010b7983 */ /* 0x002ee80000300800 */
[----:B------:R-:W-:Y:S04]  /*372f0*/  STL [R1+0x8fc], R7 ;  /* 0x0008fc0701007387 */ /* 0x000fe80000100800 */
[----:B------:R-:W3:Y:S04]  /*37300*/  LDL.LU R0, [R1+0x90c] ;  /* 0x00090c0001007983 */ /* 0x000ee80000300800 */
[----:B------:R-:W-:Y:S04]  /*37310*/  STL [R1+0x904], R3 ;  /* 0x0009040301007387 */ /* 0x000fe80000100800 */
[----:B------:R-:W-:Y:S01]  /*37320*/  STL [R1+0x1334], R80 ;  /* 0x0013345001007387 */ /* 0x000fe20000100800 */
[----:B------:R-:W-:-:S03]  /*37330*/  IADD3 R9, P3, PT, R9, R70, RZ ;  /* 0x0000004609097210 */ /* 0x000fc60007f7e0ff */
[----:B------:R1:W-:Y:S04]  /*37340*/  STL [R1+0x8f8], R10 ;  /* 0x0008f80a01007387 */ /* 0x0003e80000100800 */
[----:B------:R2:W-:Y:S01]  /*37350*/  STL [R1+0x900], R6 ;  /* 0x0009000601007387 */ /* 0x0005e20000100800 */
[----:B------:R-:W-:Y:S01]  /*37360*/  PRMT R76, RZ, 0x7610, R76 ;  /* 0x00007610ff4c7816 */ /* 0x000fe2000000004c */
[----:B0-----:R-:W-:Y:S02]  /*37370*/  @!P1 IMAD.MOV.U32 R4, RZ, RZ, R3 ;  /* 0x000000ffff049224 */ /* 0x001fe400078e0003 */
[----:B-1----:R-:W3:Y:S01]  /*37380*/  LDL.LU R10, [R1+0x910] ;  /* 0x00091000010a7983 */ /* 0x002ee20000300800 */
[----:B------:R-:W-:-:S03]  /*37390*/  @!P1 IMAD.MOV.U32 R5, RZ, RZ, R6 ;  /* 0x000000ffff059224 */ /* 0x000fc600078e0006 */
[----:B------:R-:W3:Y:S04]  /*373a0*/  LDL.LU R7, [R1+0x914] ;  /* 0x0009140001077983 */ /* 0x000ee80000300800 */
[----:B------:R0:W-:Y:S01]  /*373b0*/  STL [R1+0x464], R9 ;  /* 0x0004640901007387 */ /* 0x0001e20000100800 */
[----:B------:R-:W-:Y:S01]  /*373c0*/  IMAD.X R12, R12, 0x1, R69, P3 ;  /* 0x000000010c0c7824 */ /* 0x000fe200018e0645 */
[----:B------:R-:W-:Y:S02]  /*373d0*/  PRMT R74, RZ, 0x7610, R74 ;  /* 0x00007610ff4a7816 */ /* 0x000fe4000000004a */
[----:B------:R1:W3:Y:S01]  /*373e0*/  @!P1 LDG.E.U16 R76, desc[UR20][R4.64] ;  /* 0x00000014044c9981 */ /* 0x0002e2000c1e1500 */
[----:B------:R-:W-:Y:S01]  /*373f0*/  IADD3 R2, P3, PT, R2, R70, RZ ;  /* 0x0000004602027210 */ /* 0x000fe20007f7e0ff */
[----:B-1----:R-:W-:-:S02]  /*37400*/  @!P1 IMAD.MOV.U32 R4, RZ, RZ, R9 ;  /* 0x000000ffff049224 */ /* 0x002fc400078e0009 */
[----:B------:R-:W-:-:S05]  /*37410*/  @!P1 IMAD.MOV.U32 R5, RZ, RZ, R12 ;  /* 0x000000ffff059224 */ /* 0x000fca00078e000c */
[----:B------:R1:W3:Y:S01]  /*37420*/  @!P1 LDG.E.U16 R74, desc[UR20][R4.64] ;  /* 0x00000014044a9981 */ /* 0x0002e2000c1e1500 */
[----:B------:R-:W-:Y:S01]  /*37430*/  PRMT R67, RZ, 0x7610, R67 ;  /* 0x00007610ff437816 */ /* 0x000fe20000000043 */
[----:B-1----:R-:W-:Y:S02]  /*37440*/  @!P1 IMAD.MOV.U32 R4, RZ, RZ, R2 ;  /* 0x000000ffff049224 */ /* 0x002fe400078e0002 */
[----:B--2---:R-:W-:Y:S04]  /*37450*/  STL [R1+0x1338], R78 ;  /* 0x0013384e01007387 */ /* 0x004fe80000100800 */
[----:B------:R-:W2:Y:S04]  /*37460*/  LDL.LU R6, [R1+0x918] ;  /* 0x0009180001067983 */ /* 0x000ea80000300800 */
[----:B------:R-:W2:Y:S01]  /*37470*/  LDL.LU R3, [R1+0x91c] ;  /* 0x00091c0001037983 */ /* 0x000ea20000300800 */
[----:B----4-:R-:W-:-:S04]  /*37480*/  IMAD.X R8, R8, 0x1, R69, P3 ;  /* 0x0000000108087824 */ /* 0x010fc800018e0645 */
[----:B------:R-:W-:-:S05]  /*37490*/  @!P1 IMAD.MOV.U32 R5, RZ, RZ, R8 ;  /* 0x000000ffff059224 */ /* 0x000fca00078e0008 */
[----:B------:R1:W4:Y:S01]  /*374a0*/  @!P1 LDG.E.U16 R67, desc[UR20][R4.64] ;  /* 0x0000001404439981 */ /* 0x000322000c1e1500 */
[----:B------:R-:W-:Y:S02]  /*374b0*/  PRMT R65, RZ, 0x7610, R65 ;  /* 0x00007610ff417816 */ /* 0x000fe40000000041 */
[----:B---3--:R-:W-:-:S05]  /*374c0*/  IADD3 R0, P3, PT, R0, R70, RZ ;  /* 0x0000004600007210 */ /* 0x008fca0007f7e0ff */
[----:B------:R-:W-:Y:S02]  /*374d0*/  IMAD.X R11, R11, 0x1, R69, P3 ;  /* 0x000000010b0b7824 */ /* 0x000fe400018e0645 */
[----:B-1----:R-:W-:Y:S02]  /*374e0*/  @!P1 IMAD.MOV.U32 R4, RZ, RZ, R0 ;  /* 0x000000ffff049224 */ /* 0x002fe400078e0000 */
[----:B------:R-:W-:Y:S01]  /*374f0*/  @!P1 IMAD.MOV.U32 R5, RZ, RZ, R11 ;  /* 0x000000ffff059224 */ /* 0x000fe200078e000b */
[----:B------:R-:W-:-:S04]  /*37500*/  PRMT R63, RZ, 0x7610, R63 ;  /* 0x00007610ff3f7816 */ /* 0x000fc8000000003f */
[----:B------:R1:W3:Y:S01]  /*37510*/  @!P1 LDG.E.U16 R65, desc[UR20][R4.64] ;  /* 0x0000001404419981 */ /* 0x0002e2000c1e1500 */
[----:B------:R-:W-:-:S05]  /*37520*/  IADD3 R7, P3, PT, R7, R70, RZ ;  /* 0x0000004607077210 */ /* 0x000fca0007f7e0ff */
[----:B------:R-:W-:Y:S02]  /*37530*/  IMAD.X R10, R10, 0x1, R69, P3 ;  /* 0x000000010a0a7824 */ /* 0x000fe400018e0645 */
[----:B-1----:R-:W-:Y:S01]  /*37540*/  @!P1 IMAD.MOV.U32 R4, RZ, RZ, R7 ;  /* 0x000000ffff049224 */ /* 0x002fe200078e0007 */
[----:B------:R-:W-:Y:S01]  /*37550*/  STL [R1+0x133c], R76 ;  /* 0x00133c4c01007387 */ /* 0x000fe20000100800 */
[----:B------:R-:W-:-:S03]  /*37560*/  @!P1 IMAD.MOV.U32 R5, RZ, RZ, R10 ;  /* 0x000000ffff059224 */ /* 0x000fc600078e000a */
[----:B------:R1:W-:Y:S01]  /*37570*/  STL [R1+0x460], R12 ;  /* 0x0004600c01007387 */ /* 0x0003e20000100800 */
[----:B------:R-:W-:-:S03]  /*37580*/  PRMT R61, RZ, 0x7610, R61 ;  /* 0x00007610ff3d7816 */ /* 0x000fc6000000003d */
[----:B0-----:R-:W3:Y:S04]  /*37590*/  LDL.LU R9, [R1+0x924] ;  /* 0x0009240001097983 */ /* 0x001ee80000300800 */
[----:B------:R-:W-:Y:S04]  /*375a0*/  STL [R1+0x46c], R2 ;  /* 0x00046c0201007387 */ /* 0x000fe80000100800 */
[----:B------:R0:W3:Y:S04]  /*375b0*/  @!P1 LDG.E.U16 R63, desc[UR20][R4.64] ;  /* 0x00000014043f9981 */ /* 0x0000e8000c1e1500 */
[----:B------:R-:W-:Y:S04]  /*375c0*/  STL [R1+0x1340], R74 ;  /* 0x0013404a01007387 */ /* 0x000fe80000100800 */
[----:B------:R0:W-:Y:S04]  /*375d0*/  STL [R1+0x468], R8 ;  /* 0x0004680801007387 */ /* 0x0001e80000100800 */
[----:B-1----:R-:W3:Y:S04]  /*375e0*/  LDL.LU R12, [R1+0x920] ;  /* 0x00092000010c7983 */ /* 0x002ee80000300800 */
[----:B0-----:R-:W3:Y:S04]  /*375f0*/  LDL.LU R8, [R1+0x928] ;  /* 0x0009280001087983 */ /* 0x001ee80000300800 */
[----:B------:R-:W3:Y:S01]  /*37600*/  LDL.LU R2, [R1+0x92c] ;  /* 0x00092c0001027983 */ /* 0x000ee20000300800 */
[----:B--2---:R-:W-:-:S05]  /*37610*/  IADD3 R3, P3, PT, R3, R70, RZ ;  /* 0x0000004603037210 */ /* 0x004fca0007f7e0ff */
[----:B------:R-:W-:Y:S02]  /*37620*/  IMAD.X R6, R6, 0x1, R69, P3 ;  /* 0x0000000106067824 */ /* 0x000fe400018e0645 */
[----:B------:R-:W-:Y:S02]  /*37630*/  @!P1 IMAD.MOV.U32 R4, RZ, RZ, R3 ;  /* 0x000000ffff049224 */ /* 0x000fe400078e0003 */
[----:B------:R-:W-:-:S05]  /*37640*/  @!P1 IMAD.MOV.U32 R5, RZ, RZ, R6 ;  /* 0x000000ffff059224 */ /* 0x000fca00078e0006 */
[----:B------:R0:W2:Y:S04]  /*37650*/  @!P1 LDG.E.U16 R61, desc[UR20][R4.64] ;  /* 0x00000014043d9981 */ /* 0x0000a8000c1e1500 */
[----:B----4-:R-:W-:Y:S04]  /*37660*/  STL [R1+0x1344], R67 ;  /* 0x0013444301007387 */ /* 0x010fe80000100800 */
[----:B------:R-:W-:Y:S04]  /*37670*/  STL [R1+0x90c], R0 ;  /* 0x00090c0001007387 */ /* 0x000fe80000100800 */
[----:B------:R1:W-:Y:S04]  /*37680*/  STL [R1+0x908], R11 ;  /* 0x0009080b01007387 */ /* 0x0003e80000100800 */
[----:B-1----:R-:W4:Y:S04]  /*37690*/  LDL.LU R11, [R1+0x930] ;  /* 0x00093000010b7983 */ /* 0x002f280000300800 */
[----:B------:R-:W4:Y:S04]  /*376a0*/  LDL.LU R0, [R1+0x934] ;  /* 0x0009340001007983 */ /* 0x000f280000300800 */
[----:B---3--:R-:W-:Y:S04]  /*376b0*/  STL [R1+0x1348], R65 ;  /* 0x0013484101007387 */ /* 0x008fe80000100800 */
[----:B------:R-:W-:Y:S04]  /*376c0*/  STL [R1+0x914], R7 ;  /* 0x0009140701007387 */ /* 0x000fe80000100800 */
[----:B------:R1:W-:Y:S04]  /*376d0*/  STL [R1+0x910], R10 ;  /* 0x0009100a01007387 */ /* 0x0003e80000100800 */
[----:B-1----:R-:W3:Y:S04]  /*376e0*/  LDL.LU R10, [R1+0x470] ;  /* 0x00047000010a7983 */ /* 0x002ee80000300800 */
[----:B------:R-:W3:Y:S01]  /*376f0*/  LDL.LU R7, [R1+0x474] ;  /* 0x0004740001077983 */ /* 0x000ee20000300800 */
[----:B------:R-:W-:-:S03]  /*37700*/  IADD3 R9, P3, PT, R9, R70, RZ ;  /* 0x0000004609097210 */ /* 0x000fc60007f7e0ff */
[----:B------:R-:W-:Y:S04]  /*37710*/  STL [R1+0x134c], R63 ;  /* 0x00134c3f01007387 */ /* 0x000fe80000100800 */
[----:B------:R-:W-:Y:S04]  /*37720*/  STL [R1+0x91c], R3 ;  /* 0x00091c0301007387 */ /* 0x000fe80000100800 */
[----:B------:R1:W-:Y:S01]  /*37730*/  STL [R1+0x918], R6 ;  /* 0x0009180601007387 */ /* 0x0003e20000100800 */
[----:B------:R-:W-:Y:S01]  /*37740*/  IMAD.X R12, R12, 0x1, R69, P3 ;  /* 0x000000010c0c7824 */ /* 0x000fe200018e0645 */
[----:B------:R-:W-:-:S02]  /*37750*/  PRMT R59, RZ, 0x7610, R59 ;  /* 0x00007610ff3b7816 */ /* 0x000fc4000000003b */
[----:B-1----:R-:W3:Y:S04]  /*37760*/  LDL.LU R6, [R1+0x478] ;  /* 0x0004780001067983 */ /* 0x002ee80000300800 */
[----:B------:R-:W3:Y:S01]  /*37770*/  LDL.LU R3, [R1+0x47c] ;  /* 0x00047c0001037983 */ /* 0x000ee20000300800 */
[----:B------:R-:W-:Y:S01]  /*37780*/  IADD3 R2, P3, PT, R2, R70, RZ ;  /* 0x0000004602027210 */ /* 0x000fe20007f7e0ff */
[----:B0-----:R-:W-:Y:S02]  /*37790*/  @!P1 IMAD.MOV.U32 R4, RZ, RZ, R9 ;  /* 0x000000ffff049224 */ /* 0x001fe400078e0009 */
[----:B------:R-:W-:Y:S02]  /*377a0*/  @!P1 IMAD.MOV.U32 R5, RZ, RZ, R12 ;  /* 0x000000ffff059224 */ /* 0x000fe400078e000c */
[----:B------:R-:W-:-:S03]  /*377b0*/  IMAD.X R8, R8, 0x1, R69, P3 ;  /* 0x0000000108087824 */ /* 0x000fc600018e0645 */
[----:B------:R0:W3:Y:S01]  /*377c0*/  @!P1 LDG.E.U16 R59, desc[UR20][R4.64] ;  /* 0x00000014043b9981 */ /* 0x0000e2000c1e1500 */
[----:B------:R-:W-:Y:S01]  /*377d0*/  PRMT R57, RZ, 0x7610, R57 ;  /* 0x00007610ff397816 */ /* 0x000fe20000000039 */
[----:B0-----:R-:W-:Y:S02]  /*377e0*/  @!P1 IMAD.MOV.U32 R5, RZ, RZ, R8 ;  /* 0x000000ffff059224 */ /* 0x001fe400078e0008 */
[----:B------:R-:W-:-:S05]  /*377f0*/  @!P1 IMAD.MOV.U32 R4, RZ, RZ, R2 ;  /* 0x000000ffff049224 */ /* 0x000fca00078e0002 */
[----:B------:R0:W3:Y:S04]  /*37800*/  @!P1 LDG.E.U16 R57, desc[UR20][R4.64] ;  /* 0x0000001404399981 */ /* 0x0000e8000c1e1500 */
[----:B--2---:R-:W-:Y:S04]  /*37810*/  STL [R1+0x1350], R61 ;  /* 0x0013503d01007387 */ /* 0x004fe80000100800 */
[----:B------:R-:W-:Y:S04]  /*37820*/  STL [R1+0x924], R9 ;  /* 0x0009240901007387 */ /* 0x000fe80000100800 */
[----:B------:R1:W-:Y:S04]  /*37830*/  STL [R1+0x920], R12 ;  /* 0x0009200c01007387 */ /* 0x0003e80000100800 */
[----:B-1----:R-:W2:Y:S04]  /*37840*/  LDL.LU R12, [R1+0x938] ;  /* 0x00093800010c7983 */ /* 0x002ea80000300800 */
[----:B------:R-:W2:Y:S04]  /*37850*/  LDL.LU R9, [R1+0x93c] ;  /* 0x00093c0001097983 */ /* 0x000ea80000300800 */
[----:B------:R-:W-:Y:S04]  /*37860*/  STL [R1+0x92c], R2 ;  /* 0x00092c0201007387 */ /* 0x000fe80000100800 */
[----:B------:R1:W-:Y:S01]  /*37870*/  STL [R1+0x928], R8 ;  /* 0x0009280801007387 */ /* 0x0003e20000100800 */
[----:B----4-:R-:W-:-:S03]  /*37880*/  IADD3 R0, P3, PT, R0, R70, RZ ;  /* 0x0000004600007210 */ /* 0x010fc60007f7e0ff */
[----:B-1----:R-:W4:Y:S04]  /*37890*/  LDL.LU R8, [R1+0x940] ;  /* 0x0009400001087983 */ /* 0x002f280000300800 */
[----:B------:R-:W4:Y:S01]  /*378a0*/  LDL.LU R2, [R1+0x944] ;  /* 0x0009440001027983 */ /* 0x000f220000300800 */
[----:B------:R-:W-:-:S03]  /*378b0*/  IMAD.X R11, R11, 0x1, R69, P3 ;  /* 0x000000010b0b7824 */ /* 0x000fc600018e0645 */
[----:B------:R-:W-:Y:S01]  /*378c0*/  STL [R1+0x934], R0 ;  /* 0x0009340001007387 */ /* 0x000fe20000100800 */
[----:B0-----:R-:W-:Y:S02]  /*378d0*/  @!P1 IMAD.MOV.U32 R5, RZ, RZ, R11 ;  /* 0x000000ffff059224 */ /* 0x001fe400078e000b */
[----:B------:R-:W-:Y:S01]  /*378e0*/  @!P1 IMAD.MOV.U32 R4, RZ, RZ, R0 ;  /* 0x000000ffff049224 */ /* 0x000fe200078e0000 */
[----:B------:R0:W-:Y:S04]  /*378f0*/  STL [R1+0x930], R11 ;  /* 0x0009300b01007387 */ /* 0x0001e80000100800 */
[----:B0-----:R-:W4:Y:S04]  /*37900*/  LDL.LU R11, [R1+0x948] ;  /* 0x00094800010b7983 */ /* 0x001f280000300800 */
[----:B------:R-:W4:Y:S01]  /*37910*/  LDL.LU R0, [R1+0x94c] ;  /* 0x00094c0001007983 */ /* 0x000f220000300800 */
[----:B---3--:R-:W-:-:S02]  /*37920*/  IADD3 R7, P3, PT, R7, R70, RZ ;  /* 0x0000004607077210 */ /* 0x008fc40007f7e0ff */
[----:B------:R-:W-:-:S03]  /*37930*/  PRMT R55, RZ, 0x7610, R55 ;  /* 0x00007610ff377816 */ /* 0x000fc60000000037 */
[----:B------:R-:W-:Y:S01]  /*37940*/  IMAD.X R10, R10, 0x1, R69, P3 ;  /* 0x000000010a0a7824 */ /* 0x000fe200018e0645 */
[----:B------:R-:W-:Y:S01]  /*37950*/  PRMT R53, RZ, 0x7610, R53 ;  /* 0x00007610ff357816 */ /* 0x000fe20000000035 */
[----:B------:R-:W-:Y:S04]  /*37960*/  STL [R1+0x474], R7 ;  /* 0x0004740701007387 */ /* 0x000fe80000100800 */
[----:B------:R0:W3:Y:S04]  /*37970*/  @!P1 LDG.E.U16 R55, desc[UR20][R4.64] ;  /* 0x0000001404379981 */ /* 0x0000e8000c1e1500 */
[----:B------:R1:W-:Y:S01]  /*37980*/  STL [R1+0x470], R10 ;  /* 0x0004700a01007387 */ /* 0x0003e20000100800 */
[----:B------:R-:W-:Y:S01]  /*37990*/  PRMT R51, RZ, 0x7610, R51 ;  /* 0x00007610ff337816 */ /* 0x000fe20000000033 */
[----:B0-----:R-:W-:-:S02]  /*379a0*/  @!P1 IMAD.MOV.U32 R4, RZ, RZ, R7 ;  /* 0x000000ffff049224 */ /* 0x001fc400078e0007 */
[----:B------:R-:W-:Y:S02]  /*379b0*/  @!P1 IMAD.MOV.U32 R5, RZ, RZ, R10 ;  /* 0x000000ffff059224 */ /* 0x000fe400078e000a */
[----:B-1----:R-:W3:Y:S04]  /*379c0*/  LDL.LU R10, [R1+0x950] ;  /* 0x00095000010a7983 */ /* 0x002ee80000300800 */
[----:B------:R-:W3:Y:S01]  /*379d0*/  LDL.LU R7, [R1+0x954] ;  /* 0x0009540001077983 */ /* 0x000ee20000300800 */
[----:B------:R-:W-:-:S03]  /*379e0*/  IADD3 R3, P3, PT, R3, R70, RZ ;  /* 0x0000004603037210 */ /* 0x000fc60007f7e0ff */
[----:B------:R0:W3:Y:S02]  /*379f0*/  @!P1 LDG.E.U16 R53, desc[UR20][R4.64] ;  /* 0x0000001404359981 */ /* 0x0000e4000c1e1500 */
[----:B------:R-:W-:Y:S02]  /*37a00*/  IMAD.X R6, R6, 0x1, R69, P3 ;  /* 0x0000000106067824 */ /* 0x000fe400018e0645 */
[----:B------:R-:W-:Y:S04]  /*37a10*/  STL [R1+0x47c], R3 ;  /* 0x00047c0301007387 */ /* 0x000fe80000100800 */
[----:B------:R1:W-:Y:S01]  /*37a20*/  STL [R1+0x478], R6 ;  /* 0x0004780601007387 */ /* 0x0003e20000100800 */
[----:B0-----:R-:W-:Y:S02]  /*37a30*/  @!P1 IMAD.MOV.U32 R4, RZ, RZ, R3 ;  /* 0x000000ffff049224 */ /* 0x001fe400078e0003 */
[----:B------:R-:W-:Y:S01]  /*37a40*/  @!P1 IMAD.MOV.U32 R5, RZ, RZ, R6 ;  /* 0x000000ffff059224 */ /* 0x000fe200078e0006 */
[----:B------:R-:W-:-:S04]  /*37a50*/  PRMT R49, RZ, 0x7610, R49 ;  /* 0x00007610ff317816 */ /* 0x000fc80000000031 */
[----:B------:R0:W3:Y:S04]  /*37a60*/  @!P1 LDG.E.U16 R51, desc[UR20][R4.64] ;  /* 0x0000001404339981 */ /* 0x0000e8000c1e1500 */
[----:B-1----:R-:W3:Y:S04]  /*37a70*/  LDL.LU R6, [R1+0x958] ;  /* 0x0009580001067983 */ /* 0x002ee80000300800 */
[----:B------:R-:W3:Y:S01]  /*37a80*/  LDL.LU R3, [R1+0x95c] ;  /* 0x00095c0001037983 */ /* 0x000ee20000300800 */
[----:B------:R-:W-:Y:S02]  /*37a90*/  PRMT R47, RZ, 0x7610, R47 ;  /* 0x00007610ff2f7816 */ /* 0x000fe4000000002f */
[----:B--2---:R-:W-:-:S05]  /*37aa0*/  IADD3 R9, P3, PT, R9, R70, RZ ;  /* 0x0000004609097210 */ /* 0x004fca0007f7e0ff */
[----:B------:R-:W-:Y:S01]  /*37ab0*/  IMAD.X R12, R12, 0x1, R69, P3 ;  /* 0x000000010c0c7824 */ /* 0x000fe200018e0645 */
[----:B------:R-:W-:Y:S01]  /*37ac0*/  STL [R1+0x93c], R9 ;  /* 0x00093c0901007387 */ /* 0x000fe20000100800 */
[----:B0-----:R-:W-:Y:S02]  /*37ad0*/  @!P1 IMAD.MOV.U32 R4, RZ, RZ, R9 ;  /* 0x000000ffff049224 */ /* 0x001fe400078e0009 */
[----:B------:R-:W-:Y:S01]  /*37ae0*/  @!P1 IMAD.MOV.U32 R5, RZ, RZ, R12 ;  /* 0x000000ffff059224 */ /* 0x000fe200078e000c */
[----:B------:R0:W-:Y:S04]  /*37af0*/  STL [R1+0x938], R12 ;  /* 0x0009380c01007387 */ /* 0x0001e80000100800 */
[----:B------:R1:W2:Y:S04]  /*37b00*/  @!P1 LDG.E.U16 R49, desc[UR20][R4.64] ;  /* 0x0000001404319981 */ /* 0x0002a8000c1e1500 */
[----:B0-----:R-:W2:Y:S01]  /*37b10*/  LDL.LU R12, [R1+0x960] ;  /* 0x00096000010c7983 */ /* 0x001ea20000300800 */
[----:B----4-:R-:W-:-:S03]  /*37b20*/  IADD3 R2, P3, PT, R2, R70, RZ ;  /* 0x0000004602027210 */ /* 0x010fc60007f7e0ff */
[----:B------:R-:W4:Y:S02]  /*37b30*/  LDL.LU R9, [R1+0x964] ;  /* 0x0009640001097983 */ /* 0x000f240000300800 */
[----:B------:R-:W-:Y:S02]  /*37b40*/  IMAD.X R8, R8, 0x1, R69, P3 ;  /* 0x0000000108087824 */ /* 0x000fe400018e0645 */
[----:B------:R-:W-:Y:S01]  /*37b50*/  STL [R1+0x944], R2 ;  /* 0x0009440201007387 */ /* 0x000fe20000100800 */
[----:B-1----:R-:W-:Y:S02]  /*37b60*/  @!P1 IMAD.MOV.U32 R4, RZ, RZ, R2 ;  /* 0x000000ffff049224 */ /* 0x002fe400078e0002 */
[----:B------:R-:W-:Y:S01]  /*37b70*/  @!P1 IMAD.MOV.U32 R5, RZ, RZ, R8 ;  /* 0x000000ffff059224 */ /* 0x000fe200078e0008 */
[----:B------:R0:W-:Y:S04]  /*37b80*/  STL [R1+0x940], R8 ;  /* 0x0009400801007387 */ /* 0x0001e80000100800 */
[----:B------:R1:W2:Y:S04]  /*37b90*/  @!P1 LDG.E.U16 R47, desc[UR20][R4.64] ;  /* 0x00000014042f9981 */ /* 0x0002a8000c1e1500 */
[----:B0-----:R-:W2:Y:S01]  /*37ba0*/  LDL.LU R8, [R1+0x480] ;  /* 0x0004800001087983 */ /* 0x001ea20000300800 */
[----:B------:R-:W-:-:S03]  /*37bb0*/  IADD3 R0, P3, PT, R0, R70, RZ ;  /* 0x0000004600007210 */ /* 0x000fc60007f7e0ff */
[----:B------:R-:W2:Y:S02]  /*37bc0*/  LDL.LU R2, [R1+0x484] ;  /* 0x0004840001027983 */ /* 0x000ea40000300800 */
[----:B------:R-:W-:Y:S02]  /*37bd0*/  IMAD.X R11, R11, 0x1, R69, P3 ;  /* 0x000000010b0b7824 */ /* 0x000fe400018e0645 */
[----:B------:R0:W-:Y:S01]  /*37be0*/  STL [R1+0x94c], R0 ;  /* 0x00094c0001007387 */ /* 0x0001e20000100800 */
[----:B-1----:R-:W-:-:S03]  /*37bf0*/  @!P1 IMAD.MOV.U32 R4, RZ, RZ, R0 ;  /* 0x000000ffff049224 */ /* 0x002fc600078e0000 */
[----:B------:R1:W-:Y:S04]  /*37c00*/  STL [R1+0x948], R11 ;  /* 0x0009480b01007387 */ /* 0x0003e80000100800 */
[----:B------:R-:W2:Y:S04]  /*37c10*/  LDL.LU R14, [R1+0x488] ;  /* 0x00048800010e7983 */ /* 0x000ea80000300800 */
[----:B0-----:R-:W2:Y:S01]  /*37c20*/  LDL.LU R0, [R1+0x48c] ;  /* 0x00048c0001007983 */ /* 0x001ea20000300800 */
[----:B------:R-:W-:Y:S01]  /*37c30*/  PRMT R45, RZ, 0x7610, R45 ;  /* 0x00007610ff2d7816 */ /* 0x000fe2000000002d */
[----:B------:R-:W-:Y:S01]  /*37c40*/  @!P1 IMAD.MOV.U32 R5, RZ, RZ, R11 ;  /* 0x000000ffff059224 */ /* 0x000fe200078e000b */
[----:B------:R-:W-:-:S04]  /*37c50*/  PRMT R41, RZ, 0x7610, R41 ;  /* 0x00007610ff297816 */ /* 0x000fc80000000029 */
[----:B------:R0:W2:Y:S01]  /*37c60*/  @!P1 LDG.E.U16 R45, desc[UR20][R4.64] ;  /* 0x00000014042d9981 */ /* 0x0000a2000c1e1500 */
[----:B---3--:R-:W-:-:S05]  /*37c70*/  IADD3 R7, P3, PT, R7, R70, RZ ;  /* 0x0000004607077210 */ /* 0x008fca0007f7e0ff */
[----:B------:R-:W-:Y:S01]  /*37c80*/  IMAD.X R10, R10, 0x1, R69, P3 ;  /* 0x000000010a0a7824 */ /* 0x000fe200018e0645 */
[----:B------:R-:W-:Y:S01]  /*37c90*/  STL [R1+0x954], R7 ;  /* 0x0009540701007387 */ /* 0x000fe20000100800 */
[----:B0-----:R-:W-:Y:S02]  /*37ca0*/  @!P1 IMAD.MOV.U32 R4, RZ, RZ, R7 ;  /* 0x000000ffff049224 */ /* 0x001fe400078e0007 */
[----:B------:R-:W-:Y:S01]  /*37cb0*/  @!P1 IMAD.MOV.U32 R5, RZ, RZ, R10 ;  /* 0x000000ffff059224 */ /* 0x000fe200078e000a */
[----:B------:R0:W-:Y:S04]  /*37cc0*/  STL [R1+0x950], R10 ;  /* 0x0009500a01007387 */ /* 0x0001e80000100800 */
[----:B-1----:R-:W3:Y:S04]  /*37cd0*/  LDL.LU R11, [R1+0x968] ;  /* 0x00096800010b7983 */ /* 0x002ee80000300800 */
[----:B------:R1:W3:Y:S04]  /*37ce0*/  @!P1 LDG.E.U16 R41, desc[UR20][R4.64] ;  /* 0x0000001404299981 */ /* 0x0002e8000c1e1500 */
[----:B0-----:R-:W3:Y:S01]  /*37cf0*/  LDL.LU R10, [R1+0x96c] ;  /* 0x00096c00010a7983 */ /* 0x001ee20000300800 */
[----:B------:R-:W-:-:S05]  /*37d00*/  IADD3 R3, P3, PT, R3, R70, RZ ;  /* 0x0000004603037210 */ /* 0x000fca0007f7e0ff */
[----:B------:R-:W-:Y:S01]  /*37d10*/  IMAD.X R6, R6, 0x1, R69, P3 ;  /* 0x0000000106067824 */ /* 0x000fe200018e0645 */
[----:B------:R-:W-:Y:S01]  /*37d20*/  STL [R1+0x95c], R3 ;  /* 0x00095c0301007387 */ /* 0x000fe20000100800 */
[----:B-1----:R-:W-:Y:S02]  /*37d30*/  PRMT R4, RZ, 0x7610, R4 ;  /* 0x00007610ff047816 */ /* 0x002fe40000000004 */
[----:B------:R-:W-:Y:S01]  /*37d40*/  @!P1 IMAD.MOV.U32 R7, RZ, RZ, R6 ;  /* 0x000000ffff079224 */ /* 0x000fe200078e0006 */
[----:B------:R0:W-:Y:S04]  /*37d50*/  STL [R1+0x958], R6 ;  /* 0x0009580601007387 */ /* 0x0001e80000100800 */
[----:B------:R-:W3:Y:S01]  /*37d60*/  LDL.LU R16, [R1+0x970] ;  /* 0x0009700001107983 */ /* 0x000ee20000300800 */
[----:B0-----:R-:W-:-:S03]  /*37d70*/  @!P1 IMAD.MOV.U32 R6, RZ, RZ, R3 ;  /* 0x000000ffff069224 */ /* 0x001fc600078e0003 */
[----:B------:R-:W3:Y:S01]  /*37d80*/  LDL.LU R3, [R1+0x974] ;  /* 0x0009740001037983 */ /* 0x000ee20000300800 */
[----:B------:R-:W-:-:S03]  /*37d90*/  PRMT R5, RZ, 0x7610, R5 ;  /* 0x00007610ff057816 */ /* 0x000fc60000000005 */
[----:B------:R0:W3:Y:S01]  /*37da0*/  @!P1 LDG.E.U16 R4, desc[UR20][R6.64] ;  /* 0x0000001406049981 */ /* 0x0000e2000c1e1500 */
[----:B----4-:R-:W-:-:S05]  /*37db0*/  IADD3 R9, P3, PT, R9, R70, RZ ;  /* 0x0000004609097210 */ /* 0x010fca0007f7e0ff */
[----:B--2---:R-:W-:Y:S01]  /*37dc0*/  IMAD.X R12, R12, 0x1, R69, P3 ;  /* 0x000000010c0c7824 */ /* 0x004fe200018e0645 */
[----:B------:R-:W-:Y:S03]  /*37dd0*/  STL [R1+0x964], R9 ;  /* 0x0009640901007387 */ /* 0x000fe60000100800 */
[----:B0-----:R-:W-:Y:S01]  /*37de0*/  @!P1 IMAD.MOV.U32 R7, RZ, RZ, R12 ;  /* 0x000000ffff079224 */ /* 0x001fe200078e000c */
[----:B------:R0:W-:Y:S01]  /*37df0*/  STL [R1+0x960], R12 ;  /* 0x0009600c01007387 */ /* 0x0001e20000100800 */
[----:B------:R-:W-:-:S03]  /*37e00*/  @!P1 IMAD.MOV.U32 R6, RZ, RZ, R9 ;  /* 0x000000ffff069224 */ /* 0x000fc600078e0009 */
[----:B------:R-:W2:Y:S04]  /*37e10*/  LDL.LU R13, [R1+0x978] ;  /* 0x00097800010d7983 */ /* 0x000ea80000300800 */
[----:B------:R1:W4:Y:S01]  /*37e20*/  @!P1 LDG.E.U16 R5, desc[UR20][R6.64] ;  /* 0x0000001406059981 */ /* 0x000322000c1e1500 */
[----:B------:R-:W-:-:S03]  /*37e30*/  IADD3 R2, P3, PT, R2, R70, RZ ;  /* 0x0000004602027210 */ /* 0x000fc60007f7e0ff */
[----:B0-----:R-:W2:Y:S02]  /*37e40*/  LDL.LU R12, [R1+0x97c] ;  /* 0x00097c00010c7983 */ /* 0x001ea40000300800 */
[----:B------:R-:W-:Y:S02]  /*37e50*/  IMAD.X R8, R8, 0x1, R69, P3 ;  /* 0x0000000108087824 */ /* 0x000fe400018e0645 */
[----:B------:R-:W-:Y:S02]  /*37e60*/  STL [R1+0x484], R2 ;  /* 0x0004840201007387 */ /* 0x000fe40000100800 */
[----:B------:R-:W-:Y:S02]  /*37e70*/  @!P1 IMAD.MOV.U32 R9, RZ, RZ, R8 ;  /* 0x000000ffff099224 */ /* 0x000fe400078e0008 */
[----:B------:R0:W-:Y:S01]  /*37e80*/  STL [R1+0x480], R8 ;  /* 0x0004800801007387 */ /* 0x0001e20000100800 */
[----:B-1----:R-:W-:-:S03]  /*37e90*/  PRMT R6, RZ, 0x7610, R6 ;  /* 0x00007610ff067816 */ /* 0x002fc60000000006 */
[----:B------:R-:W4:Y:S01]  /*37ea0*/  LDL.LU R15, [R1+0x980] ;  /* 0x00098000010f7983 */ /* 0x000f220000300800 */
[----:B------:R-:W-:Y:S01]  /*37eb0*/  IADD3 R0, P3, PT, R0, R70, RZ ;  /* 0x0000004600007210 */ /* 0x000fe20007f7e0ff */
[----:B0-----:R-:W-:Y:S02]  /*37ec0*/  @!P1 IMAD.MOV.U32 R8, RZ, RZ, R2 ;  /* 0x000000ffff089224 */ /* 0x001fe400078e0002 */
[----:B------:R-:W4:Y:S02]  /*37ed0*/  LDL.LU R2, [R1+0x984] ;  /* 0x0009840001027983 */ /* 0x000f240000300800 */
[----:B------:R-:W-:Y:S02]  /*37ee0*/  IMAD.X R14, R14, 0x1, R69, P3 ;  /* 0x000000010e0e7824 */ /* 0x000fe400018e0645 */
[----:B------:R0:W4:Y:S04]  /*37ef0*/  @!P1 LDG.E.U16 R6, desc[UR20][R8.64] ;  /* 0x0000001408069981 */ /* 0x000128000c1e1500 */
[----:B------:R-:W-:Y:S04]  /*37f00*/  STL [R1+0x48c], R0 ;  /* 0x00048c0001007387 */ /* 0x000fe80000100800 */
[----:B------:R1:W-:Y:S01]  /*37f10*/  STL [R1+0x488], R14 ;  /* 0x0004880e01007387 */ /* 0x0003e20000100800 */
[----:B0-----:R-:W-:-:S02]  /*37f20*/  @!P1 IMAD.MOV.U32 R9, RZ, RZ, R14 ;  /* 0x000000ffff099224 */ /* 0x001fc400078e000e */
[----:B------:R-:W-:Y:S01]  /*37f30*/  @!P1 IMAD.MOV.U32 R8, RZ, RZ, R0 ;  /* 0x000000ffff089224 */ /* 0x000fe200078e0000 */
[----:B-1----:R-:W4:Y:S04]  /*37f40*/  LDL.LU R14, [R1+0x988] ;  /* 0x00098800010e7983 */ /* 0x002f280000300800 */
[----:B------:R-:W4:Y:S01]  /*37f50*/  LDL.LU R0, [R1+0x98c] ;  /* 0x00098c0001007983 */ /* 0x000f220000300800 */
[----:B---3--:R-:W-:Y:S02]  /*37f60*/  IADD3 R10, P3, PT, R10, R70, RZ ;  /* 0x000000460a0a7210 */ /* 0x008fe40007f7e0ff */
[----:B------:R-:W-:-:S03]  /*37f70*/  PRMT R7, RZ, 0x7610, R7 ;  /* 0x00007610ff077816 */ /* 0x000fc60000000007 */
[----:B------:R-:W-:Y:S01]  /*37f80*/  IMAD.X R11, R11, 0x1, R69, P3 ;  /* 0x000000010b0b7824 */ /* 0x000fe200018e0645 */
[----:B------:R0:W-:Y:S04]  /*37f90*/  STL [R1+0x96c], R10 ;  /* 0x00096c0a01007387 */ /* 0x0001e80000100800 */
[----:B------:R1:W3:Y:S04]  /*37fa0*/  @!P1 LDG.E.U16 R7, desc[UR20][R8.64] ;  /* 0x0000001408079981 */ /* 0x0002e8000c1e1500 */
[----:B------:R0:W-:Y:S04]  /*37fb0*/  STL [R1+0x968], R11 ;  /* 0x0009680b01007387 */ /* 0x0001e80000100800 */
[----:B------:R-:W3:Y:S01]  /*37fc0*/  LDL.LU R20, [R1+0x990] ;  /* 0x0009900001147983 */ /* 0x000ee20000300800 */
[----:B-1----:R-:W-:-:S03]  /*37fd0*/  PRMT R8, RZ, 0x7610, R8 ;  /* 0x00007610ff087816 */ /* 0x002fc60000000008 */
[----:B------:R-:W3:Y:S01]  /*37fe0*/  LDL.LU R17, [R1+0x994] ;  /* 0x0009940001117983 */ /* 0x000ee20000300800 */
[----:B------:R-:W-:-:S03]  /*37ff0*/  IADD3 R3, P3, PT, R3, R70, RZ ;  /* 0x0000004603037210 */ /* 0x000fc60007f7e0ff */
[----:B------:R0:W3:Y:S02]  /*38000*/  @!P1 LDG.E.U16 R8, desc[UR20][R10.64] ;  /* 0x000000140a089981 */ /* 0x0000e4000c1e1500 */
[----:B------:R-:W-:Y:S01]  /*38010*/  IMAD.X R16, R16, 0x1, R69, P3 ;  /* 0x0000000110107824 */ /* 0x000fe200018e0645 */
[----:B------:R-:W-:Y:S01]  /*38020*/  PRMT R9, RZ, 0x7610, R9 ;  /* 0x00007610ff097816 */ /* 0x000fe20000000009 */
[----:B------:R-:W-:Y:S04]  /*38030*/  STL [R1+0x974], R3 ;  /* 0x0009740301007387 */ /* 0x000fe80000100800 */
[----:B------:R1:W-:Y:S01]  /*38040*/  STL [R1+0x970], R16 ;  /* 0x0009701001007387 */ /* 0x0003e20000100800 */
[----:B0-----:R-:W-:Y:S02]  /*38050*/  @!P1 IMAD.MOV.U32 R10, RZ, RZ, R3 ;  /* 0x000000ffff0a9224 */ /* 0x001fe400078e0003 */
[----:B------:R-:W-:-:S05]  /*38060*/  @!P1 IMAD.MOV.U32 R11, RZ, RZ, R16 ;  /* 0x000000ffff0b9224 */ /* 0x000fca00078e0010 */
[----:B------:R0:W3:Y:S04]  /*38070*/  @!P1 LDG.E.U16 R9, desc[UR20][R10.64] ;  /* 0x000000140a099981 */ /* 0x0000e8000c1e1500 */
[----:B-1----:R-:W3:Y:S04]  /*38080*/  LDL.LU R16, [R1+0x490] ;  /* 0x0004900001107983 */ /* 0x002ee80000300800 */
[----:B------:R-:W3:Y:S01]  /*38090*/  LDL.LU R3, [R1+0x494] ;  /* 0x0004940001037983 */ /* 0x000ee20000300800 */
[----:B0-----:R-:W-:Y:S02]  /*380a0*/  PRMT R10, RZ, 0x7610, R10 ;  /* 0x00007610ff0a7816 */ /* 0x001fe4000000000a */
[----:B--2---:R-:W-:-:S05]  /*380b0*/  IADD3 R12, P3, PT, R12, R70, RZ ;  /* 0x000000460c0c7210 */ /* 0x004fca0007f7e0ff */
[----:B------:R-:W-:Y:S01]  /*380c0*/  IMAD.X R13, R13, 0x1, R69, P3 ;  /* 0x000000010d0d7824 */ /* 0x000fe200018e0645 */
[----:B------:R0:W-:Y:S04]  /*380d0*/  STL [R1+0x97c], R12 ;  /* 0x00097c0c01007387 */ /* 0x0001e80000100800 */
[----:B------:R-:W-:Y:S04]  /*380e0*/  STL [R1+0x978], R13 ;  /* 0x0009780d01007387 */ /* 0x000fe80000100800 */
[----:B------:R-:W2:Y:S04]  /*380f0*/  LDL.LU R22, [R1+0x498] ;  /* 0x0004980001167983 */ /* 0x000ea80000300800 */
[----:B------:R-:W2:Y:S01]  /*38100*/  LDL.LU R19, [R1+0x49c] ;  /* 0x00049c0001137983 */ /* 0x000ea20000300800 */
[----:B----4-:R-:W-:-:S03]  /*38110*/  IADD3 R2, P3, PT, R2, R70, RZ ;  /* 0x0000004602027210 */ /* 0x010fc60007f7e0ff */
[----:B------:R0:W4:Y:S02]  /*38120*/  @!P1 LDG.E.U16 R10, desc[UR20][R12.64] ;  /* 0x000000140c0a9981 */ /* 0x000124000c1e1500 */
[----:B------:R-:W-:Y:S02]  /*38130*/  IMAD.X R15, R15, 0x1, R69, P3 ;  /* 0x000000010f0f7824 */ /* 0x000fe400018e0645 */
[----:B------:R1:W-:Y:S04]  /*38140*/  STL [R1+0x984], R2 ;  /* 0x0009840201007387 */ /* 0x0003e80000100800 */
[----:B------:R1:W-:Y:S01]  /*38150*/  STL [R1+0x980], R15 ;  /* 0x0009800f01007387 */ /* 0x0003e20000100800 */
[----:B0-----:R-:W-:-:S03]  /*38160*/  @!P1 IMAD.MOV.U32 R12, RZ, RZ, R2 ;  /* 0x000000ffff0c9224 */ /* 0x001fc600078e0002 */
[----:B------:R-:W4:Y:S04]  /*38170*/  LDL.LU R18, [R1+0x998] ;  /* 0x0009980001127983 */ /* 0x000f280000300800 */
[----:B-1----:R-:W4:Y:S01]  /*38180*/  LDL.LU R2, [R1+0x99c] ;  /* 0x00099c0001027983 */ /* 0x002f220000300800 */
[----:B------:R-:W-:Y:S01]  /*38190*/  IADD3 R0, P3, PT, R0, R70, RZ ;  /* 0x0000004600007210 */ /* 0x000fe20007f7e0ff */
[----:B------:R-:W-:-:S04]  /*381a0*/  @!P1 IMAD.MOV.U32 R13, RZ, RZ, R15 ;  /* 0x000000ffff0d9224 */ /* 0x000fc800078e000f */
[----:B------:R-:W-:Y:S01]  /*381b0*/  IMAD.X R14, R14, 0x1, R69, P3 ;  /* 0x000000010e0e7824 */ /* 0x000fe200018e0645 */
[----:B------:R-:W-:Y:S03]  /*381c0*/  STL [R1+0x98c], R0 ;  /* 0x00098c0001007387 */ /* 0x000fe60000100800 */
[----:B------:R-:W-:Y:S01]  /*381d0*/  @!P1 IMAD.MOV.U32 R15, RZ, RZ, R14 ;  /* 0x000000ffff0f9224 */ /* 0x000fe200078e000e */
[----:B------:R0:W-:Y:S04]  /*381e0*/  STL [R1+0x988], R14 ;  /* 0x0009880e01007387 */ /* 0x0001e80000100800 */
[----:B------:R-:W4:Y:S01]  /*381f0*/  LDL.LU R24, [R1+0x9a0] ;  /* 0x0009a00001187983 */ /* 0x000f220000300800 */
[----:B0-----:R-:W-:-:S03]  /*38200*/  @!P1 IMAD.MOV.U32 R14, RZ, RZ, R0 ;  /* 0x000000ffff0e9224 */ /* 0x001fc600078e0000 */
[----:B------:R-:W4:Y:S01]  /*38210*/  LDL.LU R0, [R1+0x9a4] ;  /* 0x0009a40001007983 */ /* 0x000f220000300800 */
[----:B------:R-:W-:Y:S02]  /*38220*/  PRMT R11, RZ, 0x7610, R11 ;  /* 0x00007610ff0b7816 */ /* 0x000fe4000000000b */
[----:B---3--:R-:W-:-:S04]  /*38230*/  IADD3 R17, P3, PT, R17, R70, RZ ;  /* 0x0000004611117210 */ /* 0x008fc80007f7e0ff */
[----:B------:R0:W3:Y:S01]  /*38240*/  @!P1 LDG.E.U16 R11, desc[UR20][R12.64] ;  /* 0x000000140c0b9981 */ /* 0x0000e2000c1e1500 */
[----:B------:R-:W-:-:S03]  /*38250*/  IMAD.X R20, R20, 0x1, R69, P3 ;  /* 0x0000000114147824 */ /* 0x000fc600018e0645 */
[----:B------:R-:W-:Y:S01]  /*38260*/  STL [R1+0x994], R17 ;  /* 0x0009941101007387 */ /* 0x000fe20000100800 */
[----:B0-----:R-:W-:-:S03]  /*38270*/  PRMT R12, RZ, 0x7610, R12 ;  /* 0x00007610ff0c7816 */ /* 0x001fc6000000000c */
[----:B------:R0:W-:Y:S01]  /*38280*/  STL [R1+0x990], R20 ;  /* 0x0009901401007387 */ /* 0x0001e20000100800 */
[----:B------:R-:W-:-:S03]  /*38290*/  PRMT R13, RZ, 0x7610, R13 ;  /* 0x00007610ff0d7816 */ /* 0x000fc6000000000d */
[----:B------:R-:W3:Y:S04]  /*382a0*/  LDL.LU R21, [R1+0x9a8] ;  /* 0x0009a80001157983 */ /* 0x000ee80000300800 */
[----:B------:R1:W3:Y:S01]  /*382b0*/  @!P1 LDG.E.U16 R12, desc[UR20][R14.64] ;  /* 0x000000140e0c9981 */ /* 0x0002e2000c1e1500 */
[----:B------:R-:W-:Y:S01]  /*382c0*/  IADD3 R3, P3, PT, R3, R70, RZ ;  /* 0x0000004603037210 */ /* 0x000fe20007f7e0ff */
[----:B-1----:R-:W-:Y:S02]  /*382d0*/  @!P1 IMAD.MOV.U32 R14, RZ, RZ, R17 ;  /* 0x000000ffff0e9224 */ /* 0x002fe400078e0011 */
[----:B------:R-:W-:Y:S02]  /*382e0*/  @!P1 IMAD.MOV.U32 R15, RZ, RZ, R20 ;  /* 0x000000ffff0f9224 */ /* 0x000fe400078e0014 */
[----:B------:R-:W-:Y:S01]  /*382f0*/  IMAD.X R16, R16, 0x1, R69, P3 ;  /* 0x0000000110107824 */ /* 0x000fe200018e0645 */
[----:B0-----:R-:W3:Y:S03]  /*38300*/  LDL.LU R20, [R1+0x9ac] ;  /* 0x0009ac0001147983 */ /* 0x001ee60000300800 */
[----:B------:R-:W-:Y:S01]  /*38310*/  @!P1 IMAD.MOV.U32 R17, RZ, RZ, R16 ;  /* 0x000000ffff119224 */ /* 0x000fe200078e0010 */
[----:B------:R0:W3:Y:S04]  /*38320*/  @!P1 LDG.E.U16 R13, desc[UR20][R14.64] ;  /* 0x000000140e0d9981 */ /* 0x0000e8000c1e1500 */
[----:B------:R-:W-:Y:S04]  /*38330*/  STL [R1+0x494], R3 ;  /* 0x0004940301007387 */ /* 0x000fe80000100800 */
[----:B------:R1:W-:Y:S01]  /*38340*/  STL [R1+0x490], R16 ;  /* 0x0004901001007387 */ /* 0x0003e20000100800 */
[----:B0-----:R-:W-:-:S03]  /*38350*/  PRMT R14, RZ, 0x7610, R14 ;  /* 0x00007610ff0e7816 */ /* 0x001fc6000000000e */
[----:B------:R-:W3:Y:S01]  /*38360*/  LDL.LU R26, [R1+0x9b0] ;  /* 0x0009b000011a7983 */ /* 0x000ee20000300800 */
[----:B-1----:R-:W-:-:S03]  /*38370*/  @!P1 IMAD.MOV.U32 R16, RZ, RZ, R3 ;  /* 0x000000ffff109224 */ /* 0x002fc600078e0003 */
[----:B------:R-:W3:Y:S01]  /*38380*/  LDL.LU R3, [R1+0x9b4] ;  /* 0x0009b40001037983 */ /* 0x000ee20000300800 */
[----:B------:R-:W-:-:S03]  /*38390*/  PRMT R15, RZ, 0x7610, R15 ;  /* 0x00007610ff0f7816 */ /* 0x000fc6000000000f */
[----:B------:R0:W3:Y:S01]  /*383a0*/  @!P1 LDG.E.U16 R14, desc[UR20][R16.64] ;  /* 0x00000014100e9981 */ /* 0x0000e2000c1e1500 */
[----:B--2---:R-:W-:-:S05]  /*383b0*/  IADD3 R19, P3, PT, R19, R70, RZ ;  /* 0x0000004613137210 */ /* 0x004fca0007f7e0ff */
[----:B------:R-:W-:Y:S01]  /*383c0*/  IMAD.X R22, R22, 0x1, R69, P3 ;  /* 0x0000000116167824 */ /* 0x000fe200018e0645 */
[----:B------:R-:W-:Y:S03]  /*383d0*/  STL [R1+0x49c], R19 ;  /* 0x00049c1301007387 */ /* 0x000fe60000100800 */
[----:B0-----:R-:W-:Y:S01]  /*383e0*/  @!P1 IMAD.MOV.U32 R17, RZ, RZ, R22 ;  /* 0x000000ffff119224 */ /* 0x001fe200078e0016 */
[----:B------:R0:W-:Y:S01]  /*383f0*/  STL [R1+0x498], R22 ;  /* 0x0004981601007387 */ /* 0x0001e20000100800 */
[----:B------:R-:W-:-:S03]  /*38400*/  @!P1 IMAD.MOV.U32 R16, RZ, RZ, R19 ;  /* 0x000000ffff109224 */ /* 0x000fc600078e0013 */
[----:B------:R-:W2:Y:S04]  /*38410*/  LDL.LU R23, [R1+0x9b8] ;  /* 0x0009b80001177983 */ /* 0x000ea80000300800 */
[----:B------:R1:W2:Y:S01]  /*38420*/  @!P1 LDG.E.U16 R15, desc[UR20][R16.64] ;  /* 0x00000014100f9981 */ /* 0x0002a2000c1e1500 */
[----:B----4-:R-:W-:-:S03]  /*38430*/  IADD3 R2, P3, PT, R2, R70, RZ ;  /* 0x0000004602027210 */ /* 0x010fc60007f7e0ff */
[----:B0-----:R-:W4:Y:S02]  /*38440*/  LDL.LU R22, [R1+0x9bc] ;  /* 0x0009bc0001167983 */ /* 0x001f240000300800 */
[----:B------:R-:W-:Y:S02]  /*38450*/  IMAD.X R18, R18, 0x1, R69, P3 ;  /* 0x0000000112127824 */ /* 0x000fe400018e0645 */
[----:B------:R-:W-:Y:S02]  /*38460*/  STL [R1+0x99c], R2 ;  /* 0x00099c0201007387 */ /* 0x000fe40000100800 */
[----:B------:R-:W-:Y:S02]  /*38470*/  @!P1 IMAD.MOV.U32 R19, RZ, RZ, R18 ;  /* 0x000000ffff139224 */ /* 0x000fe400078e0012 */
[----:B------:R0:W-:Y:S01]  /*38480*/  STL [R1+0x998], R18 ;  /* 0x0009981201007387 */ /* 0x0001e20000100800 */
[----:B-1----:R-:W-:-:S03]  /*38490*/  PRMT R16, RZ, 0x7610, R16 ;  /* 0x00007610ff107816 */ /* 0x002fc60000000010 */
[----:B------:R-:W2:Y:S01]  /*384a0*/  LDL.LU R25, [R1+0x9c0] ;  /* 0x0009c00001197983 */ /* 0x000ea20000300800 */
[----:B0-----:R-:W-:-:S03]  /*384b0*/  @!P1 IMAD.MOV.U32 R18, RZ, RZ, R2 ;  /* 0x000000ffff129224 */ /* 0x001fc600078e0002 */
[----:B------:R-:W2:Y:S04]  /*384c0*/  LDL.LU R2, [R1+0x9c4] ;  /* 0x0009c40001027983 */ /* 0x000ea80000300800 */
[----:B------:R0:W2:Y:S01]  /*384d0*/  @!P1 LDG.E.U16 R16, desc[UR20][R18.64] ;  /* 0x0000001412109981 */ /* 0x0000a2000c1e1500 */
[----:B------:R-:W-:-:S05]  /*384e0*/  IADD3 R0, P3, PT, R0, R70, RZ ;  /* 0x0000004600007210 */ /* 0x000fca0007f7e0ff */
[----:B------:R-:W-:Y:S01]  /*384f0*/  IMAD.X R24, R24, 0x1, R69, P3 ;  /* 0x0000000118187824 */ /* 0x000fe200018e0645 */
[----:B------:R-:W-:Y:S01]  /*38500*/  STL [R1+0x9a4], R0 ;  /* 0x0009a40001007387 */ /* 0x000fe20000100800 */
[----:B0-----:R-:W-:Y:S02]  /*38510*/  @!P1 IMAD.MOV.U32 R18, RZ, RZ, R0 ;  /* 0x000000ffff129224 */ /* 0x001fe400078e0000 */
[----:B------:R-:W-:Y:S01]  /*38520*/  @!P1 IMAD.MOV.U32 R19, RZ, RZ, R24 ;  /* 0x000000ffff139224 */ /* 0x000fe200078e0018 */
[----:B------:R0:W-:Y:S04]  /*38530*/  STL [R1+0x9a0], R24 ;  /* 0x0009a01801007387 */ /* 0x0001e80000100800 */
[----:B0-----:R-:W2:Y:S04]  /*38540*/  LDL.LU R24, [R1+0x4a0] ;  /* 0x0004a00001187983 */ /* 0x001ea80000300800 */
[----:B------:R-:W2:Y:S01]  /*38550*/  LDL.LU R0, [R1+0x4a4] ;  /* 0x0004a40001007983 */ /* 0x000ea20000300800 */
[----:B------:R-:W-:-:S06]  /*38560*/  PRMT R17, RZ, 0x7610, R17 ;  /* 0x00007610ff117816 */ /* 0x000fcc0000000011 */
[----:B------:R0:W2:Y:S01]  /*38570*/  @!P1 LDG.E.U16 R17, desc[UR20][R18.64] ;  /* 0x0000001412119981 */ /* 0x0000a2000c1e1500 */
[----:B---3--:R-:W-:-:S05]  /*38580*/  IADD3 R20, P3, PT, R20, R70, RZ ;  /* 0x0000004614147210 */ /* 0x008fca0007f7e0ff */
[----:B------:R-:W-:Y:S01]  /*38590*/  IMAD.X R21, R21, 0x1, R69, P3 ;  /* 0x0000000115157824 */ /* 0x000fe200018e0645 */
[----:B0-----:R-:W-:Y:S01]  /*385a0*/  PRMT R18, RZ, 0x7610, R18 ;  /* 0x00007610ff127816 */ /* 0x001fe20000000012 */
[----:B------:R0:W-:Y:S04]  /*385b0*/  STL [R1+0x9ac], R20 ;  /* 0x0009ac1401007387 */ /* 0x0001e80000100800 */
[----:B------:R1:W-:Y:S04]  /*385c0*/  STL [R1+0x9a8], R21 ;  /* 0x0009a81501007387 */ /* 0x0003e80000100800 */
[----:B------:R-:W3:Y:S01]  /*385d0*/  LDL.LU R30, [R1+0x4a8] ;  /* 0x0004a800011e7983 */ /* 0x000ee20000300800 */
[----:B------:R-:W-:-:S03]  /*385e0*/  PRMT R19, RZ, 0x7610, R19 ;  /* 0x00007610ff137816 */ /* 0x000fc60000000013 */
[----:B------:R-:W3:Y:S04]  /*385f0*/  LDL.LU R27, [R1+0x4ac] ;  /* 0x0004ac00011b7983 */ /* 0x000ee80000300800 */
[----:B------:R0:W3:Y:S01]  /*38600*/  @!P1 LDG.E.U16 R18, desc[UR20][R20.64] ;  /* 0x0000001414129981 */ /* 0x0000e2000c1e1500 */
[----:B------:R-:W-:-:S05]  /*38610*/  IADD3 R3, P3, PT, R3, R70, RZ ;  /* 0x0000004603037210 */ /* 0x000fca0007f7e0ff */
[----:B------:R-:W-:Y:S01]  /*38620*/  IMAD.X R26, R26, 0x1, R69, P3 ;  /* 0x000000011a1a7824 */ /* 0x000fe200018e0645 */
[----:B------:R-:W-:Y:S01]  /*38630*/  STL [R1+0x9b4], R3 ;  /* 0x0009b40301007387 */ /* 0x000fe20000100800 */
[----:B0-----:R-:W-:-:S03]  /*38640*/  @!P1 IMAD.MOV.U32 R20, RZ, RZ, R3 ;  /* 0x000000ffff149224 */ /* 0x001fc600078e0003 */
[----:B------:R0:W-:Y:S01]  /*38650*/  STL [R1+0x9b0], R26 ;  /* 0x0009b01a01007387 */ /* 0x0001e20000100800 */
[----:B-1----:R-:W-:-:S05]  /*38660*/  @!P1 IMAD.MOV.U32 R21, RZ, RZ, R26 ;  /* 0x000000ffff159224 */ /* 0x002fca00078e001a */
[----:B------:R1:W3:Y:S04]  /*38670*/  @!P1 LDG.E.U16 R19, desc[UR20][R20.64] ;  /* 0x0000001414139981 */ /* 0x0002e8000c1e1500 */
[----:B0-----:R-:W3:Y:S04]  /*38680*/  LDL.LU R26, [R1+0x9c8] ;  /* 0x0009c800011a7983 */ /* 0x001ee80000300800 */
[----:B------:R-:W3:Y:S01]  /*38690*/  LDL.LU R3, [R1+0x9cc] ;  /* 0x0009cc0001037983 */ /* 0x000ee20000300800 */
[----:B-1----:R-:W-:Y:S02]  /*386a0*/  PRMT R20, RZ, 0x7610, R20 ;  /* 0x00007610ff147816 */ /* 0x002fe40000000014 */
[----:B----4-:R-:W-:-:S05]  /*386b0*/  IADD3 R22, P3, PT, R22, R70, RZ ;  /* 0x0000004616167210 */ /* 0x010fca0007f7e0ff */
[----:B--2---:R-:W-:Y:S01]  /*386c0*/  IMAD.X R23, R23, 0x1, R69, P3 ;  /* 0x0000000117177824 */ /* 0x004fe200018e0645 */
[----:B------:R0:W-:Y:S04]  /*386d0*/  STL [R1+0x9bc], R22 ;  /* 0x0009bc1601007387 */ /* 0x0001e80000100800 */
[----:B------:R-:W-:Y:S04]  /*386e0*/  STL [R1+0x9b8], R23 ;  /* 0x0009b81701007387 */ /* 0x000fe80000100800 */
[----:B------:R-:W2:Y:S04]  /*386f0*/  LDL.LU R32, [R1+0x9d0] ;  /* 0x0009d00001207983 */ /* 0x000ea80000300800 */
[----:B------:R-:W4:Y:S01]  /*38700*/  LDL.LU R29, [R1+0x9d4] ;  /* 0x0009d400011d7983 */ /* 0x000f220000300800 */
[----:B------:R-:W-:-:S03]  /*38710*/  IADD3 R2, P3, PT, R2, R70, RZ ;  /* 0x0000004602027210 */ /* 0x000fc60007f7e0ff */
[----:B------:R0:W2:Y:S02]  /*38720*/  @!P1 LDG.E.U16 R20, desc[UR20][R22.64] ;  /* 0x0000001416149981 */ /* 0x0000a4000c1e1500 */
[----:B------:R-:W-:Y:S02]  /*38730*/  IMAD.X R25, R25, 0x1, R69, P3 ;  /* 0x0000000119197824 */ /* 0x000fe400018e0645 */
[----:B------:R1:W-:Y:S04]  /*38740*/  STL [R1+0x9c4], R2 ;  /* 0x0009c40201007387 */ /* 0x0003e80000100800 */
[----:B------:R1:W-:Y:S01]  /*38750*/  STL [R1+0x9c0], R25 ;  /* 0x0009c01901007387 */ /* 0x0003e20000100800 */
[----:B0-----:R-:W-:-:S03]  /*38760*/  @!P1 IMAD.MOV.U32 R22, RZ, RZ, R2 ;  /* 0x000000ffff169224 */ /* 0x001fc600078e0002 */
[----:B------:R-:W2:Y:S04]  /*38770*/  LDL.LU R28, [R1+0x9d8] ;  /* 0x0009d800011c7983 */ /* 0x000ea80000300800 */
[----:B-1----:R-:W2:Y:S01]  /*38780*/  LDL.LU R2, [R1+0x9dc] ;  /* 0x0009dc0001027983 */ /* 0x002ea20000300800 */
[----:B------:R-:W-:Y:S01]  /*38790*/  @!P1 IMAD.MOV.U32 R23, RZ, RZ, R25 ;  /* 0x000000ffff179224 */ /* 0x000fe200078e0019 */
[----:B------:R-:W-:-:S05]  /*387a0*/  IADD3 R0, P3, PT, R0, R70, RZ ;  /* 0x0000004600007210 */ /* 0x000fca0007f7e0ff */
[----:B------:R-:W-:Y:S01]  /*387b0*/  IMAD.X R24, R24, 0x1, R69, P3 ;  /* 0x0000000118187824 */ /* 0x000fe200018e0645 */
[----:B------:R-:W-:Y:S03]  /*387c0*/  STL [R1+0x4a4], R0 ;  /* 0x0004a40001007387 */ /* 0x000fe60000100800 */
[----:B------:R-:W-:Y:S01]  /*387d0*/  @!P1 IMAD.MOV.U32 R25, RZ, RZ, R24 ;  /* 0x000000ffff199224 */ /* 0x000fe200078e0018 */
[----:B------:R0:W-:Y:S04]  /*387e0*/  STL [R1+0x4a0], R24 ;  /* 0x0004a01801007387 */ /* 0x0001e80000100800 */
[----:B------:R-:W2:Y:S01]  /*387f0*/  LDL.LU R34, [R1+0x9e0] ;  /* 0x0009e00001227983 */ /* 0x000ea20000300800 */
[----:B0-----:R-:W-:-:S03]  /*38800*/  @!P1 IMAD.MOV.U32 R24, RZ, RZ, R0 ;  /* 0x000000ffff189224 */ /* 0x001fc600078e0000 */
[----:B------:R-:W2:Y:S01]  /*38810*/  LDL.LU R0, [R1+0x9e4] ;  /* 0x0009e40001007983 */ /* 0x000ea20000300800 */
[----:B------:R-:W-:-:S06]  /*38820*/  PRMT R21, RZ, 0x7610, R21 ;  /* 0x00007610ff157816 */ /* 0x000fcc0000000015 */
[----:B------:R0:W2:Y:S01]  /*38830*/  @!P1 LDG.E.U16 R21, desc[UR20][R22.64] ;  /* 0x0000001416159981 */ /* 0x0000a2000c1e1500 */
[----:B---3--:R-:W-:Y:S02]  /*38840*/  IADD3 R27, P3, PT, R27, R70, RZ ;  /* 0x000000461b1b7210 */ /* 0x008fe40007f7e0ff */
[----:B0-----:R-:W-:-:S03]  /*38850*/  PRMT R22, RZ, 0x7610, R22 ;  /* 0x00007610ff167816 */ /* 0x001fc60000000016 */
[----:B------:R-:W-:Y:S01]  /*38860*/  IMAD.X R30, R30, 0x1, R69, P3 ;  /* 0x000000011e1e7824 */ /* 0x000fe200018e0645 */
[----:B------:R-:W-:Y:S01]  /*38870*/  PRMT R23, RZ, 0x7610, R23 ;  /* 0x00007610ff177816 */ /* 0x000fe20000000017 */
[----:B------:R-:W-:Y:S04]  /*38880*/  STL [R1+0x4ac], R27 ;  /* 0x0004ac1b01007387 */ /* 0x000fe80000100800 */
[----:B------:R0:W3:Y:S04]  /*38890*/  @!P1 LDG.E.U16 R22, desc[UR20][R24.64] ;  /* 0x0000001418169981 */ /* 0x0000e8000c1e1500 */
[----:B------:R1:W-:Y:S04]  /*388a0*/  STL [R1+0x4a8], R30 ;  /* 0x0004a81e01007387 */ /* 0x0003e80000100800 */
[----:B------:R-:W3:Y:S01]  /*388b0*/  LDL.LU R31, [R1+0x9e8] ;  /* 0x0009e800011f7983 */ /* 0x000ee20000300800 */
[----:B0-----:R-:W-:-:S02]  /*388c0*/  @!P1 IMAD.MOV.U32 R24, RZ, RZ, R27 ;  /* 0x000000ffff189224 */ /* 0x001fc400078e001b */
[----:B------:R-:W-:Y:S02]  /*388d0*/  @!P1 IMAD.MOV.U32 R25, RZ, RZ, R30 ;  /* 0x000000ffff199224 */ /* 0x000fe400078e001e */
[----:B-1----:R-:W3:Y:S01]  /*388e0*/  LDL.LU R30, [R1+0x9ec] ;  /* 0x0009ec00011e7983 */ /* 0x002ee20000300800 */
[----:B------:R-:W-:-:S03]  /*388f0*/  IADD3 R3, P3, PT, R3, R70, RZ ;  /* 0x0000004603037210 */ /* 0x000fc60007f7e0ff */
[----:B------:R0:W3:Y:S02]  /*38900*/  @!P1 LDG.E.U16 R23, desc[UR20][R24.64] ;  /* 0x0000001418179981 */ /* 0x0000e4000c1e1500 */
[----:B------:R-:W-:Y:S02]  /*38910*/  IMAD.X R26, R26, 0x1, R69, P3 ;  /* 0x000000011a1a7824 */ /* 0x000fe400018e0645 */
[----:B------:R-:W-:Y:S02]  /*38920*/  STL [R1+0x9cc], R3 ;  /* 0x0009cc0301007387 */ /* 0x000fe40000100800 */
[----:B------:R-:W-:Y:S02]  /*38930*/  @!P1 IMAD.MOV.U32 R27, RZ, RZ, R26 ;  /* 0x000000ffff1b9224 */ /* 0x000fe400078e001a */
[----:B------:R1:W-:Y:S01]  /*38940*/  STL [R1+0x9c8], R26 ;  /* 0x0009c81a01007387 */ /* 0x0003e20000100800 */
[----:B0-----:R-:W-:-:S03]  /*38950*/  PRMT R24, RZ, 0x7610, R24 ;  /* 0x00007610ff187816 */ /* 0x001fc60000000018 */
[----:B------:R-:W3:Y:S01]  /*38960*/  LDL.LU R36, [R1+0x9f0] ;  /* 0x0009f00001247983 */ /* 0x000ee20000300800 */
[----:B-1----:R-:W-:-:S03]  /*38970*/  @!P1 IMAD.MOV.U32 R26, RZ, RZ, R3 ;  /* 0x000000ffff1a9224 */ /* 0x002fc600078e0003 */
        /* <DEDUP_REMOVED lines=19> */
[----:B0-----:R-:W-:-:S03]  /*38ab0*/  @!P1 IMAD.MOV.U32 R28, RZ, RZ, R2 ;  /* 0x000000ffff1c9224 */ /* 0x001fc600078e0002 */
[----:B------:R-:W4:Y:S04]  /*38ac0*/  LDL.LU R2, [R1+0x4bc] ;  /* 0x0004bc0001027983 */ /* 0x000f280000300800 */
[----:B------:R0:W4:Y:S01]  /*38ad0*/  @!P1 LDG.E.U16 R26, desc[UR20][R28.64] ;  /* 0x000000141c1a9981 */ /* 0x000122000c1e1500 */
[----:B------:R-:W-:-:S05]  /*38ae0*/  IADD3 R0, P3, PT, R0, R70, RZ ;  /* 0x0000004600007210 */ /* 0x000fca0007f7e0ff */
[----:B------:R-:W-:Y:S01]  /*38af0*/  IMAD.X R34, R34, 0x1, R69, P3 ;  /* 0x0000000122227824 */ /* 0x000fe200018e0645 */
[----:B------:R-:W-:Y:S01]  /*38b00*/  STL [R1+0x9e4], R0 ;  /* 0x0009e40001007387 */ /* 0x000fe20000100800 */
[----:B0-----:R-:W-:Y:S02]  /*38b10*/  @!P1 IMAD.MOV.U32 R28, RZ, RZ, R0 ;  /* 0x000000ffff1c9224 */ /* 0x001fe400078e0000 */
[----:B------:R-:W-:Y:S01]  /*38b20*/  @!P1 IMAD.MOV.U32 R29, RZ, RZ, R34 ;  /* 0x000000ffff1d9224 */ /* 0x000fe200078e0022 */
[----:B------:R0:W-:Y:S04]  /*38b30*/  STL [R1+0x9e0], R34 ;  /* 0x0009e02201007387 */ /* 0x0001e80000100800 */
[----:B0-----:R-:W4:Y:S04]  /*38b40*/  LDL.LU R34, [R1+0x9f8] ;  /* 0x0009f80001227983 */ /* 0x001f280000300800 */
[----:B------:R-:W4:Y:S01]  /*38b50*/  LDL.LU R0, [R1+0x9fc] ;  /* 0x0009fc0001007983 */ /* 0x000f220000300800 */
[----:B------:R-:W-:-:S06]  /*38b60*/  PRMT R27, RZ, 0x7610, R27 ;  /* 0x00007610ff1b7816 */ /* 0x000fcc000000001b */
[----:B------:R0:W4:Y:S01]  /*38b70*/  @!P1 LDG.E.U16 R27, desc[UR20][R28.64] ;  /* 0x000000141c1b9981 */ /* 0x000122000c1e1500 */
[----:B---3--:R-:W-:-:S05]  /*38b80*/  IADD3 R30, P3, PT, R30, R70, RZ ;  /* 0x000000461e1e7210 */ /* 0x008fca0007f7e0ff */
[----:B------:R-:W-:Y:S01]  /*38b90*/  IMAD.X R31, R31, 0x1, R69, P3 ;  /* 0x000000011f1f7824 */ /* 0x000fe200018e0645 */
[----:B0-----:R-:W-:Y:S01]  /*38ba0*/  PRMT R28, RZ, 0x7610, R28 ;  /* 0x00007610ff1c7816 */ /* 0x001fe2000000001c */
[----:B------:R0:W-:Y:S01]  /*38bb0*/  STL [R1+0x9ec], R30 ;  /* 0x0009ec1e01007387 */ /* 0x0001e20000100800 */
[----:B------:R-:W-:-:S03]  /*38bc0*/  PRMT R29, RZ, 0x7610, R29 ;  /* 0x00007610ff1d7816 */ /* 0x000fc6000000001d */
[----:B------:R1:W-:Y:S04]  /*38bd0*/  STL [R1+0x9e8], R31 ;  /* 0x0009e81f01007387 */ /* 0x0003e80000100800 */
[----:B------:R-:W3:Y:S04]  /*38be0*/  LDL.LU R42, [R1+0xa00] ;  /* 0x000a0000012a7983 */ /* 0x000ee80000300800 */
[----:B------:R0:W3:Y:S01]  /*38bf0*/  @!P1 LDG.E.U16 R28, desc[UR20][R30.64] ;  /* 0x000000141e1c9981 */ /* 0x0000e2000c1e1500 */
[----:B------:R-:W-:-:S05]  /*38c00*/  IADD3 R3, P3, PT, R3, R70, RZ ;  /* 0x0000004603037210 */ /* 0x000fca0007f7e0ff */
[----:B------:R-:W-:Y:S01]  /*38c10*/  IMAD.X R36, R36, 0x1, R69, P3 ;  /* 0x0000000124247824 */ /* 0x000fe200018e0645 */
[----:B------:R-:W-:Y:S01]  /*38c20*/  STL [R1+0x9f4], R3 ;  /* 0x0009f40301007387 */ /* 0x000fe20000100800 */
[----:B0-----:R-:W-:Y:S02]  /*38c30*/  @!P1 IMAD.MOV.U32 R30, RZ, RZ, R3 ;  /* 0x000000ffff1e9224 */ /* 0x001fe400078e0003 */
[----:B-1----:R-:W-:Y:S01]  /*38c40*/  @!P1 IMAD.MOV.U32 R31, RZ, RZ, R36 ;  /* 0x000000ffff1f9224 */ /* 0x002fe200078e0024 */
[----:B------:R0:W-:Y:S04]  /*38c50*/  STL [R1+0x9f0], R36 ;  /* 0x0009f02401007387 */ /* 0x0001e80000100800 */
[----:B------:R-:W3:Y:S04]  /*38c60*/  LDL.LU R37, [R1+0xa04] ;  /* 0x000a040001257983 */ /* 0x000ee80000300800 */
[----:B------:R1:W3:Y:S04]  /*38c70*/  @!P1 LDG.E.U16 R29, desc[UR20][R30.64] ;  /* 0x000000141e1d9981 */ /* 0x0002e8000c1e1500 */
[----:B0-----:R-:W3:Y:S04]  /*38c80*/  LDL.LU R36, [R1+0xa08] ;  /* 0x000a080001247983 */ /* 0x001ee80000300800 */
[----:B------:R-:W3:Y:S01]  /*38c90*/  LDL.LU R3, [R1+0xa0c] ;  /* 0x000a0c0001037983 */ /* 0x000ee20000300800 */
[----:B-1----:R-:W-:-:S02]  /*38ca0*/  PRMT R30, RZ, 0x7610, R30 ;  /* 0x00007610ff1e7816 */ /* 0x002fc4000000001e */
[----:B--2---:R-:W-:-:S05]  /*38cb0*/  IADD3 R32, P3, PT, R32, R70, RZ ;  /* 0x0000004620207210 */ /* 0x004fca0007f7e0ff */
[----:B------:R-:W-:Y:S01]  /*38cc0*/  IMAD.X R33, R33, 0x1, R69, P3 ;  /* 0x0000000121217824 */ /* 0x000fe200018e0645 */
[----:B------:R0:W-:Y:S04]  /*38cd0*/  STL [R1+0x4b4], R32 ;  /* 0x0004b42001007387 */ /* 0x0001e80000100800 */
[----:B------:R-:W-:Y:S04]  /*38ce0*/  STL [R1+0x4b0], R33 ;  /* 0x0004b02101007387 */ /* 0x000fe80000100800 */
[----:B------:R0:W2:Y:S01]  /*38cf0*/  @!P1 LDG.E.U16 R30, desc[UR20][R32.64] ;  /* 0x00000014201e9981 */ /* 0x0000a2000c1e1500 */
[----:B----4-:R-:W-:-:S05]  /*38d00*/  IADD3 R2, P3, PT, R2, R70, RZ ;  /* 0x0000004602027210 */ /* 0x010fca0007f7e0ff */
[----:B------:R-:W-:Y:S01]  /*38d10*/  IMAD.X R35, R35, 0x1, R69, P3 ;  /* 0x0000000123237824 */ /* 0x000fe200018e0645 */
[----:B------:R1:W-:Y:S01]  /*38d20*/  STL [R1+0x4bc], R2 ;  /* 0x0004bc0201007387 */ /* 0x0003e20000100800 */
[----:B0-----:R-:W-:-:S03]  /*38d30*/  @!P1 IMAD.MOV.U32 R32, RZ, RZ, R2 ;  /* 0x000000ffff209224 */ /* 0x001fc600078e0002 */
[----:B------:R0:W-:Y:S04]  /*38d40*/  STL [R1+0x4b8], R35 ;  /* 0x0004b82301007387 */ /* 0x0001e80000100800 */
[----:B------:R-:W4:Y:S04]  /*38d50*/  LDL.LU R61, [R1+0xa10] ;  /* 0x000a1000013d7983 */ /* 0x000f280000300800 */
[----:B-1----:R-:W2:Y:S01]  /*38d60*/  LDL.LU R2, [R1+0xa14] ;  /* 0x000a140001027983 */ /* 0x002ea20000300800 */
[----:B------:R-:W-:Y:S01]  /*38d70*/  @!P1 IMAD.MOV.U32 R33, RZ, RZ, R35 ;  /* 0x000000ffff219224 */ /* 0x000fe200078e0023 */
[----:B------:R-:W-:-:S05]  /*38d80*/  IADD3 R0, P3, PT, R0, R70, RZ ;  /* 0x0000004600007210 */ /* 0x000fca0007f7e0ff */
[----:B------:R-:W-:Y:S01]  /*38d90*/  IMAD.X R34, R34, 0x1, R69, P3 ;  /* 0x0000000122227824 */ /* 0x000fe200018e0645 */
[----:B------:R-:W-:Y:S03]  /*38da0*/  STL [R1+0x9fc], R0 ;  /* 0x0009fc0001007387 */ /* 0x000fe60000100800 */
[----:B0-----:R-:W-:Y:S01]  /*38db0*/  @!P1 IMAD.MOV.U32 R35, RZ, RZ, R34 ;  /* 0x000000ffff239224 */ /* 0x001fe200078e0022 */
[----:B------:R0:W-:Y:S04]  /*38dc0*/  STL [R1+0x9f8], R34 ;  /* 0x0009f82201007387 */ /* 0x0001e80000100800 */
[----:B------:R-:W4:Y:S01]  /*38dd0*/  LDL.LU R38, [R1+0xa18] ;  /* 0x000a180001267983 */ /* 0x000f220000300800 */
[----:B0-----:R-:W-:-:S03]  /*38de0*/  @!P1 IMAD.MOV.U32 R34, RZ, RZ, R0 ;  /* 0x000000ffff229224 */ /* 0x001fc600078e0000 */
[----:B------:R-:W4:Y:S01]  /*38df0*/  LDL.LU R0, [R1+0xa1c] ;  /* 0x000a1c0001007983 */ /* 0x000f220000300800 */
[----:B------:R-:W-:-:S06]  /*38e00*/  PRMT R31, RZ, 0x7610, R31 ;  /* 0x00007610ff1f7816 */ /* 0x000fcc000000001f */
[----:B------:R0:W4:Y:S02]  /*38e10*/  @!P1 LDG.E.U16 R31, desc[UR20][R32.64] ;  /* 0x00000014201f9981 */ /* 0x000124000c1e1500 */
[----:B0-----:R-:W-:Y:S02]  /*38e20*/  PRMT R32, RZ, 0x7610, R32 ;  /* 0x00007610ff207816 */ /* 0x001fe40000000020 */
[----:B------:R-:W-:-:S04]  /*38e30*/  PRMT R33, RZ, 0x7610, R33 ;  /* 0x00007610ff217816 */ /* 0x000fc80000000021 */
[----:B------:R0:W4:Y:S01]  /*38e40*/  @!P1 LDG.E.U16 R32, desc[UR20][R34.64] ;  /* 0x0000001422209981 */ /* 0x000122000c1e1500 */
[----:B---3--:R-:W-:-:S05]  /*38e50*/  IADD3 R37, P3, PT, R37, R70, RZ ;  /* 0x0000004625257210 */ /* 0x008fca0007f7e0ff */
[----:B------:R-:W-:Y:S02]  /*38e60*/  IMAD.X R42, R42, 0x1, R69, P3 ;  /* 0x000000012a2a7824 */ /* 0x000fe400018e0645 */
[----:B0-----:R-:W-:Y:S01]  /*38e70*/  @!P1 IMAD.MOV.U32 R34, RZ, RZ, R37 ;  /* 0x000000ffff229224 */ /* 0x001fe200078e0025 */
[----:B------:R-:W-:Y:S01]  /*38e80*/  IADD3 R3, P3, PT, R3, R70, RZ ;  /* 0x0000004603037210 */ /* 0x000fe20007f7e0ff */
[----:B------:R-:W-:Y:S01]  /*38e90*/  @!P1 IMAD.MOV.U32 R35, RZ, RZ, R42 ;  /* 0x000000ffff239224 */ /* 0x000fe200078e002a */
[----:B------:R0:W-:Y:S03]  /*38ea0*/  STL [R1+0xa04], R37 ;  /* 0x000a042501007387 */ /* 0x0001e60000100800 */
[----:B------:R-:W-:Y:S01]  /*38eb0*/  IMAD.X R36, R36, 0x1, R69, P3 ;  /* 0x0000000124247824 */ /* 0x000fe200018e0645 */
[----:B------:R-:W-:Y:S04]  /*38ec0*/  STL [R1+0xa00], R42 ;  /* 0x000a002a01007387 */ /* 0x000fe80000100800 */
[----:B------:R1:W3:Y:S01]  /*38ed0*/  @!P1 LDG.E.U16 R33, desc[UR20][R34.64] ;  /* 0x0000001422219981 */ /* 0x0002e2000c1e1500 */
[----:B0-----:R-:W-:-:S03]  /*38ee0*/  @!P1 IMAD.MOV.U32 R37, RZ, RZ, R36 ;  /* 0x000000ffff259224 */ /* 0x001fc600078e0024 */
[----:B------:R-:W-:Y:S04]  /*38ef0*/  STL [R1+0xa0c], R3 ;  /* 0x000a0c0301007387 */ /* 0x000fe80000100800 */
[----:B------:R0:W-:Y:S01]  /*38f00*/  STL [R1+0xa08], R36 ;  /* 0x000a082401007387 */ /* 0x0001e20000100800 */
[----:B-1----:R-:W-:-:S03]  /*38f10*/  PRMT R34, RZ, 0x7610, R34 ;  /* 0x00007610ff227816 */ /* 0x002fc60000000022 */
[----:B------:R-:W3:Y:S01]  /*38f20*/  LDL.LU R43, [R1+0xa20] ;  /* 0x000a2000012b7983 */ /* 0x000ee20000300800 */
[----:B0-----:R-:W-:-:S03]  /*38f30*/  @!P1 IMAD.MOV.U32 R36, RZ, RZ, R3 ;  /* 0x000000ffff249224 */ /* 0x001fc600078e0003 */
[----:B------:R-:W3:Y:S04]  /*38f40*/  LDL.LU R3, [R1+0xa24] ;  /* 0x000a240001037983 */ /* 0x000ee80000300800 */
[----:B------:R-:W3:Y:S04]  /*38f50*/  LDL.LU R42, [R1+0x4c0] ;  /* 0x0004c000012a7983 */ /* 0x000ee80000300800 */
[----:B------:R0:W3:Y:S01]  /*38f60*/  @!P1 LDG.E.U16 R34, desc[UR20][R36.64] ;  /* 0x0000001424229981 */ /* 0x0000e2000c1e1500 */
[----:B------:R-:W-:Y:S01]  /*38f70*/  IMAD.MOV.U32 R72, RZ, RZ, R39 ;  /* 0x000000ffff487224 */ /* 0x000fe200078e0027 */
[----:B--2---:R-:W-:-:S05]  /*38f80*/  IADD3 R2, P3, PT, R2, R70, RZ ;  /* 0x0000004602027210 */ /* 0x004fca0007f7e0ff */
[----:B----4-:R-:W-:Y:S01]  /*38f90*/  IMAD.X R61, R61, 0x1, R69, P3 ;  /* 0x000000013d3d7824 */ /* 0x010fe200018e0645 */
[----:B------:R1:W-:Y:S01]  /*38fa0*/  STL [R1+0xa14], R2 ;  /* 0x000a140201007387 */ /* 0x0003e20000100800 */
[----:B0-----:R-:W-:-:S03]  /*38fb0*/  @!P1 IMAD.MOV.U32 R36, RZ, RZ, R2 ;  /* 0x000000ffff249224 */ /* 0x001fc600078e0002 */
[----:B------:R-:W-:Y:S04]  /*38fc0*/  STL [R1+0xa10], R61 ;  /* 0x000a103d01007387 */ /* 0x000fe80000100800 */
[----:B-1----:R-:W2:Y:S04]  /*38fd0*/  LDL.LU R2, [R1+0x4c4] ;  /* 0x0004c40001027983 */ /* 0x002ea80000300800 */
[----:B------:R-:W4:Y:S01]  /*38fe0*/  LDL.LU R65, [R1+0x4c8] ;  /* 0x0004c80001417983 */ /* 0x000f220000300800 */
[----:B------:R-:W-:-:S05]  /*38ff0*/  IADD3 R0, P3, PT, R0, R70, RZ ;  /* 0x0000004600007210 */ /* 0x000fca0007f7e0ff */
[----:B------:R-:W-:Y:S01]  /*39000*/  IMAD.X R38, R38, 0x1, R69, P3 ;  /* 0x0000000126267824 */ /* 0x000fe200018e0645 */
[----:B------:R-:W-:Y:S03]  /*39010*/  STL [R1+0xa1c], R0 ;  /* 0x000a1c0001007387 */ /* 0x000fe60000100800 */
[----:B------:R-:W-:Y:S01]  /*39020*/  @!P1 IMAD.MOV.U32 R39, RZ, RZ, R38 ;  /* 0x000000ffff279224 */ /* 0x000fe200078e0026 */
[----:B------:R0:W-:Y:S02]  /*39030*/  STL [R1+0xa18], R38 ;  /* 0x000a182601007387 */ /* 0x0001e40000100800 */
[----:B0-----:R-:W-:Y:S02]  /*39040*/  @!P1 IMAD.MOV.U32 R38, RZ, RZ, R0 ;  /* 0x000000ffff269224 */ /* 0x001fe400078e0000 */
[----:B------:R-:W4:Y:S01]  /*39050*/  LDL.LU R0, [R1+0x4cc] ;  /* 0x0004cc0001007983 */ /* 0x000f220000300800 */
[----:B------:R-:W-:Y:S01]  /*39060*/  PRMT R35, RZ, 0x7610, R35 ;  /* 0x00007610ff237816 */ /* 0x000fe20000000023 */
[----:B------:R-:W-:-:S02]  /*39070*/  @!P1 IMAD.MOV.U32 R37, RZ, RZ, R61 ;  /* 0x000000ffff259224 */ /* 0x000fc400078e003d */
[----:B------:R-:W4:Y:S04]  /*39080*/  LDL.LU R63, [R1+0xa28] ;  /* 0x000a2800013f7983 */ /* 0x000f280000300800 */
[----:B------:R0:W4:Y:S02]  /*39090*/  @!P1 LDG.E.U16 R35, desc[UR20][R36.64] ;  /* 0x0000001424239981 */ /* 0x000124000c1e1500 */
[----:B0-----:R-:W-:-:S06]  /*390a0*/  PRMT R36, RZ, 0x7610, R36 ;  /* 0x00007610ff247816 */ /* 0x001fcc0000000024 */
[----:B------:R0:W4:Y:S01]  /*390b0*/  @!P1 LDG.E.U16 R36, desc[UR20][R38.64] ;  /* 0x0000001426249981 */ /* 0x000122000c1e1500 */
[----:B------:R-:W-:Y:S02]  /*390c0*/  PRMT R37, RZ, 0x7610, R37 ;  /* 0x00007610ff257816 */ /* 0x000fe40000000025 */
[----:B---3--:R-:W-:-:S05]  /*390d0*/  IADD3 R3, P3, PT, R3, R70, RZ ;  /* 0x0000004603037210 */ /* 0x008fca0007f7e0ff */
[----:B------:R-:W-:Y:S01]  /*390e0*/  IMAD.X R43, R43, 0x1, R69, P3 ;  /* 0x000000012b2b7824 */ /* 0x000fe200018e0645 */
[----:B------:R1:W-:Y:S01]  /*390f0*/  STL [R1+0xa24], R3 ;  /* 0x000a240301007387 */ /* 0x0003e20000100800 */
[----:B0-----:R-:W-:-:S03]  /*39100*/  @!P1 IMAD.MOV.U32 R38, RZ, RZ, R3 ;  /* 0x000000ffff269224 */ /* 0x001fc600078e0003 */
[----:B------:R0:W-:Y:S01]  /*39110*/  STL [R1+0xa20], R43 ;  /* 0x000a202b01007387 */ /* 0x0001e20000100800 */
[----:B------:R-:W-:-:S03]  /*39120*/  @!P1 IMAD.MOV.U32 R39, RZ, RZ, R43 ;  /* 0x000000ffff279224 */ /* 0x000fc600078e002b */
[----:B-1----:R-:W3:Y:S04]  /*39130*/  LDL.LU R3, [R1+0xa2c] ;  /* 0x000a2c0001037983 */ /* 0x002ee80000300800 */
[----:B------:R1:W3:Y:S02]  /*39140*/  @!P1 LDG.E.U16 R37, desc[UR20][R38.64] ;  /* 0x0000001426259981 */ /* 0x0002e4000c1e1500 */
[----:B-1----:R-:W-:Y:S02]  /*39150*/  PRMT R38, RZ, 0x7610, R38 ;  /* 0x00007610ff267816 */ /* 0x002fe40000000026 */
[----:B--2---:R-:W-:-:S05]  /*39160*/  IADD3 R2, P3, PT, R2, R70, RZ ;  /* 0x0000004602027210 */ /* 0x004fca0007f7e0ff */
[----:B------:R-:W-:Y:S01]  /*39170*/  IMAD.X R42, R42, 0x1, R69, P3 ;  /* 0x000000012a2a7824 */ /* 0x000fe200018e0645 */
[----:B------:R-:W-:Y:S03]  /*39180*/  STL [R1+0x4c4], R2 ;  /* 0x0004c40201007387 */ /* 0x000fe60000100800 */
[----:B0-----:R-:W-:Y:S01]  /*39190*/  @!P1 IMAD.MOV.U32 R43, RZ, RZ, R42 ;  /* 0x000000ffff2b9224 */ /* 0x001fe200078e002a */
[----:B------:R0:W-:Y:S04]  /*391a0*/  STL [R1+0x4c0], R42 ;  /* 0x0004c02a01007387 */ /* 0x0001e80000100800 */
[----:B------:R-:W2:Y:S01]  /*391b0*/  LDL.LU R61, [R1+0xa58] ;  /* 0x000a5800013d7983 */ /* 0x000ea20000300800 */
[----:B0-----:R-:W-:-:S03]  /*391c0*/  @!P1 IMAD.MOV.U32 R42, RZ, RZ, R2 ;  /* 0x000000ffff2a9224 */ /* 0x001fc600078e0002 */
[----:B------:R-:W2:Y:S04]  /*391d0*/  LDL.LU R2, [R1+0xa5c] ;  /* 0x000a5c0001027983 */ /* 0x000ea80000300800 */
[----:B------:R0:W2:Y:S01]  /*391e0*/  @!P1 LDG.E.U16 R38, desc[UR20][R42.64] ;  /* 0x000000142a269981 */ /* 0x0000a2000c1e1500 */
[----:B----4-:R-:W-:-:S05]  /*391f0*/  IADD3 R0, P3, PT, R0, R70, RZ ;  /* 0x0000004600007210 */ /* 0x010fca0007f7e0ff */
[----:B------:R-:W-:Y:S01]  /*39200*/  IMAD.X R65, R65, 0x1, R69, P3 ;  /* 0x0000000141417824 */ /* 0x000fe200018e0645 */
[----:B------:R1:W-:Y:S01]  /*39210*/  STL [R1+0x4cc], R0 ;  /* 0x0004cc0001007387 */ /* 0x0003e20000100800 */
[----:B0-----:R-:W-:-:S03]  /*39220*/  @!P1 IMAD.MOV.U32 R42, RZ, RZ, R0 ;  /* 0x000000ffff2a9224 */ /* 0x001fc600078e0000 */
[----:B------:R-:W-:Y:S04]  /*39230*/  STL [R1+0x4c8], R65 ;  /* 0x0004c84101007387 */ /* 0x000fe80000100800 */
[----:B------:R-:W4:Y:S04]  /*39240*/  LDL.LU R67, [R1+0xa88] ;  /* 0x000a880001437983 */ /* 0x000f280000300800 */
[----:B-1----:R-:W4:Y:S01]  /*39250*/  LDL.LU R0, [R1+0xa8c] ;  /* 0x000a8c0001007983 */ /* 0x002f220000300800 */
[----:B------:R-:W-:Y:S01]  /*39260*/  PRMT R39, RZ, 0x7610, R39 ;  /* 0x00007610ff277816 */ /* 0x000fe20000000027 */
[----:B------:R-:W-:Y:S01]  /*39270*/  @!P1 IMAD.MOV.U32 R43, RZ, RZ, R65 ;  /* 0x000000ffff2b9224 */ /* 0x000fe200078e0041 */
[----:B------:R-:W-:-:S04]  /*39280*/  PRMT R40, RZ, 0x7610, R40 ;  /* 0x00007610ff287816 */ /* 0x000fc80000000028 */
[----:B------:R0:W4:Y:S01]  /*39290*/  @!P1 LDG.E.U16 R39, desc[UR20][R42.64] ;  /* 0x000000142a279981 */ /* 0x000122000c1e1500 */
[----:B------:R-:W-:Y:S02]  /*392a0*/  PRMT R44, RZ, 0x7610, R44 ;  /* 0x00007610ff2c7816 */ /* 0x000fe4000000002c */
[----:B---3--:R-:W-:-:S05]  /*392b0*/  IADD3 R3, P3, PT, R3, R70, RZ ;  /* 0x0000004603037210 */ /* 0x008fca0007f7e0ff */
[----:B------:R-:W-:Y:S01]  /*392c0*/  IMAD.X R63, R63, 0x1, R69, P3 ;  /* 0x000000013f3f7824 */ /* 0x000fe200018e0645 */
[----:B------:R-:W-:Y:S01]  /*392d0*/  STL [R1+0xa2c], R3 ;  /* 0x000a2c0301007387 */ /* 0x000fe20000100800 */
[----:B0-----:R-:W-:Y:S02]  /*392e0*/  @!P1 IMAD.MOV.U32 R42, RZ, RZ, R3 ;  /* 0x000000ffff2a9224 */ /* 0x001fe400078e0003 */
[----:B------:R-:W-:Y:S01]  /*392f0*/  @!P1 IMAD.MOV.U32 R43, RZ, RZ, R63 ;  /* 0x000000ffff2b9224 */ /* 0x000fe200078e003f */
[----:B------:R0:W-:Y:S04]  /*39300*/  STL [R1+0xa28], R63 ;  /* 0x000a283f01007387 */ /* 0x0001e80000100800 */
[----:B------:R1:W3:Y:S04]  /*39310*/  @!P1 LDG.E.U16 R40, desc[UR20][R42.64] ;  /* 0x000000142a289981 */ /* 0x0002e8000c1e1500 */
[----:B0-----:R-:W3:Y:S04]  /*39320*/  LDL.LU R63, [R1+0xa30] ;  /* 0x000a3000013f7983 */ /* 0x001ee80000300800 */
[----:B------:R-:W3:Y:S04]  /*39330*/  LDL.LU R3, [R1+0xa34] ;  /* 0x000a340001037983 */ /* 0x000ee80000300800 */
[----:B------:R-:W3:Y:S01]  /*39340*/  LDL.LU R65, [R1+0xa60] ;  /* 0x000a600001417983 */ /* 0x000ee20000300800 */
[----:B--2---:R-:W-:-:S05]  /*39350*/  IADD3 R2, P3, PT, R2, R70, RZ ;  /* 0x0000004602027210 */ /* 0x004fca0007f7e0ff */
[----:B------:R-:W-:Y:S01]  /*39360*/  IMAD.X R61, R61, 0x1, R69, P3 ;  /* 0x000000013d3d7824 */ /* 0x000fe200018e0645 */
[----:B------:R0:W-:Y:S01]  /*39370*/  STL [R1+0xa5c], R2 ;  /* 0x000a5c0201007387 */ /* 0x0001e20000100800 */
[----:B-1----:R-:W-:-:S03]  /*39380*/  @!P1 IMAD.MOV.U32 R42, RZ, RZ, R2 ;  /* 0x000000ffff2a9224 */ /* 0x002fc600078e0002 */
[----:B------:R1:W-:Y:S01]  /*39390*/  STL [R1+0xa58], R61 ;  /* 0x000a583d01007387 */ /* 0x0003e20000100800 */
[----:B------:R-:W-:-:S03]  /*393a0*/  @!P1 IMAD.MOV.U32 R43, RZ, RZ, R61 ;  /* 0x000000ffff2b9224 */ /* 0x000fc600078e003d */
[----:B0-----:R-:W2:Y:S04]  /*393b0*/  LDL.LU R2, [R1+0xa64] ;  /* 0x000a640001027983 */ /* 0x001ea80000300800 */
[----:B-1----:R-:W2:Y:S04]  /*393c0*/  LDL.LU R61, [R1+0xa90] ;  /* 0x000a9000013d7983 */ /* 0x002ea80000300800 */
[----:B------:R0:W2:Y:S01]  /*393d0*/  @!P1 LDG.E.U16 R44, desc[UR20][R42.64] ;  /* 0x000000142a2c9981 */ /* 0x0000a2000c1e1500 */
[----:B----4-:R-:W-:-:S05]  /*393e0*/  IADD3 R0, P3, PT, R0, R70, RZ ;  /* 0x0000004600007210 */ /* 0x010fca0007f7e0ff */
[----:B------:R-:W-:Y:S01]  /*393f0*/  IMAD.X R67, R67, 0x1, R69, P3 ;  /* 0x0000000143437824 */ /* 0x000fe200018e0645 */
[----:B------:R1:W-:Y:S01]  /*39400*/  STL [R1+0xa8c], R0 ;  /* 0x000a8c0001007387 */ /* 0x0003e20000100800 */
[----:B0-----:R-:W-:-:S03]  /*39410*/  @!P1 IMAD.MOV.U32 R42, RZ, RZ, R0 ;  /* 0x000000ffff2a9224 */ /* 0x001fc600078e0000 */
[----:B------:R-:W-:Y:S04]  /*39420*/  STL [R1+0xa88], R67 ;  /* 0x000a884301007387 */ /* 0x000fe80000100800 */
        /* <DEDUP_REMOVED lines=14> */
[----:B------:R-:W3:Y:S01]  /*39510*/  LDL.LU R3, [R1+0xa3c] ;  /* 0x000a3c0001037983 */ /* 0x000ee20000300800 */
[----:B--2---:R-:W-:-:S05]  /*39520*/  IADD3 R2, P3, PT, R2, R70, RZ ;  /* 0x0000004602027210 */ /* 0x004fca0007f7e0ff */
[----:B------:R-:W-:Y:S01]  /*39530*/  IMAD.X R65, R65, 0x1, R69, P3 ;  /* 0x0000000141417824 */ /* 0x000fe200018e0645 */
[----:B------:R0:W-:Y:S01]  /*39540*/  STL [R1+0xa64], R2 ;  /* 0x000a640201007387 */ /* 0x0001e20000100800 */
[----:B-1----:R-:W-:-:S03]  /*39550*/  @!P1 IMAD.MOV.U32 R42, RZ, RZ, R2 ;  /* 0x000000ffff2a9224 */ /* 0x002fc600078e0002 */
[----:B------:R-:W-:Y:S04]  /*39560*/  STL [R1+0xa60], R65 ;  /* 0x000a604101007387 */ /* 0x000fe80000100800 */
[----:B------:R-:W2:Y:S04]  /*39570*/  LDL.LU R67, [R1+0xa68] ;  /* 0x000a680001437983 */ /* 0x000ea80000300800 */
[----:B0-----:R-:W2:Y:S01]  /*39580*/  LDL.LU R2, [R1+0xa6c] ;  /* 0x000a6c0001027983 */ /* 0x001ea20000300800 */
[----:B------:R-:W-:-:S05]  /*39590*/  @!P1 IMAD.MOV.U32 R43, RZ, RZ, R65 ;  /* 0x000000ffff2b9224 */ /* 0x000fca00078e0041 */
[----:B------:R0:W2:Y:S01]  /*395a0*/  @!P1 LDG.E.U16 R50, desc[UR20][R42.64] ;  /* 0x000000142a329981 */ /* 0x0000a2000c1e1500 */
[----:B----4-:R-:W-:-:S05]  /*395b0*/  IADD3 R0, P3, PT, R0, R70, RZ ;  /* 0x0000004600007210 */ /* 0x010fca0007f7e0ff */
[----:B------:R-:W-:Y:S01]  /*395c0*/  IMAD.X R61, R61, 0x1, R69, P3 ;  /* 0x000000013d3d7824 */ /* 0x000fe200018e0645 */
[----:B------:R-:W-:Y:S01]  /*395d0*/  STL [R1+0xa94], R0 ;  /* 0x000a940001007387 */ /* 0x000fe20000100800 */
[----:B0-----:R-:W-:Y:S02]  /*395e0*/  @!P1 IMAD.MOV.U32 R42, RZ, RZ, R0 ;  /* 0x000000ffff2a9224 */ /* 0x001fe400078e0000 */
[----:B------:R-:W-:Y:S01]  /*395f0*/  @!P1 IMAD.MOV.U32 R43, RZ, RZ, R61 ;  /* 0x000000ffff2b9224 */ /* 0x000fe200078e003d */
[----:B------:R0:W-:Y:S04]  /*39600*/  STL [R1+0xa90], R61 ;  /* 0x000a903d01007387 */ /* 0x0001e80000100800 */
[----:B0-----:R-:W4:Y:S04]  /*39610*/  LDL.LU R61, [R1+0xa98] ;  /* 0x000a9800013d7983 */ /* 0x001f280000300800 */
[----:B------:R-:W4:Y:S01]  /*39620*/  LDL.LU R0, [R1+0xa9c] ;  /* 0x000a9c0001007983 */ /* 0x000f220000300800 */
[----:B------:R-:W-:-:S02]  /*39630*/  PRMT R52, RZ, 0x7610, R52 ;  /* 0x00007610ff347816 */ /* 0x000fc40000000034 */
[----:B------:R-:W-:Y:S01]  /*39640*/  PRMT R54, RZ, 0x7610, R54 ;  /* 0x00007610ff367816 */ /* 0x000fe20000000036 */
[----:B------:R-:W4:Y:S04]  /*39650*/  LDL.LU R65, [R1+0xa40] ;  /* 0x000a400001417983 */ /* 0x000f280000300800 */
        /* <DEDUP_REMOVED lines=15> */
[----:B------:R-:W-:Y:S01]  /*39750*/  STL [R1+0xa68], R67 ;  /* 0x000a684301007387 */ /* 0x000fe20000100800 */
[----:B------:R-:W-:-:S03]  /*39760*/  @!P1 IMAD.MOV.U32 R43, RZ, RZ, R67 ;  /* 0x000000ffff2b9224 */ /* 0x000fc600078e0043 */
[----:B0-----:R-:W2:Y:S04]  /*39770*/  LDL.LU R2, [R1+0xa74] ;  /* 0x000a740001027983 */ /* 0x001ea80000300800 */
        /* <DEDUP_REMOVED lines=18> */
[----:B------:R-:W-:Y:S04]  /*398a0*/  STL [R1+0xa40], R65 ;  /* 0x000a404101007387 */ /* 0x000fe80000100800 */
[----:B------:R-:W3:Y:S04]  /*398b0*/  LDL.LU R71, [R1+0xa48] ;  /* 0x000a480001477983 */ /* 0x000ee80000300800 */
[----:B------:R-:W3:Y:S04]  /*398c0*/  LDL.LU R67, [R1+0xa4c] ;  /* 0x000a4c0001437983 */ /* 0x000ee80000300800 */
[----:B------:R0:W3:Y:S01]  /*398d0*/  @!P1 LDG.E.U16 R60, desc[UR20][R42.64] ;  /* 0x000000142a3c9981 */ /* 0x0000e2000c1e1500 */
[----:B--2---:R-:W-:-:S05]  /*398e0*/  IADD3 R2, P3, PT, R2, R70, RZ ;  /* 0x0000004602027210 */ /* 0x004fca0007f7e0ff */
[----:B------:R-:W-:Y:S01]  /*398f0*/  IMAD.X R3, R3, 0x1, R69, P3 ;  /* 0x0000000103037824 */ /* 0x000fe200018e0645 */
[----:B------:R-:W-:Y:S01]  /*39900*/  STL [R1+0xa74], R2 ;  /* 0x000a740201007387 */ /* 0x000fe20000100800 */
[----:B0-----:R-:W-:Y:S02]  /*39910*/  @!P1 IMAD.MOV.U32 R42, RZ, RZ, R2 ;  /* 0x000000ffff2a9224 */ /* 0x001fe400078e0002 */
[----:B------:R-:W-:Y:S01]  /*39920*/  @!P1 IMAD.MOV.U32 R43, RZ, RZ, R3 ;  /* 0x000000ffff2b9224 */ /* 0x000fe200078e0003 */
[----:B------:R0:W-:Y:S04]  /*39930*/  STL [R1+0xa70], R3 ;  /* 0x000a700301007387 */ /* 0x0001e80000100800 */
[----:B------:R1:W2:Y:S04]  /*39940*/  @!P1 LDG.E.U16 R62, desc[UR20][R42.64] ;  /* 0x000000142a3e9981 */ /* 0x0002a8000c1e1500 */
[----:B0-----:R-:W2:Y:S04]  /*39950*/  LDL.LU R3, [R1+0xa78] ;  /* 0x000a780001037983 */ /* 0x001ea80000300800 */
[----:B------:R-:W2:Y:S04]  /*39960*/  LDL.LU R2, [R1+0xa7c] ;  /* 0x000a7c0001027983 */ /* 0x000ea80000300800 */
[----:B------:R-:W2:Y:S01]  /*39970*/  LDL.LU R65, [R1+0xaa8] ;  /* 0x000aa80001417983 */ /* 0x000ea20000300800 */
[----:B----4-:R-:W-:-:S05]  /*39980*/  IADD3 R0, P3, PT, R0, R70, RZ ;  /* 0x0000004600007210 */ /* 0x010fca0007f7e0ff */
[----:B------:R-:W-:Y:S01]  /*39990*/  IMAD.X R61, R61, 0x1, R69, P3 ;  /* 0x000000013d3d7824 */ /* 0x000fe200018e0645 */
[----:B------:R0:W-:Y:S01]  /*399a0*/  STL [R1+0xaa4], R0 ;  /* 0x000aa40001007387 */ /* 0x0001e20000100800 */
[----:B-1----:R-:W-:-:S03]  /*399b0*/  @!P1 IMAD.MOV.U32 R42, RZ, RZ, R0 ;  /* 0x000000ffff2a9224 */ /* 0x002fc600078e0000 */
[----:B------:R1:W-:Y:S01]  /*399c0*/  STL [R1+0xaa0], R61 ;  /* 0x000aa03d01007387 */ /* 0x0003e20000100800 */
[----:B------:R-:W-:-:S03]  /*399d0*/  @!P1 IMAD.MOV.U32 R43, RZ, RZ, R61 ;  /* 0x000000ffff2b9224 */ /* 0x000fc600078e003d */
[----:B0-----:R-:W4:Y:S04]  /*399e0*/  LDL.LU R0, [R1+0xaac] ;  /* 0x000aac0001007983 */ /* 0x001f280000300800 */
[----:B------:R-:W4:Y:S04]  /*399f0*/  LDL.LU R63, [R1+0xa50] ;  /* 0x000a5000013f7983 */ /* 0x000f280000300800 */
[----:B-1----:R-:W4:Y:S01]  /*39a00*/  LDL.LU R61, [R1+0xa54] ;  /* 0x000a5400013d7983 */ /* 0x002f220000300800 */
[----:B------:R-:W-:Y:S02]  /*39a10*/  PRMT R64, RZ, 0x7610, R64 ;  /* 0x00007610ff407816 */ /* 0x000fe40000000040 */
[----:B------:R-:W-:-:S04]  /*39a20*/  PRMT R66, RZ, 0x7610, R66 ;  /* 0x00007610ff427816 */ /* 0x000fc80000000042 */
[----:B------:R0:W4:Y:S01]  /*39a30*/  @!P1 LDG.E.U16 R64, desc[UR20][R42.64] ;  /* 0x000000142a409981 */ /* 0x000122000c1e1500 */
[----:B------:R-:W-:Y:S02]  /*39a40*/  PRMT R73, RZ, 0x7610, R73 ;  /* 0x00007610ff497816 */ /* 0x000fe40000000049 */
[----:B---3--:R-:W-:-:S05]  /*39a50*/  IADD3 R67, P3, PT, R67, R70, RZ ;  /* 0x0000004643437210 */ /* 0x008fca0007f7e0ff */
[----:B------:R-:W-:Y:S02]  /*39a60*/  IMAD.X R71, R71, 0x1, R69, P3 ;  /* 0x0000000147477824 */ /* 0x000fe400018e0645 */
[----:B0-----:R-:W-:Y:S02]  /*39a70*/  @!P1 IMAD.MOV.U32 R42, RZ, RZ, R67 ;  /* 0x000000ffff2a9224 */ /* 0x001fe400078e0043 */
[----:B------:R-:W-:Y:S01]  /*39a80*/  @!P1 IMAD.MOV.U32 R43, RZ, RZ, R71 ;  /* 0x000000ffff2b9224 */ /* 0x000fe200078e0047 */
[----:B------:R-:W-:Y:S04]  /*39a90*/  STL [R1+0xa4c], R67 ;  /* 0x000a4c4301007387 */ /* 0x000fe80000100800 */
[----:B------:R-:W-:Y:S04]  /*39aa0*/  STL [R1+0xa48], R71 ;  /* 0x000a484701007387 */ /* 0x000fe80000100800 */
        /* <DEDUP_REMOVED lines=9> */
[----:B------:R-:W2:Y:S01]  /*39b40*/  LDL.LU R2, [R1+0xa84] ;  /* 0x000a840001027983 */ /* 0x000ea20000300800 */
[----:B----4-:R-:W-:-:S05]  /*39b50*/  IADD3 R0, P3, PT, R0, R70, RZ ;  /* 0x0000004600007210 */ /* 0x010fca0007f7e0ff */
[----:B------:R-:W-:Y:S01]  /*39b60*/  IMAD.X R65, R65, 0x1, R69, P3 ;  /* 0x0000000141417824 */ /* 0x000fe200018e0645 */
[----:B------:R-:W-:Y:S01]  /*39b70*/  IADD3 R61, P3, PT, R61, R70, RZ ;  /* 0x000000463d3d7210 */ /* 0x000fe20007f7e0ff */
[----:B------:R0:W-:Y:S01]  /*39b80*/  STL [R1+0xaac], R0 ;  /* 0x000aac0001007387 */ /* 0x0001e20000100800 */
[----:B-1----:R-:W-:-:S03]  /*39b90*/  @!P1 IMAD.MOV.U32 R42, RZ, RZ, R0 ;  /* 0x000000ffff2a9224 */ /* 0x002fc600078e0000 */
[----:B------:R1:W-:Y:S01]  /*39ba0*/  STL [R1+0xaa8], R65 ;  /* 0x000aa84101007387 */ /* 0x0003e20000100800 */
[----:B------:R-:W-:-:S03]  /*39bb0*/  IMAD.X R63, R63, 0x1, R69, P3 ;  /* 0x000000013f3f7824 */ /* 0x000fc600018e0645 */
[----:B0-----:R-:W4:Y:S04]  /*39bc0*/  LDL.LU R0, [R1+0xab4] ;  /* 0x000ab40001007983 */ /* 0x001f280000300800 */
[----:B------:R-:W-:Y:S04]  /*39bd0*/  STL [R1+0xa54], R61 ;  /* 0x000a543d01007387 */ /* 0x000fe80000100800 */
[----:B------:R0:W-:Y:S04]  /*39be0*/  STL [R1+0xa50], R63 ;  /* 0x000a503f01007387 */ /* 0x0001e80000100800 */
[----:B------:R-:W3:Y:S01]  /*39bf0*/  LDL.LU R74, [R1+0xab0] ;  /* 0x000ab000014a7983 */ /* 0x000ee20000300800 */
[----:B------:R-:W-:Y:S01]  /*39c00*/  PRMT R75, RZ, 0x7610, R75 ;  /* 0x00007610ff4b7816 */ /* 0x000fe2000000004b */
[----:B------:R-:W-:-:S02]  /*39c10*/  @!P1 IMAD.MOV.U32 R43, RZ, RZ, R65 ;  /* 0x000000ffff2b9224 */ /* 0x000fc400078e0041 */
[----:B------:R-:W3:Y:S04]  /*39c20*/  LDL.LU R71, [R1+0x4d0] ;  /* 0x0004d00001477983 */ /* 0x000ee80000300800 */
[----:B------:R-:W3:Y:S01]  /*39c30*/  LDL.LU R67, [R1+0x4d4] ;  /* 0x0004d40001437983 */ /* 0x000ee20000300800 */
[----:B------:R-:W-:-:S03]  /*39c40*/  PRMT R77, RZ, 0x7610, R77 ;  /* 0x00007610ff4d7816 */ /* 0x000fc6000000004d */
[----:B-1----:R-:W3:Y:S04]  /*39c50*/  LDL.LU R65, [R1+0x4e0] ;  /* 0x0004e00001417983 */ /* 0x002ee80000300800 */
[----:B------:R1:W3:Y:S01]  /*39c60*/  @!P1 LDG.E.U16 R75, desc[UR20][R42.64] ;  /* 0x000000142a4b9981 */ /* 0x0002e2000c1e1500 */
[----:B------:R-:W-:Y:S01]  /*39c70*/  PRMT R79, RZ, 0x7610, R79 ;  /* 0x00007610ff4f7816 */ /* 0x000fe2000000004f */
[----:B-1----:R-:W-:Y:S02]  /*39c80*/  @!P1 IMAD.MOV.U32 R42, RZ, RZ, R61 ;  /* 0x000000ffff2a9224 */ /* 0x002fe400078e003d */
[----:B------:R-:W-:-:S05]  /*39c90*/  @!P1 IMAD.MOV.U32 R43, RZ, RZ, R63 ;  /* 0x000000ffff2b9224 */ /* 0x000fca00078e003f */
[----:B------:R1:W3:Y:S01]  /*39ca0*/  @!P1 LDG.E.U16 R77, desc[UR20][R42.64] ;  /* 0x000000142a4d9981 */ /* 0x0002e2000c1e1500 */
[----:B--2---:R-:W-:-:S05]  /*39cb0*/  IADD3 R2, P3, PT, R2, R70, RZ ;  /* 0x0000004602027210 */ /* 0x004fca0007f7e0ff */
[----:B------:R-:W-:Y:S01]  /*39cc0*/  IMAD.X R3, R3, 0x1, R69, P3 ;  /* 0x0000000103037824 */ /* 0x000fe200018e0645 */
[----:B------:R-:W-:Y:S04]  /*39cd0*/  STL [R1+0xa84], R2 ;  /* 0x000a840201007387 */ /* 0x000fe80000100800 */
[----:B------:R2:W-:Y:S04]  /*39ce0*/  STL [R1+0xa80], R3 ;  /* 0x000a800301007387 */ /* 0x0005e80000100800 */
[----:B0-----:R-:W3:Y:S01]  /*39cf0*/  LDL.LU R63, [R1+0x4e4] ;  /* 0x0004e400013f7983 */ /* 0x001ee20000300800 */
[----:B-1----:R-:W-:-:S02]  /*39d00*/  @!P1 IMAD.MOV.U32 R42, RZ, RZ, R2 ;  /* 0x000000ffff2a9224 */ /* 0x002fc400078e0002 */
[----:B------:R-:W-:Y:S01]  /*39d10*/  @!P1 IMAD.MOV.U32 R43, RZ, RZ, R3 ;  /* 0x000000ffff2b9224 */ /* 0x000fe200078e0003 */
[----:B------:R-:W3:Y:S04]  /*39d20*/  LDL.LU R61, [R1+0x4f0] ;  /* 0x0004f000013d7983 */ /* 0x000ee80000300800 */
[----:B--2---:R-:W2:Y:S04]  /*39d30*/  LDL.LU R3, [R1+0x4f4] ;  /* 0x0004f40001037983 */ /* 0x004ea80000300800 */
[----:B------:R-:W2:Y:S04]  /*39d40*/  LDL.LU R2, [R1+0x4d8] ;  /* 0x0004d80001027983 */ /* 0x000ea80000300800 */
[----:B------:R0:W2:Y:S01]  /*39d50*/  @!P1 LDG.E.U16 R79, desc[UR20][R42.64] ;  /* 0x000000142a4f9981 */ /* 0x0000a2000c1e1500 */
[----:B----4-:R-:W-:-:S05]  /*39d60*/  IADD3 R0, P3, PT, R0, R70, RZ ;  /* 0x0000004600007210 */ /* 0x010fca0007f7e0ff */
[----:B------:R1:W-:Y:S01]  /*39d70*/  STL [R1+0xab4], R0 ;  /* 0x000ab40001007387 */ /* 0x0003e20000100800 */
[----:B0-----:R-:W-:Y:S02]  /*39d80*/  @!P1 IMAD.MOV.U32 R42, RZ, RZ, R0 ;  /* 0x000000ffff2a9224 */ /* 0x001fe400078e0000 */
[----:B---3--:R-:W-:-:S05]  /*39d90*/  IMAD.X R74, R74, 0x1, R69, P3 ;  /* 0x000000014a4a7824 */ /* 0x008fca00018e0645 */
[----:B------:R-:W-:Y:S04]  /*39da0*/  STL [R1+0xab0], R74 ;  /* 0x000ab04a01007387 */ /* 0x000fe80000100800 */
[----:B-1----:R-:W3:Y:S01]  /*39db0*/  LDL.LU R0, [R1+0x4dc] ;  /* 0x0004dc0001007983 */ /* 0x002ee20000300800 */
[----:B------:R-:W-:-:S05]  /*39dc0*/  IADD3 R67, P3, PT, R67, R70, RZ ;  /* 0x0000004643437210 */ /* 0x000fca0007f7e0ff */
[----:B------:R-:W-:Y:S01]  /*39dd0*/  IMAD.X R71, R71, 0x1, R69, P3 ;  /* 0x0000000147477824 */ /* 0x000fe200018e0645 */
[----:B------:R-:W-:Y:S01]  /*39de0*/  PRMT R81, RZ, 0x7610, R81 ;  /* 0x00007610ff517816 */ /* 0x000fe20000000051 */
[----:B------:R-:W-:Y:S01]  /*39df0*/  @!P1 IMAD.MOV.U32 R43, RZ, RZ, R74 ;  /* 0x000000ffff2b9224 */ /* 0x000fe200078e004a */
[----:B------:R-:W-:Y:S01]  /*39e00*/  PRMT R83, RZ, 0x7610, R83 ;  /* 0x00007610ff537816 */ /* 0x000fe20000000053 */
[----:B------:R-:W-:Y:S04]  /*39e10*/  STL [R1+0x4d4], R67 ;  /* 0x0004d44301007387 */ /* 0x000fe80000100800 */
[----:B------:R0:W4:Y:S04]  /*39e20*/  @!P1 LDG.E.U16 R81, desc[UR20][R42.64] ;  /* 0x000000142a519981 */ /* 0x000128000c1e1500 */
[----:B------:R-:W-:Y:S01]  /*39e30*/  STL [R1+0x4d0], R71 ;  /* 0x0004d04701007387 */ /* 0x000fe20000100800 */
[----:B0-----:R-:W-:-:S02]  /*39e40*/  @!P1 IMAD.MOV.U32 R42, RZ, RZ, R67 ;  /* 0x000000ffff2a9224 */ /* 0x001fc400078e0043 */
[----:B------:R-:W-:Y:S01]  /*39e50*/  @!P1 IMAD.MOV.U32 R43, RZ, RZ, R71 ;  /* 0x000000ffff2b9224 */ /* 0x000fe200078e0047 */
[----:B------:R-:W-:-:S04]  /*39e60*/  PRMT R85, RZ, 0x7610, R85 ;  /* 0x00007610ff557816 */ /* 0x000fc80000000055 */
[----:B------:R0:W4:Y:S01]  /*39e70*/  @!P1 LDG.E.U16 R83, desc[UR20][R42.64] ;  /* 0x000000142a539981 */ /* 0x000122000c1e1500 */
[----:B------:R-:W-:Y:S02]  /*39e80*/  PRMT R87, RZ, 0x7610, R87 ;  /* 0x00007610ff577816 */ /* 0x000fe40000000057 */
[----:B------:R-:W-:Y:S02]  /*39e90*/  PRMT R89, RZ, 0x7610, R89 ;  /* 0x00007610ff597816 */ /* 0x000fe40000000059 */
[----:B------:R-:W-:-:S05]  /*39ea0*/  IADD3 R63, P3, PT, R63, R70, RZ ;  /* 0x000000463f3f7210 */ /* 0x000fca0007f7e0ff */
[----:B------:R-:W-:Y:S01]  /*39eb0*/  IMAD.X R65, R65, 0x1, R69, P3 ;  /* 0x0000000141417824 */ /* 0x000fe200018e0645 */
[----:B--2---:R-:W-:-:S05]  /*39ec0*/  IADD3 R3, P3, PT, R3, R70, RZ ;  /* 0x0000004603037210 */ /* 0x004fca0007f7e0ff */
[----:B------:R-:W-:Y:S01]  /*39ed0*/  IMAD.X R61, R61, 0x1, R69, P3 ;  /* 0x000000013d3d7824 */ /* 0x000fe200018e0645 */
[----:B------:R1:W-:Y:S04]  /*39ee0*/  STL [R1+0x4e4], R63 ;  /* 0x0004e43f01007387 */ /* 0x0003e80000100800 */
[----:B------:R2:W-:Y:S01]  /*39ef0*/  STL [R1+0x4e0], R65 ;  /* 0x0004e04101007387 */ /* 0x0005e20000100800 */
[----:B0-----:R-:W-:-:S03]  /*39f00*/  @!P1 IMAD.MOV.U32 R42, RZ, RZ, R63 ;  /* 0x000000ffff2a9224 */ /* 0x001fc600078e003f */
[----:B------:R-:W-:Y:S01]  /*39f10*/  STL [R1+0x4f4], R3 ;  /* 0x0004f40301007387 */ /* 0x000fe20000100800 */
[----:B------:R-:W-:-:S03]  /*39f20*/  @!P1 IMAD.MOV.U32 R43, RZ, RZ, R65 ;  /* 0x000000ffff2b9224 */ /* 0x000fc600078e0041 */
[----:B------:R0:W-:Y:S04]  /*39f30*/  STL [R1+0x4f0], R61 ;  /* 0x0004f03d01007387 */ /* 0x0001e80000100800 */
[----:B------:R0:W4:Y:S01]  /*39f40*/  @!P1 LDG.E.U16 R85, desc[UR20][R42.64] ;  /* 0x000000142a559981 */ /* 0x000122000c1e1500 */
[----:B---3--:R-:W-:-:S05]  /*39f50*/  IADD3 R0, P3, PT, R0, R70, RZ ;  /* 0x0000004600007210 */ /* 0x008fca0007f7e0ff */
[----:B------:R-:W-:Y:S01]  /*39f60*/  IMAD.X R2, R2, 0x1, R69, P3 ;  /* 0x0000000102027824 */ /* 0x000fe200018e0645 */
[----:B------:R-:W-:Y:S04]  /*39f70*/  STL [R1+0x4dc], R0 ;  /* 0x0004dc0001007387 */ /* 0x000fe80000100800 */
[----:B------:R3:W-:Y:S04]  /*39f80*/  STL [R1+0x4d8], R2 ;  /* 0x0004d80201007387 */ /* 0x0007e80000100800 */
[----:B-1----:R-:W4:Y:S04]  /*39f90*/  LDL.LU R63, [R1+0x290] ;  /* 0x00029000013f7983 */ /* 0x002f280000300800 */
[----:B--2---:R-:W2:Y:S04]  /*39fa0*/  LDL.LU R65, [R1+0x270] ;  /* 0x0002700001417983 */ /* 0x004ea80000300800 */
[----:B------:R-:W2:Y:S01]  /*39fb0*/  LDL.LU R67, [R1+0x250] ;  /* 0x0002500001437983 */ /* 0x000ea20000300800 */
[----:B0-----:R-:W-:-:S03]  /*39fc0*/  @!P1 IMAD.MOV.U32 R42, RZ, RZ, R3 ;  /* 0x000000ffff2a9224 */ /* 0x001fc600078e0003 */
[----:B------:R-:W2:Y:S01]  /*39fd0*/  LDL.LU R74, [R1+0x230] ;  /* 0x00023000014a7983 */ /* 0x000ea20000300800 */
[----:B------:R-:W-:-:S03]  /*39fe0*/  @!P1 IMAD.MOV.U32 R43, RZ, RZ, R61 ;  /* 0x000000ffff2b9224 */ /* 0x000fc600078e003d */
[----:B------:R-:W2:Y:S01]  /*39ff0*/  LDL.LU R76, [R1+0x210] ;  /* 0x00021000014c7983 */ /* 0x000ea20000300800 */
[----:B------:R-:W-:-:S03]  /*3a000*/  IMAD.MOV.U32 R61, RZ, RZ, R72 ;  /* 0x000000ffff3d7224 */ /* 0x000fc600078e0048 */
[----:B------:R-:W2:Y:S04]  /*3a010*/  LDL.LU R78, [R1+0x1f0] ;  /* 0x0001f000014e7983 */ /* 0x000ea80000300800 */
[----:B------:R-:W2:Y:S04]  /*3a020*/  LDL.LU R80, [R1+0x1d0] ;  /* 0x0001d00001507983 */ /* 0x000ea80000300800 */
[----:B------:R-:W2:Y:S04]  /*3a030*/  LDL.LU R86, [R1+0x1b0] ;  /* 0x0001b00001567983 */ /* 0x000ea80000300800 */
[----:B------:R-:W2:Y:S04]  /*3a040*/  LDL.LU R72, [R1+0x190] ;  /* 0x0001900001487983 */ /* 0x000ea80000300800 */
[----:B------:R-:W2:Y:S04]  /*3a050*/  LDL.LU R82, [R1+0x130] ;  /* 0x0001300001527983 */ /* 0x000ea80000300800 */
[----:B------:R-:W2:Y:S04]  /*3a060*/  LDL.LU R84, [R1+0x110] ;  /* 0x0001100001547983 */ /* 0x000ea80000300800 */
[----:B------:R0:W2:Y:S04]  /*3a070*/  @!P1 LDG.E.U16 R87, desc[UR20][R42.64] ;  /* 0x000000142a579981 */ /* 0x0000a8000c1e1500 */
[----:B------:R-:W2:Y:S04]  /*3a080*/  LDL.LU R88, [R1+0xf0] ;  /* 0x0000f00001587983 */ /* 0x000ea80000300800 */
[----:B------:R-:W2:Y:S01]  /*3a090*/  LDL.LU R90, [R1+0xd0] ;  /* 0x0000d000015a7983 */ /* 0x000ea20000300800 */
[----:B0-----:R-:W-:-:S02]  /*3a0a0*/  @!P1 IMAD.MOV.U32 R42, RZ, RZ, R0 ;  /* 0x000000ffff2a9224 */ /* 0x001fc400078e0000 */
[----:B------:R-:W-:Y:S01]  /*3a0b0*/  @!P1 IMAD.MOV.U32 R43, RZ, RZ, R2 ;  /* 0x000000ffff2b9224 */ /* 0x000fe200078e0002 */
[----:B------:R-:W2:Y:S04]  /*3a0c0*/  LDL.LU R92, [R1+0xb0] ;  /* 0x0000b000015c7983 */ /* 0x000ea80000300800 */
[----:B------:R-:W2:Y:S04]  /*3a0d0*/  LDL.LU R71, [R1+0x90] ;  /* 0x0000900001477983 */ /* 0x000ea80000300800 */
[----:B---3--:R-:W3:Y:S04]  /*3a0e0*/  LDL.LU R2, [R1+0x70] ;  /* 0x0000700001027983 */ /* 0x008ee80000300800 */
[----:B------:R-:W2:Y:S04]  /*3a0f0*/  LDL.LU R3, [R1+0x50] ;  /* 0x0000500001037983 */ /* 0x000ea80000300800 */
[----:B------:R-:W2:Y:S04]  /*3a100*/  LDL.LU R0, [R1+0x30] ;  /* 0x0000300001007983 */ /* 0x000ea80000300800 */
[----:B------:R0:W2:Y:S04]  /*3a110*/  @!P1 LDG.E.U16 R89, desc[UR20][R42.64] ;  /* 0x000000142a599981 */ /* 0x0000a8000c1e1500 */
[----:B------:R-:W2:Y:S04]  /*3a120*/  LDL.LU R42, [R1+0x4e8] ;  /* 0x0004e800012a7983 */ /* 0x000ea80000300800 */
[----:B------:R-:W0:Y:S01]  /*3a130*/  LDL.LU R43, [R1+0x4ec] ;  /* 0x0004ec00012b7983 */ /* 0x000e220000300800 */
[----:B------:R-:W-:-:S02]  /*3a140*/  PRMT R91, RZ, 0x7610, R91 ;  /* 0x00007610ff5b7816 */ /* 0x000fc4000000005b */
[----:B0-----:R-:W-:-:S05]  /*3a150*/  IADD3 R43, P3, PT, R43, R70, RZ ;  /* 0x000000462b2b7210 */ /* 0x001fca0007f7e0ff */
[----:B--2---:R-:W-:Y:S01]  /*3a160*/  IMAD.X R42, R42, 0x1, R69, P3 ;  /* 0x000000012a2a7824 */ /* 0x004fe200018e0645 */
[----:B------:R0:W-:Y:S04]  /*3a170*/  STL [R1+0x4ec], R43 ;  /* 0x0004ec2b01007387 */ /* 0x0001e80000100800 */
[----:B------:R1:W-:Y:S01]  /*3a180*/  STL [R1+0x4e8], R42 ;  /* 0x0004e82a01007387 */ /* 0x0003e20000100800 */
[----:B0-----:R-:W-:-:S04]  /*3a190*/  @!P1 LOP3.LUT R43, R43, R42, RZ, 0x3c, !PT ;  /* 0x0000002a2b2b9212 */ /* 0x001fc800078e3cff */
[----:B-1----:R-:W-:-:S04]  /*3a1a0*/  @!P1 LOP3.LUT R42, R43, R42, RZ, 0x3c, !PT ;  /* 0x0000002a2b2a9212 */ /* 0x002fc800078e3cff */
[----:B------:R-:W-:-:S05]  /*3a1b0*/  @!P1 LOP3.LUT R43, R43, R42, RZ, 0x3c, !PT ;  /* 0x0000002a2b2b9212 */ /* 0x000fca00078e3cff */
[----:B------:R0:W2:Y:S04]  /*3a1c0*/  @!P1 LDG.E.U16 R91, desc[UR20][R42.64] ;  /* 0x000000142a5b9981 */ /* 0x0000a8000c1e1500 */
[----:B------:R-:W2:Y:S04]  /*3a1d0*/  LDL.LU R42, [R1+0x30c] ;  /* 0x00030c00012a7983 */ /* 0x000ea80000300800 */
[----:B------:R-:W0:Y:S01]  /*3a1e0*/  LDL.LU R43, [R1+0x310] ;  /* 0x00031000012b7983 */ /* 0x000e220000300800 */
[----:B------:R-:W-:Y:S02]  /*3a1f0*/  PRMT R93, RZ, 0x7610, R93 ;  /* 0x00007610ff5d7816 */ /* 0x000fe4000000005d */
[----:B0-----:R-:W-:-:S05]  /*3a200*/  IADD3 R43, P3, PT, R43, R70, RZ ;  /* 0x000000462b2b7210 */ /* 0x001fca0007f7e0ff */
[----:B--2---:R-:W-:Y:S01]  /*3a210*/  IMAD.X R42, R42, 0x1, R69, P3 ;  /* 0x000000012a2a7824 */ /* 0x004fe200018e0645 */
[----:B------:R0:W-:Y:S04]  /*3a220*/  STL [R1+0x310], R43 ;  /* 0x0003102b01007387 */ /* 0x0001e80000100800 */
[----:B------:R1:W-:Y:S01]  /*3a230*/  STL [R1+0x30c], R42 ;  /* 0x00030c2a01007387 */ /* 0x0003e20000100800 */
[----:B0-----:R-:W-:-:S04]  /*3a240*/  @!P1 LOP3.LUT R43, R43, R42, RZ, 0x3c, !PT ;  /* 0x0000002a2b2b9212 */ /* 0x001fc800078e3cff */
[----:B-1----:R-:W-:-:S04]  /*3a250*/  @!P1 LOP3.LUT R42, R43, R42, RZ, 0x3c, !PT ;  /* 0x0000002a2b2a9212 */ /* 0x002fc800078e3cff */
[----:B------:R-:W-:-:S05]  /*3a260*/  @!P1 LOP3.LUT R43, R43, R42, RZ, 0x3c, !PT ;  /* 0x0000002a2b2b9212 */ /* 0x000fca00078e3cff */
[----:B------:R-:W2:Y:S01]  /*3a270*/  @!P1 LDG.E.U16 R93, desc[UR20][R42.64] ;  /* 0x000000142a5d9981 */ /* 0x000ea2000c1e1500 */
[----:B------:R-:W-:Y:S06]  /*3a280*/  BAR.SYNC.DEFER_BLOCKING 0x0 ;  /* 0x0000000000007b1d */ /* 0x000fec0000010000 */
[----:B------:R-:W2:Y:S04]  /*3a290*/  LDL.LU R42, [R1+0x170] ;  /* 0x00017000012a7983 */ /* 0x000ea80000300800 */
[----:B------:R-:W2:Y:S04]  /*3a2a0*/  LDL.LU R43, [R1+0x150] ;  /* 0x00015000012b7983 */ /* 0x000ea80000300800 */
[----:B------:R0:W-:Y:S04]  /*3a2b0*/  STS.U16 [R68+UR9+0x10000], R61 ;  /* 0x0100003d44007988 */ /* 0x0001e80008000409 */
[----:B----4-:R1:W-:Y:S04]  /*3a2c0*/  STS.U16 [R68+UR9+0x10400], R63 ;  /* 0x0104003f44007988 */ /* 0x0103e80008000409 */
[----:B------:R4:W-:Y:S04]  /*3a2d0*/  STS.U16 [R68+UR9+0x10800], R65 ;  /* 0x0108004144007988 */ /* 0x0009e80008000409 */
[----:B0-----:R-:W2:Y:S04]  /*3a2e0*/  LDL.LU R61, [R1+0x1350] ;  /* 0x00135000013d7983 */ /* 0x001ea80000300800 */
[----:B-1----:R-:W2:Y:S04]  /*3a2f0*/  LDL.LU R63, [R1+0x134c] ;  /* 0x00134c00013f7983 */ /* 0x002ea80000300800 */
[----:B----4-:R-:W4:Y:S04]  /*3a300*/  LDL.LU R65, [R1+0x1348] ;  /* 0x0013480001417983 */ /* 0x010f280000300800 */
[----:B------:R0:W-:Y:S04]  /*3a310*/  STS.U16 [R68+UR9+0x10c00], R67 ;  /* 0x010c004344007988 */ /* 0x0001e80008000409 */
[----:B------:R1:W-:Y:S04]  /*3a320*/  STS.U16 [R68+UR9+0x11000], R74 ;  /* 0x0110004a44007988 */ /* 0x0003e80008000409 */
[----:B------:R3:W-:Y:S04]  /*3a330*/  STS.U16 [R68+UR9+0x11400], R76 ;  /* 0x0114004c44007988 */ /* 0x0007e80008000409 */
[----:B0-----:R-:W4:Y:S04]  /*3a340*/  LDL.LU R67, [R1+0x1344] ;  /* 0x0013440001437983 */ /* 0x001f280000300800 */
[----:B-1----:R-:W4:Y:S04]  /*3a350*/  LDL.LU R74, [R1+0x1340] ;  /* 0x00134000014a7983 */ /* 0x002f280000300800 */
[----:B---3--:R-:W3:Y:S04]  /*3a360*/  LDL.LU R76, [R1+0x133c] ;  /* 0x00133c00014c7983 */ /* 0x008ee80000300800 */
[----:B------:R0:W-:Y:S04]  /*3a370*/  STS.U16 [R68+UR9+0x11800], R78 ;  /* 0x0118004e44007988 */ /* 0x0001e80008000409 */
[----:B------:R1:W-:Y:S04]  /*3a380*/  STS.U16 [R68+UR9+0x11c00], R80 ;  /* 0x011c005044007988 */ /* 0x0003e80008000409 */
[----:B------:R1:W-:Y:S04]  /*3a390*/  STS.U16 [R68+UR9+0x12000], R86 ;  /* 0x0120005644007988 */ /* 0x0003e80008000409 */
[----:B0-----:R-:W3:Y:S04]  /*3a3a0*/  LDL.LU R78, [R1+0x1338] ;  /* 0x00133800014e7983 */ /* 0x001ee80000300800 */
[----:B-1----:R-:W3:Y:S04]  /*3a3b0*/  LDL.LU R80, [R1+0x1334] ;  /* 0x0013340001507983 */ /* 0x002ee80000300800 */
[----:B------:R-:W3:Y:S04]  /*3a3c0*/  LDL.LU R86, [R1+0x1330] ;  /* 0x0013300001567983 */ /* 0x000ee80000300800 */
[----:B------:R0:W-:Y:S04]  /*3a3d0*/  STS.U16 [R68+UR9+0x12400], R72 ;  /* 0x0124004844007988 */ /* 0x0001e80008000409 */
        /* <DEDUP_REMOVED lines=18> */
[----:B-1----:R-:W3:Y:S04]  /*3a500*/  LDL.LU R0, [R1+0x1ac] ;  /* 0x0001ac0001007983 */ /* 0x002ee80000300800 */
        /* <DEDUP_REMOVED lines=9> */
[----:B------:R1:W-:Y:S04]  /*3a5a0*/  STS.U16 [R68+UR9+0x12c00], R43 ;  /* 0x012c002b44007988 */ /* 0x0003e80008000409 */
[----:B0-----:R-:W2:Y:S04]  /*3a5b0*/  LDL.LU R42, [R1+0x4c] ;  /* 0x00004c00012a7983 */ /* 0x001ea80000300800 */
[----:B-1----:R-:W2:Y:S04]  /*3a5c0*/  LDL.LU R43, [R1+0x2c] ;  /* 0x00002c00012b7983 */ /* 0x002ea80000300800 */
[----:B----4-:R-:W-:Y:S04]  /*3a5d0*/  STS.U16 [R68+UR9+0x15c00], R65 ;  /* 0x015c004144007988 */ /* 0x010fe80008000409 */
[----:B---3--:R0:W-:Y:S04]  /*3a5e0*/  STS.U16 [R68+UR9+0x15800], R86 ;  /* 0x0158005644007988 */ /* 0x0081e80008000409 */
[----:B0-----:R-:W3:Y:S04]  /*3a5f0*/  LDL.LU R86, [R1+0x6c] ;  /* 0x00006c0001567983 */ /* 0x001ee80000300800 */
[----:B------:R-:W4:Y:S04]  /*3a600*/  LDL.LU R65, [R1+0x8c] ;  /* 0x00008c0001417983 */ /* 0x000f280000300800 */
[----:B------:R-:W2:Y:S04]  /*3a610*/  LDL.LU R49, [R1+0xac] ;  /* 0x0000ac0001317983 */ /* 0x000ea80000300800 */
[----:B------:R-:W2:Y:S04]  /*3a620*/  LDL.LU R8, [R1+0xcc] ;  /* 0x0000cc0001087983 */ /* 0x000ea80000300800 */
[----:B------:R-:W2:Y:S04]  /*3a630*/  LDL.LU R16, [R1+0xec] ;  /* 0x0000ec0001107983 */ /* 0x000ea80000300800 */
[----:B------:R-:W2:Y:S04]  /*3a640*/  LDL.LU R24, [R1+0x10c] ;  /* 0x00010c0001187983 */ /* 0x000ea80000300800 */
[----:B------:R0:W-:Y:S04]  /*3a650*/  STS.U16 [R68+UR9+0x15400], R72 ;  /* 0x0154004844007988 */ /* 0x0001e80008000409 */
[----:B------:R-:W2:Y:S04]  /*3a660*/  LDL.LU R32, [R1+0x12c] ;  /* 0x00012c0001207983 */ /* 0x000ea80000300800 */
[----:B------:R-:W2:Y:S01]  /*3a670*/  LDL.LU R40, [R1+0x14c] ;  /* 0x00014c0001287983 */ /* 0x000ea20000300800 */
[----:B0-----:R-:W-:-:S03]  /*3a680*/  LOP3.LUT R72, R68, 0x10, RZ, 0x3c, !PT ;  /* 0x0000001044487812 */ /* 0x001fc600078e3cff */
[----:B------:R-:W2:Y:S04]  /*3a690*/  LDL.LU R44, [R1+0x16c] ;  /* 0x00016c00012c7983 */ /* 0x000ea80000300800 */
[----:B------:R-:W2:Y:S04]  /*3a6a0*/  LDL.LU R46, [R1+0x18c] ;  /* 0x00018c00012e7983 */ /* 0x000ea80000300800 */
        /* <DEDUP_REMOVED lines=18> */
[----:B--2---:R-:W-:Y:S04]  /*3a7d0*/  STS.U16 [R72+UR9+0x12480], R46 ;  /* 0x0124802e48007988 */ /* 0x004fe80008000409 */
[----:B------:R-:W-:Y:S04]  /*3a7e0*/  STS.U16 [R72+UR9+0x12880], R44 ;  /* 0x0128802c48007988 */ /* 0x000fe80008000409 */
[----:B------:R-:W-:Y:S04]  /*3a7f0*/  STS.U16 [R72+UR9+0x12c80], R40 ;  /* 0x012c802848007988 */ /* 0x000fe80008000409 */
[----:B------:R-:W-:Y:S04]  /*3a800*/  STS.U16 [R72+UR9+0x13080], R32 ;  /* 0x0130802048007988 */ /* 0x000fe80008000409 */
[----:B------:R-:W-:Y:S04]  /*3a810*/  STS.U16 [R72+UR9+0x13480], R24 ;  /* 0x0134801848007988 */ /* 0x000fe80008000409 */
[----:B------:R-:W-:Y:S04]  /*3a820*/  STS.U16 [R72+UR9+0x13880], R16 ;  /* 0x0138801048007988 */ /* 0x000fe80008000409 */
[----:B------:R-:W-:Y:S04]  /*3a830*/  STS.U16 [R72+UR9+0x13c80], R8 ;  /* 0x013c800848007988 */ /* 0x000fe80008000409 */
[----:B------:R-:W-:Y:S04]  /*3a840*/  STS.U16 [R72+UR9+0x14080], R49 ;  /* 0x0140803148007988 */ /* 0x000fe80008000409 */
[----:B----4-:R-:W-:Y:S04]  /*3a850*/  STS.U16 [R72+UR9+0x14480], R65 ;  /* 0x0144804148007988 */ /* 0x010fe80008000409 */
[----:B---3--:R-:W-:Y:S04]  /*3a860*/  STS.U16 [R72+UR9+0x14880], R86 ;  /* 0x0148805648007988 */ /* 0x008fe80008000409 */
[----:B------:R-:W-:Y:S04]  /*3a870*/  STS.U16 [R72+UR9+0x14c80], R42 ;  /* 0x014c802a48007988 */ /* 0x000fe80008000409 */
[----:B------:R-:W-:Y:S04]  /*3a880*/  STS.U16 [R72+UR9+0x15080], R43 ;  /* 0x0150802b48007988 */ /* 0x000fe80008000409 */
[----:B------:R0:W-:Y:S04]  /*3a890*/  STS.U16 [R72+UR9+0x15480], R0 ;  /* 0x0154800048007988 */ /* 0x0001e80008000409 */
[----:B0-----:R-:W2:Y:S04]  /*3a8a0*/  LDL.LU R0, [R1+0x1304] ;  /* 0x0013040001007983 */ /* 0x001ea80000300800 */
[----:B------:R-:W3:Y:S04]  /*3a8b0*/  LDL.LU R46, [R1+0x188] ;  /* 0x00018800012e7983 */ /* 0x000ee80000300800 */
[----:B------:R-:W4:Y:S04]  /*3a8c0*/  LDL.LU R44, [R1+0x168] ;  /* 0x00016800012c7983 */ /* 0x000f280000300800 */
        /* <DEDUP_REMOVED lines=9> */
[----:B------:R0:W-:Y:S04]  /*3a960*/  STS.U16 [R72+UR9+0x15880], R84 ;  /* 0x0158805448007988 */ /* 0x0001e80008000409 */
[----:B------:R-:W2:Y:S04]  /*3a970*/  LDL.LU R43, [R1+0x28] ;  /* 0x00002800012b7983 */ /* 0x000ea80000300800 */
[----:B------:R1:W-:Y:S04]  /*3a980*/  STS.U16 [R72+UR9+0x15c80], R63 ;  /* 0x015c803f48007988 */ /* 0x0003e80008000409 */
[----:B0-----:R-:W2:Y:S04]  /*3a990*/  LDL.LU R84, [R1+0x1a8] ;  /* 0x0001a80001547983 */ /* 0x001ea80000300800 */
[----:B------:R0:W-:Y:S04]  /*3a9a0*/  STS.U16 [R72+UR9+0x16080], R47 ;  /* 0x0160802f48007988 */ /* 0x0001e80008000409 */
[----:B-1----:R-:W2:Y:S04]  /*3a9b0*/  LDL.LU R63, [R1+0x1c8] ;  /* 0x0001c800013f7983 */ /* 0x002ea80000300800 */
        /* <DEDUP_REMOVED lines=10> */
[----:B------:R-:W-:Y:S04]  /*3aa60*/  STS.U16 [R72+UR9+0x17880], R50 ;  /* 0x0178803248007988 */ /* 0x000fe80008000409 */
[----:B-1----:R-:W2:Y:S04]  /*3aa70*/  LDL.LU R48, [R1+0x288] ;  /* 0x0002880001307983 */ /* 0x002ea80000300800 */
[----:B------:R0:W-:Y:S04]  /*3aa80*/  STS.U16 [R72+UR9+0x17c80], R52 ;  /* 0x017c803448007988 */ /* 0x0001e80008000409 */
[----:B0-----:R-:W2:Y:S04]  /*3aa90*/  LDL.LU R72, [R1+0x1300] ;  /* 0x0013000001487983 */ /* 0x001ea80000300800 */
[----:B------:R-:W2:Y:S01]  /*3aaa0*/  LDL.LU R52, [R1+0x2a8] ;  /* 0x0002a80001347983 */ /* 0x000ea20000300800 */
[----:B------:R-:W-:-:S05]  /*3aab0*/  LOP3.LUT R50, R68, 0x20, RZ, 0x3c, !PT ;  /* 0x0000002044327812 */ /* 0x000fca00078e3cff */
        /* <DEDUP_REMOVED lines=9> */
[----:B---3--:R-:W-:Y:S04]  /*3ab50*/  STS.U16 [R50+UR9+0x12500], R46 ;  /* 0x0125002e32007988 */ /* 0x008fe80008000409 */
[----:B----4-:R-:W-:Y:S04]  /*3ab60*/  STS.U16 [R50+UR9+0x12900], R44 ;  /* 0x0129002c32007988 */ /* 0x010fe80008000409 */
        /* <DEDUP_REMOVED lines=33> */
[----:B------:R0:W-:Y:S02]  /*3ad80*/  STS.U16 [R50+UR9+0x15900], R82 ;  /* 0x0159005232007988 */ /* 0x0001e40008000409 */
[----:B0-----:R-:W-:-:S05]  /*3ad90*/  LOP3.LUT R82, R68, 0x20, RZ, 0x3c, !PT ;  /* 0x0000002044527812 */ /* 0x001fca00078e3cff */
[----:B------:R-:W-:Y:S01]  /*3ada0*/  STS.U16 [R82+UR9+0x15d00], R61 ;  /* 0x015d003d52007988 */ /* 0x000fe20008000409 */
[----:B------:R-:W-:-:S03]  /*3adb0*/  LOP3.LUT R50, R68, 0x30, RZ, 0x3c, !PT ;  /* 0x0000003044327812 */ /* 0x000fc600078e3cff */
        /* <DEDUP_REMOVED lines=51> */
[----:B------:R-:W-:Y:S04]  /*3b0f0*/  STS.U16 [R50+UR9+0x15980], R80 ;  /* 0x0159805032007988 */ /* 0x000fe80008000409 */
        /* <DEDUP_REMOVED lines=31> */
[----:B------:R1:W-:Y:S04]  /*3b2f0*/  STS.U16 [R10+UR9+0x15600], R71 ;  /* 0x015600470a007988 */ /* 0x0003e80008000409 */
[----:B0-----:R-:W2:Y:S04]  /*3b300*/  LDL.LU R2, [R1+0x12f4] ;  /* 0x0012f40001027983 */ /* 0x001ea80000300800 */
[----:B-1----:R-:W3:Y:S04]  /*3b310*/  LDL.LU R71, [R1+0x12f0] ;  /* 0x0012f00001477983 */ /* 0x002ee80000300800 */
[----:B------:R-:W4:Y:S04]  /*3b320*/  LDL.LU R48, [R1+0x29c] ;  /* 0x00029c0001307983 */ /* 0x000f280000300800 */
[----:B------:R-:W2:Y:S04]  /*3b330*/  LDL.LU R33, [R1+0x27c] ;  /* 0x00027c0001217983 */ /* 0x000ea80000300800 */
        /* <DEDUP_REMOVED lines=30> */
[----:B--2---:R-:W-:Y:S04]  /*3b520*/  STS.U16 [R11+UR9+0x10680], R33 ;  /* 0x010680210b007988 */ /* 0x004fe80008000409 */
[----:B---3--:R0:W-:Y:S04]  /*3b530*/  STS.U16 [R11+UR9+0x10a80], R25 ;  /* 0x010a80190b007988 */ /* 0x0081e80008000409 */
[----:B------:R1:W-:Y:S04]  /*3b540*/  STS.U16 [R11+UR9+0x10e80], R17 ;  /* 0x010e80110b007988 */ /* 0x0003e80008000409 */
[----:B0-----:R-:W2:Y:S04]  /*3b550*/  LDL.LU R25, [R1+0x298] ;  /* 0x0002980001197983 */ /* 0x001ea80000300800 */
[----:B-1----:R-:W3:Y:S04]  /*3b560*/  LDL.LU R17, [R1+0x278] ;  /* 0x0002780001117983 */ /* 0x002ee80000300800 */
        /* <DEDUP_REMOVED lines=16> */
[----:B0-----:R-:W4:Y:S04]  /*3b670*/  LDL.LU R9, [R1+0x258] ;  /* 0x0002580001097983 */ /* 0x001f280000300800 */
[----:B-1----:R-:W4:Y:S04]  /*3b680*/  LDL.LU R47, [R1+0x238] ;  /* 0x00023800012f7983 */ /* 0x002f280000300800 */
[----:B------:R0:W-:Y:S04]  /*3b690*/  STS.U16 [R11+UR9+0x15280], R3 ;  /* 0x015280030b007988 */ /* 0x0001e80008000409 */
[----:B------:R-:W-:Y:S04]  /*3b6a0*/  STS.U16 [R11+UR9+0x15680], R92 ;  /* 0x0156805c0b007988 */ /* 0x000fe80008000409 */
[----:B0-----:R-:W4:Y:S04]  /*3b6b0*/  LDL.LU R3, [R1+0x12ec] ;  /* 0x0012ec0001037983 */ /* 0x001f280000300800 */
[----:B------:R-:W4:Y:S04]  /*3b6c0*/  LDL.LU R63, [R1+0x218] ;  /* 0x00021800013f7983 */ /* 0x000f280000300800 */
[----:B------:R-:W4:Y:S04]  /*3b6d0*/  LDL.LU R84, [R1+0x1f8] ;  /* 0x0001f80001547983 */ /* 0x000f280000300800 */
[----:B------:R-:W4:Y:S04]  /*3b6e0*/  LDL.LU R46, [R1+0x1d8] ;  /* 0x0001d800012e7983 */ /* 0x000f280000300800 */
[----:B------:R-:W-:Y:S04]  /*3b6f0*/  STS.U16 [R11+UR9+0x15a80], R76 ;  /* 0x015a804c0b007988 */ /* 0x000fe80008000409 */
[----:B------:R-:W4:Y:S04]  /*3b700*/  LDL.LU R44, [R1+0x1b8] ;  /* 0x0001b800012c7983 */ /* 0x000f280000300800 */
[----:B------:R-:W-:Y:S01]  /*3b710*/  STS.U16 [R11+UR9+0x15e80], R55 ;  /* 0x015e80370b007988 */ /* 0x000fe20008000409 */
[----:B------:R-:W-:-:S03]  /*3b720*/  LOP3.LUT R10, R68, 0x60, RZ, 0x3c, !PT ;  /* 0x00000060440a7812 */ /* 0x000fc600078e3cff */
[----:B------:R-:W4:Y:S04]  /*3b730*/  LDL.LU R40, [R1+0x198] ;  /* 0x0001980001287983 */ /* 0x000f280000300800 */
[----:B------:R-:W-:Y:S04]  /*3b740*/  STS.U16 [R11+UR9+0x16280], R5 ;  /* 0x016280050b007988 */ /* 0x000fe80008000409 */
        /* <DEDUP_REMOVED lines=15> */
[----:B------:R-:W4:Y:S04]  /*3b840*/  LDL.LU R43, [R1+0x78] ;  /* 0x00007800012b7983 */ /* 0x000f280000300800 */
[----:B--2---:R-:W-:Y:S04]  /*3b850*/  STS.U16 [R10+UR9+0x10300], R25 ;  /* 0x010300190a007988 */ /* 0x004fe80008000409 */
[----:B---3--:R0:W-:Y:S04]  /*3b860*/  STS.U16 [R10+UR9+0x10700], R17 ;  /* 0x010700110a007988 */ /* 0x0081e80008000409 */
[----:B0-----:R-:W2:Y:S04]  /*3b870*/  LDL.LU R17, [R1+0x58] ;  /* 0x0000580001117983 */ /* 0x001ea80000300800 */
[----:B----4-:R0:W-:Y:S04]  /*3b880*/  STS.U16 [R10+UR9+0x10b00], R9 ;  /* 0x010b00090a007988 */ /* 0x0101e80008000409 */
[----:B------:R1:W-:Y:S04]  /*3b890*/  STS.U16 [R10+UR9+0x10f00], R47 ;  /* 0x010f002f0a007988 */ /* 0x0003e80008000409 */
[----:B0-----:R-:W3:Y:S04]  /*3b8a0*/  LDL.LU R9, [R1+0x294] ;  /* 0x0002940001097983 */ /* 0x001ee80000300800 */
[----:B-1----:R-:W4:Y:S04]  /*3b8b0*/  LDL.LU R47, [R1+0x274] ;  /* 0x00027400012f7983 */ /* 0x002f280000300800 */
[----:B------:R0:W-:Y:S04]  /*3b8c0*/  STS.U16 [R10+UR9+0x11300], R63 ;  /* 0x0113003f0a007988 */ /* 0x0001e80008000409 */
[----:B------:R1:W-:Y:S04]  /*3b8d0*/  STS.U16 [R10+UR9+0x11700], R84 ;  /* 0x011700540a007988 */ /* 0x0003e80008000409 */
[----:B------:R1:W-:Y:S04]  /*3b8e0*/  STS.U16 [R10+UR9+0x11b00], R46 ;  /* 0x011b002e0a007988 */ /* 0x0003e80008000409 */
[----:B0-----:R-:W4:Y:S04]  /*3b8f0*/  LDL.LU R63, [R1+0x254] ;  /* 0x00025400013f7983 */ /* 0x001f280000300800 */
[----:B------:R0:W-:Y:S04]  /*3b900*/  STS.U16 [R10+UR9+0x11f00], R44 ;  /* 0x011f002c0a007988 */ /* 0x0001e80008000409 */
[----:B-1----:R-:W4:Y:S04]  /*3b910*/  LDL.LU R84, [R1+0x234] ;  /* 0x0002340001547983 */ /* 0x002f280000300800 */
[----:B------:R1:W-:Y:S04]  /*3b920*/  STS.U16 [R10+UR9+0x12300], R40 ;  /* 0x012300280a007988 */ /* 0x0003e80008000409 */
[----:B------:R-:W4:Y:S04]  /*3b930*/  LDL.LU R46, [R1+0x214] ;  /* 0x00021400012e7983 */ /* 0x000f280000300800 */
        /* <DEDUP_REMOVED lines=18> */
[----:B0-----:R-:W4:Y:S04]  /*3ba60*/  LDL.LU R42, [R1+0xd4] ;  /* 0x0000d400012a7983 */ /* 0x001f280000300800 */
[----:B-1----:R-:W4:Y:S04]  /*3ba70*/  LDL.LU R43, [R1+0xb4] ;  /* 0x0000b400012b7983 */ /* 0x002f280000300800 */
[----:B--2---:R-:W-:Y:S04]  /*3ba80*/  STS.U16 [R10+UR9+0x14b00], R17 ;  /* 0x014b00110a007988 */ /* 0x004fe80008000409 */
[----:B------:R0:W-:Y:S04]  /*3ba90*/  STS.U16 [R10+UR9+0x14f00], R71 ;  /* 0x014f00470a007988 */ /* 0x0001e80008000409 */
[----:B------:R1:W-:Y:S04]  /*3baa0*/  STS.U16 [R10+UR9+0x15300], R72 ;  /* 0x015300480a007988 */ /* 0x0003e80008000409 */
[----:B0-----:R-:W2:Y:S04]  /*3bab0*/  LDL.LU R71, [R1+0x12e8] ;  /* 0x0012e80001477983 */ /* 0x001ea80000300800 */
[----:B-1----:R-:W2:Y:S04]  /*3bac0*/  LDL.LU R72, [R1+0x12e4] ;  /* 0x0012e40001487983 */ /* 0x002ea80000300800 */
[----:B------:R-:W-:Y:S04]  /*3bad0*/  STS.U16 [R10+UR9+0x15700], R90 ;  /* 0x0157005a0a007988 */ /* 0x000fe80008000409 */
        /* <DEDUP_REMOVED lines=29> */
[----:B------:R2:W-:Y:S04]  /*3bcb0*/  STS.U16 [R4+UR9+0x14b80], R3 ;  /* 0x014b800304007988 */ /* 0x0005e80008000409 */
[----:B0-----:R0:W5:Y:S04]  /*3bcc0*/  LDL.LU R72, [R1+0x12e0] ;  /* 0x0012e00001487983 */ /* 0x0011680000300800 */
[----:B-1----:R0:W5:Y:S04]  /*3bcd0*/  LDL.LU R71, [R1+0x12dc] ;  /* 0x0012dc0001477983 */ /* 0x0021680000300800 */
[----:B--2---:R0:W5:Y:S04]  /*3bce0*/  LDL.LU R3, [R1+0x12d8] ;  /* 0x0012d80001037983 */ /* 0x0041680000300800 */
[----:B------:R1:W-:Y:S04]  /*3bcf0*/  STS.U16 [R4+UR9+0x14f80], R2 ;  /* 0x014f800204007988 */ /* 0x0003e80008000409 */
[----:B------:R2:W-:Y:S04]  /*3bd00*/  STS.U16 [R4+UR9+0x15380], R0 ;  /* 0x0153800004007988 */ /* 0x0005e80008000409 */
[----:B-1----:R0:W5:Y:S04]  /*3bd10*/  LDL.LU R2, [R1+0x12d4] ;  /* 0x0012d40001027983 */ /* 0x0021680000300800 */
[----:B--2---:R0:W5:Y:S04]  /*3bd20*/  LDL.LU R0, [R1+0x12d0] ;  /* 0x0012d00001007983 */ /* 0x0041680000300800 */
        /* <DEDUP_REMOVED lines=11> */
[----:B------:R1:W-:Y:S06]  /*3bde0*/  MEMBAR.ALL.CTA ;  /* 0x0000000000007992 */ /* 0x0003ec0000008000 */
[----:B-1----:R-:W1:Y:S01]  /*3bdf0*/  FENCE.VIEW.ASYNC.S ;  /* 0x00000000000073c6 */ /* 0x002e620000000000 */
[----:B------:R-:W-:-:S04]  /*3be00*/  ULEA UR6, UR18, UR9, 0x3 ;  /* 0x0000000912067291 */ /* 0x000fc8000f8e18ff */
[----:B------:R-:W-:Y:S01]  /*3be10*/  UIADD3 UR6, UPT, UPT, UR6, 0x20000, URZ ;  /* 0x0002000006067890 */ /* 0x000fe2000fffe0ff */
[----:B-1----:R-:W-:Y:S06]  /*3be20*/  BAR.SYNC.DEFER_BLOCKING 0x0 ;  /* 0x0000000000007b1d */ /* 0x002fec0000010000 */
[----:B0-----:R-:W-:Y:S05]  /*3be30*/  @P0 BRA `(.L_x_10) ;  /* 0x0000000000900947 */ /* 0x001fea0003800000 */
[----:B------:R-:W-:Y:S02]  /*3be40*/  UIADD3 UR19, UPT, UPT, UR8, 0x108, URZ ;  /* 0x0000010808137890 */ /* 0x000fe4000fffe0ff */
[----:B------:R-:W-:Y:S02]  /*3be50*/  UIADD3 UR36, UPT, UPT, UR8, 0x110, URZ ;  /* 0x0000011008247890 */ /* 0x000fe4000fffe0ff */
[----:B------:R-:W-:Y:S02]  /*3be60*/  UIADD3 UR37, UPT, UPT, UR8, 0x118, URZ ;  /* 0x0000011808257890 */ /* 0x000fe4000fffe0ff */
[----:B------:R-:W-:Y:S02]  /*3be70*/  UIADD3 UR42, UPT, UPT, UR8, 0x120, URZ ;  /* 0x00000120082a7890 */ /* 0x000fe4000fffe0ff */
[----:B------:R-:W-:Y:S02]  /*3be80*/  UIADD3 UR43, UPT, UPT, UR8, 0x128, URZ ;  /* 0x00000128082b7890 */ /* 0x000fe4000fffe0ff */
[----:B------:R-:W-:Y:S01]  /*3be90*/  UIADD3 UR48, UPT, UPT, UR8, 0x130, URZ ;  /* 0x0000013008307890 */ /* 0x000fe2000fffe0ff */
[----:B------:R-:W-:Y:S01]  /*3bea0*/  UMOV UR16, 0x0 ;  /* 0x0000000000107882 */ /* 0x000fe20000000000 */
[----:B------:R-:W-:Y:S01]  /*3beb0*/  UMOV UR17, 0x8400490 ;  /* 0x0840049000117882 */ /* 0x000fe20000000000 */
[----:B------:R-:W-:Y:S01]  /*3bec0*/  UMOV UR13, 0x40004040 ;  /* 0x40004040000d7882 */ /* 0x000fe20000000000 */
[----:B------:R-:W-:-:S02]  /*3bed0*/  UIADD3 UR49, UPT, UPT, UR8, 0x138, URZ ;  /* 0x0000013808317890 */ /* 0x000fc4000fffe0ff */
[----:B------:R0:W-:Y:S01]  /*3bee0*/  UTCHMMA tmem[UR11], gdesc[UR12], tmem[UR8], tmem[UR16], idesc[UR17], UPT ;  /* 0x00ff100c0b0079ea */ /* 0x0001e2000b800008 */
[----:B------:R-:W-:Y:S01]  /*3bef0*/  UMOV UR34, 0x0 ;  /* 0x0000000000227882 */ /* 0x000fe20000000000 */
[----:B------:R-:W-:Y:S01]  /*3bf00*/  UMOV UR35, 0x8400490 ;  /* 0x0840049000237882 */ /* 0x000fe20000000000 */
[----:B------:R-:W-:Y:S01]  /*3bf10*/  UMOV UR38, 0x0 ;  /* 0x0000000000267882 */ /* 0x000fe20000000000 */
[----:B------:R-:W-:Y:S01]  /*3bf20*/  UMOV UR39, 0x8400490 ;  /* 0x0840049000277882 */ /* 0x000fe20000000000 */
        /* <DEDUP_REMOVED lines=21> */
.L_x_10:
[----:B------:R-:W2:Y:S04]  /*3c080*/  LDL R5, [R1+0xecc] ;  /* 0x000ecc0001057983 */ /* 0x000ea80000100800 */
[----:B------:R-:W2:Y:S01]  /*3c090*/  LDL R4, [R1+0x2b4] ;  /* 0x0002b40001047983 */ /* 0x000ea20000100800 */
[----:B------:R-:W-:-:S04]  /*3c0a0*/  UIADD3 UR18, UPT, UPT, UR18, 0x1, URZ ;  /* 0x0000000112127890 */ /* 0x000fc8000fffe0ff */
[----:B------:R-:W-:-:S04]  /*3c0b0*/  UISETP.GT.AND UP1, UPT, UR18, 0x1, UPT ;  /* 0x000000011200788c */ /* 0x000fc8000bf24270 */
[----:B0-----:R-:W-:Y:S02]  /*3c0c0*/  USEL UR4, URZ, 0x1, !UP1 ;  /* 0x00000001ff047887 */ /* 0x001fe4000c800000 */
[----:B------:R-:W-:Y:S02]  /*3c0d0*/  USEL UR18, UR18, URZ, !UP1 ;  /* 0x000000ff12127287 */ /* 0x000fe4000c800000 */
[----:B------:R-:W-:-:S03]  /*3c0e0*/  ULOP3.LUT UR7, UR5, UR4, URZ, 0x3c, !UPT ;  /* 0x0000000405077292 */ /* 0x000fc6000f8e3cff */
[----:B------:R-:W-:-:S04]  /*3c0f0*/  UMOV UR4, UR5 ;  /* 0x0000000500047c82 */ /* 0x000fc80008000000 */
[----:B------:R-:W-:Y:S01]  /*3c100*/  UMOV UR5, UR7 ;  /* 0x0000000700057c82 */ /* 0x000fe20008000000 */
[----:B--2---:R-:W-:-:S13]  /*3c110*/  ISETP.NE.U32.AND P1, PT, R4, R5, PT ;  /* 0x000000050400720c */ /* 0x004fda0003f25070 */
[----:B------:R-:W-:Y:S05]  /*3c120*/  @P1 BRA `(.L_x_11) ;  /* 0xfffffea400b41947 */ /* 0x000fea000383ffff */
.L_x_8:
[----:B0-----:R-:W3:Y:S01]  /*3c130*/  LDL.LU R5, [R1+0xf4c] ;  /* 0x000f4c0001057983 */ /* 0x001ee20000300800 */
[----:B------:R-:W3:Y:S01]  /*3c140*/  LDCU.128 UR12, c[0x0][0x390] ;  /* 0x00007200ff0c77ac */ /* 0x000ee20008000c00 */
[----:B------:R-:W0:Y:S02]  /*3c150*/  LDC R4, c[0x0][0x3a0] ;  /* 0x0000e800ff047b82 */ /* 0x000e240000000800 */
[----:B------:R-:W4:Y:S01]  /*3c160*/  LDL.LU R10, [R1+0xf74] ;  /* 0x000f7400010a7983 */ /* 0x000f220000300800 */
[----:B------:R-:W4:Y:S03]  /*3c170*/  LDCU UR18, c[0x0][0x39c] ;  /* 0x00007380ff1277ac */ /* 0x000f260008000800 */
[----:B--2---:R-:W2:Y:S01]  /*3c180*/  LDL.LU R9, [R1+0xf78] ;  /* 0x000f780001097983 */ /* 0x004ea20000300800 */
[----:B------:R-:W1:Y:S01]  /*3c190*/  LDCU UR5, c[0x0][0x3b8] ;  /* 0x00007700ff0577ac */ /* 0x000e620008000800 */
[----:B------:R-:W2:Y:S01]  /*3c1a0*/  LDCU UR11, c[0x0][0x39c] ;  /* 0x00007380ff0b77ac */ /* 0x000ea20008000800 */
[----:B------:R-:W0:Y:S01]  /*3c1b0*/  LDCU UR7, c[0x0][0x3b4] ;  /* 0x00007680ff0777ac */ /* 0x000e220008000800 */
[----:B------:R-:W0:Y:S01]  /*3c1c0*/  LDCU UR16, c[0x0][0x39c] ;  /* 0x00007380ff1077ac */ /* 0x000e220008000800 */
[----:B------:R-:W0:Y:S02]  /*3c1d0*/  LDCU UR17, c[0x0][0x39c] ;  /* 0x00007380ff1177ac */ /* 0x000e240008000800 */
[----:B0-----:R-:W-:-:S02]  /*3c1e0*/  VIADD R4, R4, 0x7f ;  /* 0x0000007f04047836 */ /* 0x001fc40000000000 */
[----:B-1---5:R-:W-:-:S03]  /*3c1f0*/  IMAD R7, R0, UR5, RZ ;  /* 0x0000000500077c24 */ /* 0x022fc6000f8e02ff */
[----:B------:R-:W-:Y:S01]  /*3c200*/  ISETP.GE.AND P4, PT, R4, 0x80, PT ;  /* 0x000000800400780c */ /* 0x000fe20003f86270 */
[----:B------:R-:W-:-:S04]  /*3c210*/  VIADD R6, R7, UR5 ;  /* 0x0000000507067c36 */ /* 0x000fc80008000000 */
[----:B------:R-:W-:-:S04]  /*3c220*/  VIADD R3, R6, UR5 ;  /* 0x0000000506037c36 */ /* 0x000fc80008000000 */
[----:B------:R-:W-:Y:S01]  /*3c230*/  VIADD R4, R3, UR5 ;  /* 0x0000000503047c36 */ /* 0x000fe20008000000 */
[C---:B---3--:R-:W-:Y:S01]  /*3c240*/  ISETP.GE.AND P1, PT, R5.reuse, UR14, PT ;  /* 0x0000000e05007c0c */ /* 0x048fe2000bf26270 */
[----:B------:R-:W-:Y:S01]  /*3c250*/  IMAD R8, R5, UR7, RZ ;  /* 0x0000000705087c24 */ /* 0x000fe2000f8e02ff */
[----:B------:R-:W0:Y:S01]  /*3c260*/  LDCU UR14, c[0x0][0x39c] ;  /* 0x00007380ff0e77ac */ /* 0x000e220008000800 */
[----:B------:R-:W-:Y:S01]  /*3c270*/  VIADD R5, R4, UR5 ;  /* 0x0000000504057c36 */ /* 0x000fe20008000000 */
[----:B----4-:R-:W-:Y:S02]  /*3c280*/  ISETP.LT.AND P6, PT, R10, UR18, !P1 ;  /* 0x000000120a007c0c */ /* 0x010fe4000cfc1270 */
[----:B------:R-:W-:Y:S01]  /*3c290*/  LEA R2, P3, R8, UR12, 0x1 ;  /* 0x0000000c08027c11 */ /* 0x000fe2000f8608ff */
[----:B------:R-:W-:Y:S01]  /*3c2a0*/  VIADD R79, R5, UR5 ;  /* 0x00000005054f7c36 */ /* 0x000fe20008000000 */
[----:B--2---:R-:W-:Y:S02]  /*3c2b0*/  ISETP.LT.AND P5, PT, R9, UR11, !P1 ;  /* 0x0000000b09007c0c */ /* 0x004fe4000cfa1270 */
[----:B------:R-:W-:Y:S01]  /*3c2c0*/  P2R R9, PR, RZ, 0x40 ;  /* 0x00000040ff097803 */ /* 0x000fe20000000000 */
[----:B------:R-:W-:Y:S01]  /*3c2d0*/  VIADD R83, R79, UR5 ;  /* 0x000000054f537c36 */ /* 0x000fe20008000000 */
[----:B------:R-:W-:-:S02]  /*3c2e0*/  ISETP.LT.AND P0, PT, R0, UR15, !P1 ;  /* 0x0000000f00007c0c */ /* 0x000fc4000cf01270 */
[----:B------:R-:W-:Y:S01]  /*3c2f0*/  LEA.HI.X.SX32 R0, R8, UR13, 0x1, P3 ;  /* 0x0000000d08007c11 */ /* 0x000fe200098f0eff */
[----:B------:R1:W-:Y:S01]  /*3c300*/  STL [R1+0x1d8], R9 ;  /* 0x0001d80901007387 */ /* 0x0003e20000100800 */
[----:B------:R-:W-:Y:S09]  /*3c310*/  @!P4 BRA `(.L_x_12) ;  /* 0x000000000010c947 */ /* 0x000ff20003800000 */
[----:B------:R-:W-:-:S06]  /*3c320*/  USHF.L.U32 UR4, UR4, 0x1f, URZ ;  /* 0x0000001f04047899 */ /* 0x000fcc00080006ff */
[----:B------:R-:W-:-:S04]  /*3c330*/  IMAD.U32 R8, RZ, RZ, UR4 ;  /* 0x00000004ff087e24 */ /* 0x000fc8000f8e00ff */
[----:B------:R-:W2:Y:S02]  /*3c340*/  SYNCS.PHASECHK.TRANS64.TRYWAIT P3, [UR6], R8 ;  /* 0x00000008ff0075a7 */ /* 0x000ea40008061106 */
[----:B--2---:R-:W-:Y:S05]  /*3c350*/  @!P3 BRA `(.L_x_13) ;  /* 0x000000ac0020b947 */ /* 0x004fea0003800000 */
.L_x_12:
[----:B------:R-:W-:Y:S01]  /*3c360*/  BAR.SYNC.DEFER_BLOCKING 0x0 ;  /* 0x0000000000007b1d */ /* 0x000fe20000010000 */
[-C--:B------:R-:W-:Y:S01]  /*3c370*/  LEA R68, P4, R7, R2.reuse, 0x1 ;  /* 0x0000000207447211 */ /* 0x080fe200078808ff */
[----:B------:R-:W-:Y:S01]  /*3c380*/  VIADD R78, R83, UR5 ;  /* 0x00000005534e7c36 */ /* 0x000fe20008000000 */
[----:B------:R-:W-:Y:S02]  /*3c390*/  LEA R70, P3, R6, R2, 0x1 ;  /* 0x0000000206467211 */ /* 0x000fe400078608ff */
[----:B------:R-:W-:Y:S01]  /*3c3a0*/  LEA.HI.X.SX32 R69, R7, R0, 0x1, P4 ;  /* 0x0000000007457211 */ /* 0x000fe200020f0eff */
[----:B------:R-:W-:Y:S01]  /*3c3b0*/  VIADD R85, R78, UR5 ;  /* 0x000000054e557c36 */ /* 0x000fe20008000000 */
[----:B------:R-:W-:Y:S01]  /*3c3c0*/  LEA R72, P4, R3, R2, 0x1 ;  /* 0x0000000203487211 */ /* 0x000fe200078808ff */
[----:B------:R2:W-:Y:S01]  /*3c3d0*/  STL [R1+0x139c], R68 ;  /* 0x00139c4401007387 */ /* 0x0005e20000100800 */
[-C--:B------:R-:W-:Y:S01]  /*3c3e0*/  LEA.HI.X.SX32 R71, R6, R0.reuse, 0x1, P3 ;  /* 0x0000000006477211 */ /* 0x080fe200018f0eff */
[----:B------:R-:W-:Y:S01]  /*3c3f0*/  VIADD R89, R85, UR5 ;  /* 0x0000000555597c36 */ /* 0x000fe20008000000 */
[----:B------:R-:W-:Y:S01]  /*3c400*/  LEA.HI.X.SX32 R73, R3, R0, 0x1, P4 ;  /* 0x0000000003497211 */ /* 0x000fe200020f0eff */
[----:B------:R-:W-:Y:S01]  /*3c410*/  STL [R1+0x1398], R69 ;  /* 0x0013984501007387 */ /* 0x000fe20000100800 */
[CC--:B------:R-:W-:Y:S01]  /*3c420*/  LEA R74, P3, R4.reuse, R2.reuse, 0x1 ;  /* 0x00000002044a7211 */ /* 0x0c0fe200078608ff */
[----:B------:R-:W-:Y:S01]  /*3c430*/  VIADD R3, R89, UR5 ;  /* 0x0000000559037c36 */ /* 0x000fe20008000000 */
[----:B------:R-:W-:Y:S01]  /*3c440*/  LEA R76, P4, R5, R2, 0x1 ;  /* 0x00000002054c7211 */ /* 0x000fe200078808ff */
[----:B------:R-:W-:Y:S01]  /*3c450*/  STL [R1+0x13a4], R69 ;  /* 0x0013a44501007387 */ /* 0x000fe20000100800 */
[-C--:B------:R-:W-:Y:S01]  /*3c460*/  LEA.HI.X.SX32 R75, R4, R0.reuse, 0x1, P3 ;  /* 0x00000000044b7211 */ /* 0x080fe200018f0eff */
[----:B------:R-:W-:Y:S01]  /*3c470*/  VIADD R84, R3, UR5 ;  /* 0x0000000503547c36 */ /* 0x000fe20008000000 */
[----:B------:R-:W-:Y:S01]  /*3c480*/  LEA.HI.X.SX32 R77, R5, R0, 0x1, P4 ;  /* 0x00000000054d7211 */ /* 0x000fe200020f0eff */
[----:B------:R-:W-:Y:S01]  /*3c490*/  STL [R1+0x13b0], R69 ;  /* 0x0013b04501007387 */ /* 0x000fe20000100800 */
[C---:B------:R-:W-:Y:S01]  /*3c4a0*/  LEA R82, P3, R83.reuse, R2, 0x1 ;  /* 0x0000000253527211 */ /* 0x040fe200078608ff */
[----:B------:R-:W-:Y:S01]  /*3c4b0*/  VIADD R88, R84, UR5 ;  /* 0x0000000554587c36 */ /* 0x000fe20008000000 */
[----:B------:R-:W3:Y:S01]  /*3c4c0*/  LDCU UR4, c[0x0][0x39c] ;  /* 0x00007380ff0477ac */ /* 0x000ee20008000800 */
[----:B------:R-:W4:Y:S02]  /*3c4d0*/  @!P2 SYNCS.CCTL.IV [UR9+0x20000] ;  /* 0x02000000ff00a9b1 */ /* 0x000f240008000009 */
[----:B----4-:R-:W-:Y:S01]  /*3c4e0*/  BAR.SYNC.DEFER_BLOCKING 0x0 ;  /* 0x0000000000007b1d */ /* 0x010fe20000010000 */
[----:B------:R-:W-:-:S02]  /*3c4f0*/  LEA.HI.X.SX32 R83, R83, R0, 0x1, P3 ;  /* 0x0000000053537211 */ /* 0x000fc400018f0eff */
[----:B------:R-:W-:-:S03]  /*3c500*/  LEA R90, P3, R85, R2, 0x1 ;  /* 0x00000002555a7211 */ /* 0x000fc600078608ff */
[----:B------:R-:W4:Y:S01]  /*3c510*/  LDCU UR6, c[0x0][0x39c] ;  /* 0x00007380ff0677ac */ /* 0x000f220008000800 */
[----:B------:R-:W-:Y:S01]  /*3c520*/  LEA.HI.X.SX32 R91, R85, R0, 0x1, P3 ;  /* 0x00000000555b7211 */ /* 0x000fe200018f0eff */
[----:B-1----:R-:W1:Y:S01]  /*3c530*/  LDTM.x64 R4, tmem[UR10] ;  /* 0x0000000a000479ee */ /* 0x002e620008340000 */
[----:B------:R-:W-:Y:S01]  /*3c540*/  STL [R1+0x13bc], R69 ;  /* 0x0013bc4501007387 */ /* 0x000fe20000100800 */
[C---:B------:R-:W-:Y:S01]  /*3c550*/  LEA R92, P3, R3.reuse, R2, 0x1 ;  /* 0x00000002035c7211 */ /* 0x040fe200078608ff */
[----:B------:R-:W5:Y:S02]  /*3c560*/  LDCU UR7, c[0x0][0x39c] ;  /* 0x00007380ff0777ac */ /* 0x000f640008000800 */
[----:B------:R-:W-:Y:S01]  /*3c570*/  STL [R1+0x13c8], R69 ;  /* 0x0013c84501007387 */ /* 0x000fe20000100800 */
[----:B------:R-:W-:-:S03]  /*3c580*/  LEA.HI.X.SX32 R93, R3, R0, 0x1, P3 ;  /* 0x00000000035d7211 */ /* 0x000fc600018f0eff */
[----:B------:R-:W-:Y:S04]  /*3c590*/  STL [R1+0x13d4], R69 ;  /* 0x0013d44501007387 */ /* 0x000fe80000100800 */
[----:B------:R-:W-:Y:S01]  /*3c5a0*/  STL [R1+0x13e0], R69 ;  /* 0x0013e04501007387 */ /* 0x000fe20000100800 */
[----:B------:R-:W0:Y:S03]  /*3c5b0*/  @!P2 SYNCS.CCTL.IV [UR9+0x20008] ;  /* 0x02000800ff00a9b1 */ /* 0x000e260008000009 */
[----:B------:R1:W-:Y:S01]  /*3c5c0*/  STL [R1+0x13ec], R69 ;  /* 0x0013ec4501007387 */ /* 0x0003e20000100800 */
[C---:B------:R-:W-:Y:S01]  /*3c5d0*/  LEA R80, P2, R79.reuse, R2, 0x1 ;  /* 0x000000024f507211 */ /* 0x040fe200078408ff */
[----:B------:R-:W0:Y:S02]  /*3c5e0*/  LDCU UR9, c[0x0][0x39c] ;  /* 0x00007380ff0977ac */ /* 0x000e240008000800 */
[----:B------:R1:W-:Y:S01]  /*3c5f0*/  STL [R1+0x13a8], R70 ;  /* 0x0013a84601007387 */ /* 0x0003e20000100800 */
[----:B------:R-:W-:Y:S01]  /*3c600*/  LEA.HI.X.SX32 R81, R79, R0, 0x1, P2 ;  /* 0x000000004f517211 */ /* 0x000fe200010f0eff */
[----:B------:R-:W-:Y:S01]  /*3c610*/  VIADD R79, R88, UR5 ;  /* 0x00000005584f7c36 */ /* 0x000fe20008000000 */
[C---:B------:R-:W-:Y:S01]  /*3c620*/  LEA R86, P2, R78.reuse, R2, 0x1 ;  /* 0x000000024e567211 */ /* 0x040fe200078408ff */
[----:B------:R0:W-:Y:S03]  /*3c630*/  STL [R1+0x13a0], R71 ;  /* 0x0013a04701007387 */ /* 0x0001e60000100800 */
[----:B------:R-:W-:Y:S01]  /*3c640*/  LEA.HI.X.SX32 R87, R78, R0, 0x1, P2 ;  /* 0x000000004e577211 */ /* 0x000fe200010f0eff */
[----:B------:R-:W-:Y:S01]  /*3c650*/  STL [R1+0x13b4], R72 ;  /* 0x0013b44801007387 */ /* 0x000fe20000100800 */
[----:B--2---:R-:W-:Y:S01]  /*3c660*/  LEA R68, P2, R89, R2, 0x1 ;  /* 0x0000000259447211 */ /* 0x004fe200078408ff */
[----:B------:R-:W-:-:S02]  /*3c670*/  VIADD R78, R79, UR5 ;  /* 0x000000054f4e7c36 */ /* 0x000fc40008000000 */
[----:B------:R-:W-:Y:S01]  /*3c680*/  STL [R1+0x13ac], R73 ;  /* 0x0013ac4901007387 */ /* 0x000fe20000100800 */
[----:B-1----:R-:W-:Y:S01]  /*3c690*/  LEA.HI.X.SX32 R69, R89, R0, 0x1, P2 ;  /* 0x0000000059457211 */ /* 0x002fe200010f0eff */
[----:B------:R-:W-:Y:S01]  /*3c6a0*/  VIADD R85, R78, UR5 ;  /* 0x000000054e557c36 */ /* 0x000fe20008000000 */
[C---:B------:R-:W-:Y:S01]  /*3c6b0*/  LEA R70, P2, R84.reuse, R2, 0x1 ;  /* 0x0000000254467211 */ /* 0x040fe200078408ff */
[----:B------:R-:W-:Y:S02]  /*3c6c0*/  STL [R1+0x13c0], R74 ;  /* 0x0013c04a01007387 */ /* 0x000fe40000100800 */
[----:B------:R-:W-:Y:S01]  /*3c6d0*/  VIADD R3, R85, UR5 ;  /* 0x0000000555037c36 */ /* 0x000fe20008000000 */
[----:B0-----:R-:W-:Y:S01]  /*3c6e0*/  LEA.HI.X.SX32 R71, R84, R0, 0x1, P2 ;  /* 0x0000000054477211 */ /* 0x001fe200010f0eff */
[----:B------:R-:W-:Y:S02]  /*3c6f0*/  STL [R1+0x13b8], R75 ;  /* 0x0013b84b01007387 */ /* 0x000fe40000100800 */
[----:B------:R-:W-:-:S02]  /*3c700*/  VIADD R84, R3, UR5 ;  /* 0x0000000503547c36 */ /* 0x000fc40008000000 */
        /* <DEDUP_REMOVED lines=17> */
[----:B------:R0:W-:Y:S04]  /*3c820*/  STL.64 [R1+0x160], R68 ;  /* 0x0001604401007387 */ /* 0x0001e80000100a00 */
[----:B------:R-:W-:Y:S04]  /*3c830*/  STL.64 [R1+0x158], R92 ;  /* 0x0001585c01007387 */ /* 0x000fe80000100a00 */
[----:B------:R1:W-:Y:S01]  /*3c840*/  STL.64 [R1+0x150], R70 ;  /* 0x0001504601007387 */ /* 0x0003e20000100a00 */
[----:B0-----:R-:W-:-:S03]  /*3c850*/  LEA R68, P3, R88, R2, 0x1 ;  /* 0x0000000258447211 */ /* 0x001fc600078608ff */
[----:B------:R-:W2:Y:S01]  /*3c860*/  LDL.LU R74, [R1+0xf90] ;  /* 0x000f9000014a7983 */ /* 0x000ea20000300800 */
[----:B------:R-:W-:Y:S02]  /*3c870*/  LEA.HI.X.SX32 R69, R88, R0, 0x1, P3 ;  /* 0x0000000058457211 */ /* 0x000fe400018f0eff */
[----:B-1----:R-:W-:-:S03]  /*3c880*/  LEA R70, P2, R79, R2, 0x1 ;  /* 0x000000024f467211 */ /* 0x002fc600078408ff */
[----:B------:R0:W-:Y:S04]  /*3c890*/  STL.64 [R1+0x148], R68 ;  /* 0x0001484401007387 */ /* 0x0001e80000100a00 */
[----:B0-----:R-:W3:Y:S04]  /*3c8a0*/  LDL.LU R69, [R1+0xf8c] ;  /* 0x000f8c0001457983 */ /* 0x001ee80000300800 */
[----:B------:R-:W4:Y:S01]  /*3c8b0*/  LDL.LU R68, [R1+0xf80] ;  /* 0x000f800001447983 */ /* 0x000f220000300800 */
[----:B------:R-:W-:Y:S02]  /*3c8c0*/  LEA.HI.X.SX32 R71, R79, R0, 0x1, P2 ;  /* 0x000000004f477211 */ /* 0x000fe400010f0eff */
[----:B------:R-:W-:-:S03]  /*3c8d0*/  LEA R72, P3, R78, R2, 0x1 ;  /* 0x000000024e487211 */ /* 0x000fc600078608ff */
[----:B------:R0:W-:Y:S01]  /*3c8e0*/  STL.64 [R1+0x140], R70 ;  /* 0x0001404601007387 */ /* 0x0001e20000100a00 */
[----:B------:R-:W-:-:S05]  /*3c8f0*/  LEA.HI.X.SX32 R73, R78, R0, 0x1, P3 ;  /* 0x000000004e497211 */ /* 0x000fca00018f0eff */
[----:B------:R1:W-:Y:S01]  /*3c900*/  STL.64 [R1+0x138], R72 ;  /* 0x0001384801007387 */ /* 0x0003e20000100a00 */
[----:B0-----:R-:W-:-:S04]  /*3c910*/  LEA R70, P2, R85, R2, 0x1 ;  /* 0x0000000255467211 */ /* 0x001fc800078408ff */
[----:B------:R-:W-:Y:S02]  /*3c920*/  LEA.HI.X.SX32 R71, R85, R0, 0x1, P2 ;  /* 0x0000000055477211 */ /* 0x000fe400010f0eff */
[C---:B-1----:R-:W-:Y:S01]  /*3c930*/  LEA R72, P3, R3.reuse, R2, 0x1 ;  /* 0x0000000203487211 */ /* 0x042fe200078608ff */
[----:B------:R-:W-:Y:S02]  /*3c940*/  VIADD R79, R84, UR5 ;  /* 0x00000005544f7c36 */ /* 0x000fe40008000000 */
[----:B------:R0:W-:Y:S01]  /*3c950*/  STL.64 [R1+0x130], R70 ;  /* 0x0001304601007387 */ /* 0x0001e20000100a00 */
[----:B------:R-:W-:Y:S01]  /*3c960*/  LEA.HI.X.SX32 R73, R3, R0, 0x1, P3 ;  /* 0x0000000003497211 */ /* 0x000fe200018f0eff */
[----:B------:R-:W-:-:S04]  /*3c970*/  VIADD R78, R79, UR5 ;  /* 0x000000054f4e7c36 */ /* 0x000fc80008000000 */
        /* <DEDUP_REMOVED lines=11> */
[----:B-1----:R-:W-:-:S03]  /*3ca30*/  LEA R72, P3, R3, R2, 0x1 ;  /* 0x0000000203487211 */ /* 0x002fc600078608ff */
[----:B------:R0:W-:Y:S01]  /*3ca40*/  STL.64 [R1+0x110], R70 ;  /* 0x0001104601007387 */ /* 0x0001e20000100a00 */
[----:B------:R-:W-:-:S03]  /*3ca50*/  LEA.HI.X.SX32 R73, R3, R0, 0x1, P3 ;  /* 0x0000000003497211 */ /* 0x000fc600018f0eff */
[----:B------:R-:W-:Y:S01]  /*3ca60*/  STL [R1+0x1400], R2 ;  /* 0x0014000201007387 */ /* 0x000fe20000100800 */
[----:B------:R-:W-:Y:S02]  /*3ca70*/  F2FP.BF16.F32.PACK_AB R66, R67, R66 ;  /* 0x000000424342723e */ /* 0x000fe400000010ff */
[C---:B0-----:R-:W-:Y:S01]  /*3ca80*/  LEA R70, P4, R84.reuse, R2, 0x1 ;  /* 0x0000000254467211 */ /* 0x041fe200078808ff */
[----:B------:R0:W-:Y:S03]  /*3ca90*/  STL [R1+0x1404], R3 ;  /* 0x0014040301007387 */ /* 0x0001e60000100800 */
[----:B------:R-:W-:Y:S01]  /*3caa0*/  LEA.HI.X.SX32 R71, R84, R0, 0x1, P4 ;  /* 0x0000000054477211 */ /* 0x000fe200020f0eff */
[----:B------:R-:W-:Y:S01]  /*3cab0*/  STL.64 [R1+0x108], R72 ;  /* 0x0001084801007387 */ /* 0x000fe20000100a00 */
[----:B------:R-:W-:Y:S02]  /*3cac0*/  F2FP.BF16.F32.PACK_AB R64, R65, R64 ;  /* 0x000000404140723e */ /* 0x000fe400000010ff */
[----:B------:R-:W-:Y:S01]  /*3cad0*/  F2FP.BF16.F32.PACK_AB R62, R63, R62 ;  /* 0x0000003e3f3e723e */ /* 0x000fe200000010ff */
[----:B------:R-:W-:Y:S01]  /*3cae0*/  STL [R1+0x140c], R84 ;  /* 0x00140c5401007387 */ /* 0x000fe20000100800 */
[----:B------:R-:W-:-:S03]  /*3caf0*/  F2FP.BF16.F32.PACK_AB R60, R61, R60 ;  /* 0x0000003c3d3c723e */ /* 0x000fc600000010ff */
[----:B------:R1:W-:Y:S01]  /*3cb00*/  STL [R1+0x1408], R0 ;  /* 0x0014080001007387 */ /* 0x0003e20000100800 */
[----:B------:R-:W-:-:S03]  /*3cb10*/  F2FP.BF16.F32.PACK_AB R58, R59, R58 ;  /* 0x0000003a3b3a723e */ /* 0x000fc600000010ff */
[----:B------:R-:W-:Y:S01]  /*3cb20*/  STL.64 [R1+0x100], R70 ;  /* 0x0001004601007387 */ /* 0x000fe20000100a00 */
[----:B------:R-:W-:-:S03]  /*3cb30*/  F2FP.BF16.F32.PACK_AB R56, R57, R56 ;  /* 0x000000383938723e */ /* 0x000fc600000010ff */
[----:B------:R-:W-:Y:S01]  /*3cb40*/  STL [R1+0x1410], R67 ;  /* 0x0014104301007387 */ /* 0x000fe20000100800 */
[----:B0-----:R-:W-:-:S03]  /*3cb50*/  F2FP.BF16.F32.PACK_AB R3, R55, R54 ;  /* 0x000000363703723e */ /* 0x001fc600000010ff */
[----:B------:R-:W-:Y:S01]  /*3cb60*/  STL [R1+0x1d4], R66 ;  /* 0x0001d44201007387 */ /* 0x000fe20000100800 */
[----:B------:R-:W-:-:S03]  /*3cb70*/  F2FP.BF16.F32.PACK_AB R2, R53, R52 ;  /* 0x000000343502723e */ /* 0x000fc600000010ff */
[----:B------:R-:W-:Y:S01]  /*3cb80*/  STL [R1+0x1d0], R64 ;  /* 0x0001d04001007387 */ /* 0x000fe20000100800 */
[----:B-1----:R-:W-:-:S03]  /*3cb90*/  F2FP.BF16.F32.PACK_AB R0, R51, R50 ;  /* 0x000000323300723e */ /* 0x002fc600000010ff */
[----:B------:R-:W-:Y:S04]  /*3cba0*/  STL [R1+0x1cc], R62 ;  /* 0x0001cc3e01007387 */ /* 0x000fe80000100800 */
[----:B------:R-:W-:Y:S04]  /*3cbb0*/  STL [R1+0x1c8], R60 ;  /* 0x0001c83c01007387 */ /* 0x000fe80000100800 */
[----:B------:R-:W-:Y:S04]  /*3cbc0*/  STL [R1+0x1c4], R58 ;  /* 0x0001c43a01007387 */ /* 0x000fe80000100800 */
[----:B------:R-:W-:Y:S04]  /*3cbd0*/  STL [R1+0x1c0], R56 ;  /* 0x0001c03801007387 */ /* 0x000fe80000100800 */
[----:B------:R-:W-:Y:S04]  /*3cbe0*/  STL [R1+0x1bc], R3 ;  /* 0x0001bc0301007387 */ /* 0x000fe80000100800 */
[----:B------:R-:W-:Y:S04]  /*3cbf0*/  STL.64 [R1+0x14e0], R48 ;  /* 0x0014e03001007387 */ /* 0x000fe80000100a00 */
[----:B------:R-:W-:Y:S04]  /*3cc00*/  STL [R1+0x1b8], R2 ;  /* 0x0001b80201007387 */ /* 0x000fe80000100800 */
[----:B------:R-:W-:Y:S04]  /*3cc10*/  STL.64 [R1+0x14d8], R46 ;  /* 0x0014d82e01007387 */ /* 0x000fe80000100a00 */
[----:B------:R-:W-:Y:S04]  /*3cc20*/  STL [R1+0x1b4], R0 ;  /* 0x0001b40001007387 */ /* 0x000fe80000100800 */
[----:B------:R-:W-:Y:S04]  /*3cc30*/  STL.64 [R1+0x14d0], R44 ;  /* 0x0014d02c01007387 */ /* 0x000fe80000100a00 */
        /* <DEDUP_REMOVED lines=15> */
[----:B------:R0:W-:Y:S04]  /*3cd30*/  STL.64 [R1+0x1450], R12 ;  /* 0x0014500c01007387 */ /* 0x0001e80000100a00 */
[----:B------:R-:W-:Y:S04]  /*3cd40*/  STL.64 [R1+0x1448], R10 ;  /* 0x0014480a01007387 */ /* 0x000fe80000100a00 */
[----:B------:R-:W-:Y:S04]  /*3cd50*/  STL.64 [R1+0x1440], R8 ;  /* 0x0014400801007387 */ /* 0x000fe80000100a00 */
[----:B------:R-:W-:Y:S04]  /*3cd60*/  STL.64 [R1+0x1438], R6 ;  /* 0x0014380601007387 */ /* 0x000fe80000100a00 */
[----:B------:R-:W-:Y:S01]  /*3cd70*/  STL.64 [R1+0x1430], R4 ;  /* 0x0014300401007387 */ /* 0x000fe20000100a00 */
[----:B--2---:R-:W-:-:S02]  /*3cd80*/  ISETP.LT.AND P2, PT, R74, UR16, !P1 ;  /* 0x000000104a007c0c */ /* 0x004fc4000cf41270 */
[----:B---3--:R-:W-:Y:S02]  /*3cd90*/  ISETP.LT.AND P3, PT, R69, UR17, !P1 ;  /* 0x0000001145007c0c */ /* 0x008fe4000cf61270 */
[----:B----4-:R-:W-:Y:S02]  /*3cda0*/  ISETP.LT.AND P4, PT, R68, UR14, !P1 ;  /* 0x0000000e44007c0c */ /* 0x010fe4000cf81270 */
[----:B0-----:R-:W0:Y:S02]  /*3cdb0*/  LDTM.x64 R12, tmem[UR10+0x40] ;  /* 0x0000400a000c79ee */ /* 0x001e240008340000 */
[----:B0-----:R-:W-:Y:S04]  /*3cdc0*/  STL.64 [R1], R12 ;  /* 0x0000000c01007387 */ /* 0x001fe80000100a00 */
        /* <DEDUP_REMOVED lines=30> */
[----:B------:R2:W-:Y:S04]  /*3cfb0*/  STL.64 [R1+0xf8], R74 ;  /* 0x0000f84a01007387 */ /* 0x0005e80000100a00 */
[----:B0-----:R-:W3:Y:S04]  /*3cfc0*/  LDL.LU.64 R48, [R1+0x14e0] ;  /* 0x0014e00001307983 */ /* 0x001ee80000300a00 */
[----:B------:R-:W4:Y:S04]  /*3cfd0*/  LDL.LU.64 R46, [R1+0x14d8] ;  /* 0x0014d800012e7983 */ /* 0x000f280000300a00 */
[----:B------:R-:W5:Y:S04]  /*3cfe0*/  LDL.LU.64 R44, [R1+0x14d0] ;  /* 0x0014d000012c7983 */ /* 0x000f680000300a00 */
        /* <DEDUP_REMOVED lines=20> */
[----:B------:R-:W5:Y:S04]  /*3d130*/  LDL.LU R84, [R1+0xa4] ;  /* 0x0000a40001547983 */ /* 0x000f680000300800 */
[----:B------:R-:W5:Y:S04]  /*3d140*/  LDL.LU R0, [R1+0xa0] ;  /* 0x0000a00001007983 */ /* 0x000f680000300800 */
[----:B------:R-:W5:Y:S04]  /*3d150*/  LDL.LU R3, [R1+0x9c] ;  /* 0x00009c0001037983 */ /* 0x000f680000300800 */
[----:B------:R-:W5:Y:S04]  /*3d160*/  LDL.LU R2, [R1+0x98] ;  /* 0x0000980001027983 */ /* 0x000f680000300800 */
[----:B------:R-:W5:Y:S04]  /*3d170*/  LDL.LU R89, [R1+0x94] ;  /* 0x0000940001597983 */ /* 0x000f680000300800 */
[----:B------:R-:W5:Y:S04]  /*3d180*/  LDL.LU R90, [R1+0x90] ;  /* 0x00009000015a7983 */ /* 0x000f680000300800 */
[----:B------:R-:W5:Y:S04]  /*3d190*/  LDL.LU R91, [R1+0x8c] ;  /* 0x00008c00015b7983 */ /* 0x000f680000300800 */
[----:B------:R-:W5:Y:S04]  /*3d1a0*/  LDL.LU R86, [R1+0x88] ;  /* 0x0000880001567983 */ /* 0x000f680000300800 */
[----:B-1----:R-:W5:Y:S04]  /*3d1b0*/  LDL.LU R69, [R1+0x84] ;  /* 0x0000840001457983 */ /* 0x002f680000300800 */
[----:B------:R-:W5:Y:S04]  /*3d1c0*/  LDL.LU R66, [R1+0x80] ;  /* 0x0000800001427983 */ /* 0x000f680000300800 */
[----:B------:R-:W5:Y:S04]  /*3d1d0*/  LDL.LU R65, [R1+0x7c] ;  /* 0x00007c0001417983 */ /* 0x000f680000300800 */
[----:B------:R-:W5:Y:S04]  /*3d1e0*/  LDL.LU R64, [R1+0x78] ;  /* 0x0000780001407983 */ /* 0x000f680000300800 */
[----:B------:R-:W5:Y:S04]  /*3d1f0*/  LDL.LU R63, [R1+0x74] ;  /* 0x00007400013f7983 */ /* 0x000f680000300800 */
[----:B------:R-:W5:Y:S04]  /*3d200*/  LDL.LU R62, [R1+0x70] ;  /* 0x00007000013e7983 */ /* 0x000f680000300800 */
[----:B------:R-:W5:Y:S04]  /*3d210*/  LDL.LU R61, [R1+0x6c] ;  /* 0x00006c00013d7983 */ /* 0x000f680000300800 */
[----:B------:R-:W5:Y:S04]  /*3d220*/  LDL.LU R60, [R1+0x68] ;  /* 0x00006800013c7983 */ /* 0x000f680000300800 */
[----:B------:R-:W5:Y:S01]  /*3d230*/  LDL.LU R59, [R1+0x64] ;  /* 0x00006400013b7983 */ /* 0x000f620000300800 */
[----:B------:R-:W-:-:S03]  /*3d240*/  IMAD.MOV.U32 R67, RZ, RZ, R54 ;  /* 0x000000ffff437224 */ /* 0x000fc600078e0036 */
        /* <DEDUP_REMOVED lines=24> */
[----:B------:R-:W2:Y:S01]  /*3d3d0*/  LDL.LU R92, [R1] ;  /* 0x00000000015c7983 */ /* 0x000ea20000300800 */
[----:B---3--:R-:W-:-:S02]  /*3d3e0*/  F2FP.BF16.F32.PACK_AB R48, R49, R48 ;  /* 0x000000303130723e */ /* 0x008fc400000010ff */
[----:B----4-:R-:W-:-:S03]  /*3d3f0*/  F2FP.BF16.F32.PACK_AB R47, R47, R46 ;  /* 0x0000002e2f2f723e */ /* 0x010fc600000010ff */
[----:B------:R-:W-:Y:S01]  /*3d400*/  STL [R1+0x1b0], R48 ;  /* 0x0001b03001007387 */ /* 0x000fe20000100800 */
[----:B-----5:R-:W-:-:S03]  /*3d410*/  F2FP.BF16.F32.PACK_AB R46, R45, R44 ;  /* 0x0000002c2d2e723e */ /* 0x020fc600000010ff */
[----:B------:R-:W3:Y:S04]  /*3d420*/  LDL.LU R44, [R1+0xc0] ;  /* 0x0000c000012c7983 */ /* 0x000ee80000300800 */
[----:B------:R-:W-:Y:S01]  /*3d430*/  STL [R1+0x1ac], R47 ;  /* 0x0001ac2f01007387 */ /* 0x000fe20000100800 */
[----:B------:R-:W-:-:S03]  /*3d440*/  F2FP.BF16.F32.PACK_AB R43, R43, R42 ;  /* 0x0000002a2b2b723e */ /* 0x000fc600000010ff */
[----:B------:R-:W4:Y:S04]  /*3d450*/  LDL.LU R45, [R1+0xbc] ;  /* 0x0000bc00012d7983 */ /* 0x000f280000300800 */
[----:B------:R0:W-:Y:S01]  /*3d460*/  STL [R1+0x1a8], R46 ;  /* 0x0001a82e01007387 */ /* 0x0001e20000100800 */
[----:B------:R-:W-:Y:S02]  /*3d470*/  F2FP.BF16.F32.PACK_AB R41, R41, R40 ;  /* 0x000000282929723e */ /* 0x000fe400000010ff */
[----:B------:R-:W-:Y:S01]  /*3d480*/  F2FP.BF16.F32.PACK_AB R39, R39, R38 ;  /* 0x000000262727723e */ /* 0x000fe200000010ff */
[----:B0-----:R-:W4:Y:S04]  /*3d490*/  LDL.LU R46, [R1+0xb8] ;  /* 0x0000b800012e7983 */ /* 0x001f280000300800 */
[----:B------:R-:W5:Y:S04]  /*3d4a0*/  LDL.LU R47, [R1+0xb4] ;  /* 0x0000b400012f7983 */ /* 0x000f680000300800 */
[----:B------:R-:W5:Y:S04]  /*3d4b0*/  LDL.LU R48, [R1+0xb0] ;  /* 0x0000b00001307983 */ /* 0x000f680000300800 */
[----:B------:R-:W2:Y:S04]  /*3d4c0*/  LDL.LU R49, [R1+0xac] ;  /* 0x0000ac0001317983 */ /* 0x000ea80000300800 */
[----:B------:R-:W2:Y:S04]  /*3d4d0*/  LDL.LU R42, [R1+0xc8] ;  /* 0x0000c800012a7983 */ /* 0x000ea80000300800 */
[----:B------:R0:W-:Y:S01]  /*3d4e0*/  STL [R1+0x1a4], R43 ;  /* 0x0001a42b01007387 */ /* 0x0001e20000100800 */
[----:B------:R-:W-:-:S02]  /*3d4f0*/  F2FP.BF16.F32.PACK_AB R37, R37, R36 ;  /* 0x000000242525723e */ /* 0x000fc400000010ff */
[----:B------:R-:W-:Y:S01]  /*3d500*/  F2FP.BF16.F32.PACK_AB R35, R35, R34 ;  /* 0x000000222323723e */ /* 0x000fe200000010ff */
[----:B0-----:R-:W3:Y:S04]  /*3d510*/  LDL.LU R43, [R1+0xc4] ;  /* 0x0000c400012b7983 */ /* 0x001ee80000300800 */
[----:B------:R-:W2:Y:S04]  /*3d520*/  LDL.LU R40, [R1+0xd0] ;  /* 0x0000d00001287983 */ /* 0x000ea80000300800 */
[----:B------:R0:W-:Y:S01]  /*3d530*/  STL [R1+0x1a0], R41 ;  /* 0x0001a02901007387 */ /* 0x0001e20000100800 */
[----:B------:R-:W-:-:S02]  /*3d540*/  F2FP.BF16.F32.PACK_AB R33, R33, R32 ;  /* 0x000000202121723e */ /* 0x000fc400000010ff */
[----:B------:R-:W-:Y:S01]  /*3d550*/  F2FP.BF16.F32.PACK_AB R31, R31, R30 ;  /* 0x0000001e1f1f723e */ /* 0x000fe200000010ff */
[----:B0-----:R-:W2:Y:S04]  /*3d560*/  LDL.LU R41, [R1+0xcc] ;  /* 0x0000cc0001297983 */ /* 0x001ea80000300800 */
[----:B------:R-:W2:Y:S04]  /*3d570*/  LDL.LU R38, [R1+0xd8] ;  /* 0x0000d80001267983 */ /* 0x000ea80000300800 */
[----:B------:R0:W-:Y:S01]  /*3d580*/  STL [R1+0x19c], R39 ;  /* 0x00019c2701007387 */ /* 0x0001e20000100800 */
[----:B------:R-:W-:-:S03]  /*3d590*/  F2FP.BF16.F32.PACK_AB R29, R29, R28 ;  /* 0x0000001c1d1d723e */ /* 0x000fc600000010ff */
[----:B0-----:R-:W2:Y:S04]  /*3d5a0*/  LDL.LU R39, [R1+0xd4] ;  /* 0x0000d40001277983 */ /* 0x001ea80000300800 */
[----:B------:R-:W2:Y:S04]  /*3d5b0*/  LDL.LU R36, [R1+0xe0] ;  /* 0x0000e00001247983 */ /* 0x000ea80000300800 */
[----:B------:R0:W-:Y:S01]  /*3d5c0*/  STL [R1+0x198], R37 ;  /* 0x0001982501007387 */ /* 0x0001e20000100800 */
[----:B------:R-:W-:-:S03]  /*3d5d0*/  F2FP.BF16.F32.PACK_AB R25, R27, R26 ;  /* 0x0000001a1b19723e */ /* 0x000fc600000010ff */
[----:B0-----:R-:W2:Y:S04]  /*3d5e0*/  LDL.LU R37, [R1+0xdc] ;  /* 0x0000dc0001257983 */ /* 0x001ea80000300800 */
[----:B------:R-:W2:Y:S04]  /*3d5f0*/  LDL.LU R34, [R1+0xe8] ;  /* 0x0000e80001227983 */ /* 0x000ea80000300800 */
[----:B------:R0:W-:Y:S04]  /*3d600*/  STL [R1+0x194], R35 ;  /* 0x0001942301007387 */ /* 0x0001e80000100800 */
[----:B0-----:R-:W2:Y:S04]  /*3d610*/  LDL.LU R35, [R1+0xe4] ;  /* 0x0000e40001237983 */ /* 0x001ea80000300800 */
[----:B------:R-:W2:Y:S04]  /*3d620*/  LDL.LU R32, [R1+0xf0] ;  /* 0x0000f00001207983 */ /* 0x000ea80000300800 */
[----:B------:R0:W-:Y:S04]  /*3d630*/  STL [R1+0x190], R33 ;  /* 0x0001902101007387 */ /* 0x0001e80000100800 */
[----:B0-----:R-:W2:Y:S04]  /*3d640*/  LDL.LU R33, [R1+0xec] ;  /* 0x0000ec0001217983 */ /* 0x001ea80000300800 */
[----:B------:R-:W2:Y:S04]  /*3d650*/  LDL.LU R30, [R1+0xf8] ;  /* 0x0000f800011e7983 */ /* 0x000ea80000300800 */
[----:B------:R0:W-:Y:S04]  /*3d660*/  STL [R1+0x18c], R31 ;  /* 0x00018c1f01007387 */ /* 0x0001e80000100800 */
[----:B0-----:R-:W2:Y:S04]  /*3d670*/  LDL.LU R31, [R1+0xf4] ;  /* 0x0000f400011f7983 */ /* 0x001ea80000300800 */
[----:B------:R0:W-:Y:S04]  /*3d680*/  STL [R1+0x188], R29 ;  /* 0x0001881d01007387 */ /* 0x0001e80000100800 */
[----:B0-----:R-:W2:Y:S04]  /*3d690*/  LDL.LU R29, [R1+0xfc] ;  /* 0x0000fc00011d7983 */ /* 0x001ea80000300800 */
[----:B------:R0:W-:Y:S04]  /*3d6a0*/  STL [R1+0x184], R25 ;  /* 0x0001841901007387 */ /* 0x0001e80000100800 */
[----:B0-----:R-:W2:Y:S02]  /*3d6b0*/  LDL.LU R25, [R1+0x1428] ;  /* 0x0014280001197983 */ /* 0x001ea40000300800 */
[----:B--2---:R-:W-:-:S05]  /*3d6c0*/  F2FP.BF16.F32.PACK_AB R23, R25, R24 ;  /* 0x000000181917723e */ /* 0x004fca00000010ff */
        /* <DEDUP_REMOVED lines=13> */
[----:B0-----:R-:W2:Y:S01]  /*3d7a0*/  LDL.LU R15, [R1+0x1414] ;  /* 0x00141400010f7983 */ /* 0x001ea20000300800 */
[----:B------:R-:W-:Y:S02]  /*3d7b0*/  F2FP.BF16.F32.PACK_AB R27, R13, R12 ;  /* 0x0000000c0d1b723e */ /* 0x000fe400000010ff */
[----:B------:R-:W-:Y:S02]  /*3d7c0*/  F2FP.BF16.F32.PACK_AB R26, R29, R30 ;  /* 0x0000001e1d1a723e */ /* 0x000fe400000010ff */
[----:B------:R-:W-:Y:S02]  /*3d7d0*/  F2FP.BF16.F32.PACK_AB R25, R31, R32 ;  /* 0x000000201f19723e */ /* 0x000fe400000010ff */
[----:B------:R-:W-:-:S02]  /*3d7e0*/  F2FP.BF16.F32.PACK_AB R24, R33, R34 ;  /* 0x000000222118723e */ /* 0x000fc400000010ff */
[----:B------:R-:W-:Y:S02]  /*3d7f0*/  F2FP.BF16.F32.PACK_AB R23, R35, R36 ;  /* 0x000000242317723e */ /* 0x000fe400000010ff */
[----:B------:R-:W-:Y:S02]  /*3d800*/  F2FP.BF16.F32.PACK_AB R22, R37, R38 ;  /* 0x000000262516723e */ /* 0x000fe400000010ff */
[----:B------:R-:W-:Y:S02]  /*3d810*/  F2FP.BF16.F32.PACK_AB R21, R39, R40 ;  /* 0x000000282715723e */ /* 0x000fe400000010ff */
[----:B------:R-:W-:Y:S02]  /*3d820*/  F2FP.BF16.F32.PACK_AB R20, R41, R42 ;  /* 0x0000002a2914723e */ /* 0x000fe400000010ff */
[----:B---3--:R-:W-:Y:S02]  /*3d830*/  F2FP.BF16.F32.PACK_AB R19, R43, R44 ;  /* 0x0000002c2b13723e */ /* 0x008fe400000010ff */
[----:B----4-:R-:W-:-:S02]  /*3d840*/  F2FP.BF16.F32.PACK_AB R18, R45, R46 ;  /* 0x0000002e2d12723e */ /* 0x010fc400000010ff */
[----:B-----5:R-:W-:Y:S02]  /*3d850*/  F2FP.BF16.F32.PACK_AB R17, R47, R48 ;  /* 0x000000302f11723e */ /* 0x020fe400000010ff */
[----:B------:R-:W-:Y:S02]  /*3d860*/  F2FP.BF16.F32.PACK_AB R16, R49, R67 ;  /* 0x000000433110723e */ /* 0x000fe400000010ff */
[----:B------:R-:W-:Y:S02]  /*3d870*/  F2FP.BF16.F32.PACK_AB R13, R89, R90 ;  /* 0x0000005a590d723e */ /* 0x000fe400000010ff */
[----:B------:R-:W-:Y:S02]  /*3d880*/  F2FP.BF16.F32.PACK_AB R12, R91, R86 ;  /* 0x000000565b0c723e */ /* 0x000fe400000010ff */
[----:B------:R-:W-:Y:S02]  /*3d890*/  F2FP.BF16.F32.PACK_AB R88, R11, R10 ;  /* 0x0000000a0b58723e */ /* 0x000fe400000010ff */
[----:B------:R-:W-:-:S02]  /*3d8a0*/  F2FP.BF16.F32.PACK_AB R11, R69, R66 ;  /* 0x00000042450b723e */ /* 0x000fc400000010ff */
[----:B--2---:R-:W-:-:S05]  /*3d8b0*/  F2FP.BF16.F32.PACK_AB R28, R15, R14 ;  /* 0x0000000e0f1c723e */ /* 0x004fca00000010ff */
        /* <DEDUP_REMOVED lines=9> */
[----:B------:R-:W-:-:S03]  /*3d950*/  F2FP.BF16.F32.PACK_AB R15, R84, R0 ;  /* 0x00000000540f723e */ /* 0x000fc600000010ff */
[----:B------:R-:W-:Y:S04]  /*3d960*/  STL [R1+0xc0], R19 ;  /* 0x0000c01301007387 */ /* 0x000fe80000100800 */
[----:B------:R-:W-:Y:S04]  /*3d970*/  STL [R1+0xbc], R18 ;  /* 0x0000bc1201007387 */ /* 0x000fe80000100800 */
[----:B------:R0:W2:Y:S01]  /*3d980*/  LDL.LU R67, [R1+0x1410] ;  /* 0x0014100001437983 */ /* 0x0000a20000300800 */
[----:B------:R-:W-:-:S03]  /*3d990*/  F2FP.BF16.F32.PACK_AB R14, R3, R2 ;  /* 0x00000002030e723e */ /* 0x000fc600000010ff */
[----:B------:R-:W-:Y:S04]  /*3d9a0*/  STL [R1+0xb8], R17 ;  /* 0x0000b81101007387 */ /* 0x000fe80000100800 */
[----:B------:R-:W3:Y:S04]  /*3d9b0*/  LDL.LU R84, [R1+0x140c] ;  /* 0x00140c0001547983 */ /* 0x000ee80000300800 */
[----:B------:R-:W-:Y:S04]  /*3d9c0*/  STL [R1+0xb0], R16 ;  /* 0x0000b01001007387 */ /* 0x000fe80000100800 */
[----:B------:R-:W4:Y:S04]  /*3d9d0*/  LDL.LU R0, [R1+0x1408] ;  /* 0x0014080001007983 */ /* 0x000f280000300800 */
[----:B------:R0:W5:Y:S04]  /*3d9e0*/  LDL.LU R3, [R1+0x1404] ;  /* 0x0014040001037983 */ /* 0x0001680000300800 */
[----:B------:R-:W-:Y:S04]  /*3d9f0*/  STL [R1+0xa8], R15 ;  /* 0x0000a80f01007387 */ /* 0x000fe80000100800 */
[----:B------:R-:W3:Y:S04]  /*3da00*/  LDL.LU R2, [R1+0x1400] ;  /* 0x0014000001027983 */ /* 0x000ee80000300800 */
[----:B------:R0:W3:Y:S04]  /*3da10*/  LDL.LU R89, [R1+0x13fc] ;  /* 0x0013fc0001597983 */ /* 0x0000e80000300800 */
[----:B------:R-:W-:Y:S04]  /*3da20*/  STL [R1+0xa0], R14 ;  /* 0x0000a00e01007387 */ /* 0x000fe80000100800 */
[----:B------:R-:W3:Y:S04]  /*3da30*/  LDL.LU R90, [R1+0x13f8] ;  /* 0x0013f800015a7983 */ /* 0x000ee80000300800 */
[----:B------:R-:W3:Y:S04]  /*3da40*/  LDL.LU R91, [R1+0x13f4] ;  /* 0x0013f400015b7983 */ /* 0x000ee80000300800 */
[----:B------:R-:W-:Y:S04]  /*3da50*/  STL [R1+0x98], R13 ;  /* 0x0000980d01007387 */ /* 0x000fe80000100800 */
[----:B------:R-:W3:Y:S04]  /*3da60*/  LDL.LU R86, [R1+0x13f0] ;  /* 0x0013f00001567983 */ /* 0x000ee80000300800 */
[----:B------:R0:W3:Y:S01]  /*3da70*/  LDL.LU R69, [R1+0x13ec] ;  /* 0x0013ec0001457983 */ /* 0x0000e20000300800 */
[----:B------:R-:W-:-:S02]  /*3da80*/  F2FP.BF16.F32.PACK_AB R85, R9, R8 ;  /* 0x000000080955723e */ /* 0x000fc400000010ff */
[----:B------:R-:W-:Y:S02]  /*3da90*/  F2FP.BF16.F32.PACK_AB R10, R65, R64 ;  /* 0x00000040410a723e */ /* 0x000fe400000010ff */
[----:B------:R-:W-:Y:S01]  /*3daa0*/  F2FP.BF16.F32.PACK_AB R9, R63, R62 ;  /* 0x0000003e3f09723e */ /* 0x000fe200000010ff */
[----:B------:R-:W-:Y:S01]  /*3dab0*/  STL [R1+0x90], R12 ;  /* 0x0000900c01007387 */ /* 0x000fe20000100800 */
[----:B------:R-:W-:Y:S02]  /*3dac0*/  F2FP.BF16.F32.PACK_AB R79, R7, R6 ;  /* 0x00000006074f723e */ /* 0x000fe400000010ff */
[----:B------:R-:W-:Y:S01]  /*3dad0*/  F2FP.BF16.F32.PACK_AB R8, R61, R60 ;  /* 0x0000003c3d08723e */ /* 0x000fe200000010ff */
[----:B------:R-:W-:Y:S01]  /*3dae0*/  STL [R1+0x88], R11 ;  /* 0x0000880b01007387 */ /* 0x000fe20000100800 */
[----:B------:R-:W-:Y:S02]  /*3daf0*/  F2FP.BF16.F32.PACK_AB R7, R59, R58 ;  /* 0x0000003a3b07723e */ /* 0x000fe400000010ff */
[----:B------:R-:W-:Y:S01]  /*3db00*/  F2FP.BF16.F32.PACK_AB R78, R5, R4 ;  /* 0x00000004054e723e */ /* 0x000fe200000010ff */
[----:B------:R-:W-:Y:S01]  /*3db10*/  STL [R1+0x80], R10 ;  /* 0x0000800a01007387 */ /* 0x000fe20000100800 */
[----:B------:R-:W-:-:S02]  /*3db20*/  F2FP.BF16.F32.PACK_AB R6, R57, R56 ;  /* 0x000000383906723e */ /* 0x000fc400000010ff */
[----:B------:R-:W-:Y:S01]  /*3db30*/  F2FP.BF16.F32.PACK_AB R5, R55, R54 ;  /* 0x000000363705723e */ /* 0x000fe200000010ff */
[----:B------:R-:W-:Y:S01]  /*3db40*/  STL [R1+0x78], R9 ;  /* 0x0000780901007387 */ /* 0x000fe20000100800 */
[----:B------:R-:W-:-:S03]  /*3db50*/  F2FP.BF16.F32.PACK_AB R4, R53, R52 ;  /* 0x000000343504723e */ /* 0x000fc600000010ff */
[----:B------:R-:W-:Y:S04]  /*3db60*/  STL [R1+0x70], R8 ;  /* 0x0000700801007387 */ /* 0x000fe80000100800 */
[----:B------:R-:W-:Y:S04]  /*3db70*/  STL [R1+0x6c], R7 ;  /* 0x00006c0701007387 */ /* 0x000fe80000100800 */
[----:B------:R-:W-:Y:S04]  /*3db80*/  STL [R1+0x64], R6 ;  /* 0x0000640601007387 */ /* 0x000fe80000100800 */
[----:B------:R-:W-:Y:S01]  /*3db90*/  STL [R1+0x60], R5 ;  /* 0x0000600501007387 */ /* 0x000fe20000100800 */
[----:B--2---:R-:W-:-:S05]  /*3dba0*/  F2FP.BF16.F32.PACK_AB R67, R51, R50 ;  /* 0x000000323343723e */ /* 0x004fca00000010ff */
[----:B------:R-:W-:Y:S04]  /*3dbb0*/  STL [R1+0x58], R67 ;  /* 0x0000584301007387 */ /* 0x000fe80000100800 */
[----:B------:R1:W-:Y:S02]  /*3dbc0*/  STL [R1+0x5c], R4 ;  /* 0x00005c0401007387 */ /* 0x0003e40000100800 */
[----:B-1----:R-:W1:Y:S01]  /*3dbd0*/  LDTM.x64 R4, tmem[UR10+0x80] ;  /* 0x0000800a000479ee */ /* 0x002e620008340000 */
[----:B---3--:R-:W-:Y:S02]  /*3dbe0*/  F2FP.BF16.F32.PACK_AB R69, R87, R82 ;  /* 0x000000525745723e */ /* 0x008fe400000010ff */
[----:B------:R-:W2:Y:S04]  /*3dbf0*/  LDL.LU R87, [R1+0x13e8] ;  /* 0x0013e80001577983 */ /* 0x000ea80000300800 */
[----:B------:R-:W3:Y:S04]  /*3dc00*/  LDL.LU R82, [R1+0x13e4] ;  /* 0x0013e40001527983 */ /* 0x000ee80000300800 */
[----:B------:R0:W-:Y:S04]  /*3dc10*/  STL [R1+0x54], R69 ;  /* 0x0000544501007387 */ /* 0x0001e80000100800 */
[----:B0-----:R0:W2:Y:S02]  /*3dc20*/  LDL.LU R69, [R1+0x13e0] ;  /* 0x0013e00001457983 */ /* 0x0010a40000300800 */
[----:B--2---:R-:W-:-:S02]  /*3dc30*/  F2FP.BF16.F32.PACK_AB R69, R83, R80 ;  /* 0x000000505345723e */ /* 0x004fc400000010ff */
[----:B------:R-:W3:Y:S04]  /*3dc40*/  LDL.LU R83, [R1+0x13dc] ;  /* 0x0013dc0001537983 */ /* 0x000ee80000300800 */
[----:B------:R-:W2:Y:S04]  /*3dc50*/  LDL.LU R80, [R1+0x13d8] ;  /* 0x0013d80001507983 */ /* 0x000ea80000300800 */
[----:B------:R0:W-:Y:S04]  /*3dc60*/  STL [R1+0x50], R69 ;  /* 0x0000504501007387 */ /* 0x0001e80000100800 */
[----:B0-----:R0:W2:Y:S02]  /*3dc70*/  LDL.LU R69, [R1+0x13d4] ;  /* 0x0013d40001457983 */ /* 0x0010a40000300800 */
[----:B--2---:R-:W-:-:S02]  /*3dc80*/  F2FP.BF16.F32.PACK_AB R69, R81, R76 ;  /* 0x0000004c5145723e */ /* 0x004fc400000010ff */
[----:B------:R-:W2:Y:S04]  /*3dc90*/  LDL.LU R81, [R1+0x13d0] ;  /* 0x0013d00001517983 */ /* 0x000ea80000300800 */
        /* <DEDUP_REMOVED lines=17> */
[----:B0-----:R0:W2:Y:S01]  /*3ddb0*/  LDL.LU R69, [R1+0x13a4] ;  /* 0x0013a40001457983 */ /* 0x0010a20000300800 */
[----:B------:R-:W-:-:S02]  /*3ddc0*/  F2FP.BF16.F32.PACK_AB R89, R93, R92 ;  /* 0x0000005c5d59723e */ /* 0x000fc400000010ff */
[----:B-1----:R-:W-:Y:S02]  /*3ddd0*/  F2FP.BF16.F32.PACK_AB R66, R67, R66 ;  /* 0x000000424342723e */ /* 0x002fe400000010ff */
[----:B------:R-:W-:Y:S02]  /*3dde0*/  F2FP.BF16.F32.PACK_AB R64, R65, R64 ;  /* 0x000000404140723e */ /* 0x000fe400000010ff */
        /* <DEDUP_REMOVED lines=28> */
[----:B-----5:R-:W-:Y:S02]  /*3dfb0*/  F2FP.BF16.F32.PACK_AB R3, R7, R6 ;  /* 0x000000060703723e */ /* 0x020fe400000010ff */
[----:B------:R-:W-:Y:S02]  /*3dfc0*/  F2FP.BF16.F32.PACK_AB R4, R5, R4 ;  /* 0x000000040504723e */ /* 0x000fe400000010ff */
[----:B--2---:R-:W-:Y:S02]  /*3dfd0*/  F2FP.BF16.F32.PACK_AB R69, R71, R68 ;  /* 0x000000444745723e */ /* 0x004fe400000010ff */
[----:B------:R-:W2:Y:S04]  /*3dfe0*/  LDL.LU R71, [R1+0x13a0] ;  /* 0x0013a00001477983 */ /* 0x000ea80000300800 */
[----:B------:R-:W5:Y:S04]  /*3dff0*/  LDL.LU R68, [R1+0x139c] ;  /* 0x00139c0001447983 */ /* 0x000f680000300800 */
[----:B------:R1:W-:Y:S04]  /*3e000*/  STL [R1+0x3c], R69 ;  /* 0x00003c4501007387 */ /* 0x0003e80000100800 */
[----:B-1----:R-:W5:Y:S04]  /*3e010*/  LDL.LU R69, [R1+0x1398] ;  /* 0x0013980001457983 */ /* 0x002f680000300800 */
        /* <DEDUP_REMOVED lines=32> */
[----:B-1----:R-:W3:Y:S04]  /*3e220*/  LDL.LU R3, [R1+0xf94] ;  /* 0x000f940001037983 */ /* 0x002ee80000300800 */
[----:B------:R-:W4:Y:S04]  /*3e230*/  LDL.LU R92, [R1+0xf98] ;  /* 0x000f9800015c7983 */ /* 0x000f280000300800 */
[----:B------:R1:W-:Y:S04]  /*3e240*/  STL [R1+0x10], R4 ;  /* 0x0000100401007387 */ /* 0x0003e80000100800 */
[----:B------:R-:W4:Y:S01]  /*3e250*/  LDL.LU R89, [R1+0x1178] ;  /* 0x0011780001597983 */ /* 0x000f220000300800 */
[----:B-1----:R-:W1:Y:S01]  /*3e260*/  LDTM.x64 R4, tmem[UR10+0xc0] ;  /* 0x0000c00a000479ee */ /* 0x002e620008340000 */
[----:B------:R-:W-:-:S02]  /*3e270*/  NOP ;  /* 0x0000000000007918 */ /* 0x000fc40000000000 */
[----:B-1----:R1:W-:Y:S04]  /*3e280*/  STL.64 [R1+0x1390], R24 ;  /* 0x0013901801007387 */ /* 0x0023e80000100a00 */
[----:B-1----:R-:W4:Y:S04]  /*3e290*/  LDL.LU R25, [R1+0xf9c] ;  /* 0x000f9c0001197983 */ /* 0x002f280000300800 */
[----:B------:R1:W-:Y:S04]  /*3e2a0*/  STL.64 [R1+0x1388], R26 ;  /* 0x0013881a01007387 */ /* 0x0003e80000100a00 */
[----:B------:R-:W-:Y:S04]  /*3e2b0*/  STL.64 [R1+0x1380], R28 ;  /* 0x0013801c01007387 */ /* 0x000fe80000100a00 */
[----:B------:R-:W-:Y:S04]  /*3e2c0*/  STL.64 [R1+0x1378], R30 ;  /* 0x0013781e01007387 */ /* 0x000fe80000100a00 */
[----:B------:R-:W-:Y:S04]  /*3e2d0*/  STL.64 [R1+0x1370], R32 ;  /* 0x0013702001007387 */ /* 0x000fe80000100a00 */
[----:B------:R-:W-:Y:S04]  /*3e2e0*/  STL [R1+0x1368], R38 ;  /* 0x0013682601007387 */ /* 0x000fe80000100800 */
[----:B------:R-:W-:Y:S04]  /*3e2f0*/  STL.64 [R1+0x1360], R34 ;  /* 0x0013602201007387 */ /* 0x000fe80000100a00 */
[----:B------:R-:W-:Y:S04]  /*3e300*/  STL.64 [R1+0x1358], R36 ;  /* 0x0013582401007387 */ /* 0x000fe80000100a00 */
[----:B------:R-:W-:Y:S04]  /*3e310*/  STL [R1+0x1350], R39 ;  /* 0x0013502701007387 */ /* 0x000fe80000100800 */
[----:B------:R-:W-:Y:S04]  /*3e320*/  STL.64 [R1+0x1348], R40 ;  /* 0x0013482801007387 */ /* 0x000fe80000100a00 */
[----:B------:R-:W-:Y:S04]  /*3e330*/  STL [R1+0x1340], R44 ;  /* 0x0013402c01007387 */ /* 0x000fe80000100800 */
[----:B------:R-:W-:Y:S04]  /*3e340*/  STL.64 [R1+0x1338], R42 ;  /* 0x0013382a01007387 */ /* 0x000fe80000100a00 */
[----:B------:R-:W-:Y:S04]  /*3e350*/  STL [R1+0x1330], R45 ;  /* 0x0013302d01007387 */ /* 0x000fe80000100800 */
[----:B------:R-:W-:Y:S04]  /*3e360*/  STL.64 [R1+0x1328], R46 ;  /* 0x0013282e01007387 */ /* 0x000fe80000100a00 */
[----:B------:R-:W-:Y:S04]  /*3e370*/  STL [R1+0x1324], R48 ;  /* 0x0013243001007387 */ /* 0x000fe80000100800 */
        /* <DEDUP_REMOVED lines=16> */
[----:B-1----:R-:W4:Y:S04]  /*3e480*/  LDL.LU R26, [R1+0xfa0] ;  /* 0x000fa000011a7983 */ /* 0x002f280000300800 */
[----:B-----5:R1:W-:Y:S02]  /*3e490*/  @P0 STG.E.U16 desc[UR20][R68.64], R78 ;  /* 0x0000004e44000986 */ /* 0x0203e4000c101514 */
[----:B-1----:R-:W-:-:S05]  /*3e4a0*/  PRMT R68, R78, 0x7632, R68 ;  /* 0x000076324e447816 */ /* 0x002fca0000000044 */
[----:B--2---:R-:W-:Y:S04]  /*3e4b0*/  @P5 STG.E.U16 desc[UR20][R70.64], R68 ;  /* 0x0000004446005986 */ /* 0x004fe8000c101514 */
[----:B------:R1:W-:Y:S02]  /*3e4c0*/  @P2 STG.E.U16 desc[UR20][R72.64], R79 ;  /* 0x0000004f48002986 */ /* 0x0003e4000c101514 */
[----:B-1----:R-:W-:-:S05]  /*3e4d0*/  PRMT R72, R79, 0x7632, R72 ;  /* 0x000076324f487816 */ /* 0x002fca0000000048 */
[----:B------:R-:W-:Y:S01]  /*3e4e0*/  @P3 STG.E.U16 desc[UR20][R74.64], R72 ;  /* 0x000000484a003986 */ /* 0x000fe2000c101514 */
[----:B---3--:R-:W-:Y:S01]  /*3e4f0*/  ISETP.LT.AND P0, PT, R3, UR4, !P1 ;  /* 0x0000000403007c0c */ /* 0x008fe2000cf01270 */
[----:B------:R-:W4:Y:S02]  /*3e500*/  LDCU UR4, c[0x0][0x39c] ;  /* 0x00007380ff0477ac */ /* 0x000f240008000800 */
[----:B----4-:R-:W-:Y:S01]  /*3e510*/  ISETP.LT.AND P5, PT, R92, UR4, !P1 ;  /* 0x000000045c007c0c */ /* 0x010fe2000cfa1270 */
[----:B------:R-:W1:Y:S02]  /*3e520*/  LDCU UR4, c[0x0][0x39c] ;  /* 0x00007380ff0477ac */ /* 0x000e640008000800 */
[----:B-1----:R-:W-:Y:S01]  /*3e530*/  ISETP.LT.AND P2, PT, R25, UR4, !P1 ;  /* 0x0000000419007c0c */ /* 0x002fe2000cf41270 */
[----:B------:R-:W1:Y:S01]  /*3e540*/  LDCU UR4, c[0x0][0x39c] ;  /* 0x00007380ff0477ac */ /* 0x000e620008000800 */
[----:B------:R-:W2:Y:S04]  /*3e550*/  LDL.LU R25, [R1+0xfa4] ;  /* 0x000fa40001197983 */ /* 0x000ea80000300800 */
[----:B------:R-:W3:Y:S01]  /*3e560*/  LDL.LU R24, [R1+0xfa8] ;  /* 0x000fa80001187983 */ /* 0x000ee20000300800 */
[----:B-1----:R-:W-:Y:S01]  /*3e570*/  ISETP.LT.AND P3, PT, R89, UR4, !P1 ;  /* 0x0000000459007c0c */ /* 0x002fe2000cf61270 */
[----:B------:R-:W1:Y:S02]  /*3e580*/  LDCU UR4, c[0x0][0x39c] ;  /* 0x00007380ff0477ac */ /* 0x000e640008000800 */
[----:B------:R-:W-:Y:S01]  /*3e590*/  @P4 STG.E.U16 desc[UR20][R76.64], R85 ;  /* 0x000000554c004986 */ /* 0x000fe2000c101514 */
[----:B-1----:R-:W-:Y:S01]  /*3e5a0*/  ISETP.LT.AND P4, PT, R26, UR4, !P1 ;  /* 0x000000041a007c0c */ /* 0x002fe2000cf81270 */
[----:B------:R-:W2:Y:S02]  /*3e5b0*/  LDCU UR4, c[0x0][0x39c] ;  /* 0x00007380ff0477ac */ /* 0x000ea40008000800 */
[----:B------:R-:W4:Y:S04]  /*3e5c0*/  LDL.LU R26, [R1+0xfac] ;  /* 0x000fac00011a7983 */ /* 0x000f280000300800 */
[----:B------:R-:W5:Y:S04]  /*3e5d0*/  LDL.S16 R41, [R1+0x168] ;  /* 0x0001680001297983 */ /* 0x000f680000100600 */
[----:B------:R-:W5:Y:S01]  /*3e5e0*/  LDL.LU R32, [R1+0xfb0] ;  /* 0x000fb00001207983 */ /* 0x000f620000300800 */
[----:B------:R-:W-:Y:S01]  /*3e5f0*/  VIADD R3, R84, UR5 ;  /* 0x0000000554037c36 */ /* 0x000fe20008000000 */
[----:B------:R-:W-:-:S02]  /*3e600*/  PRMT R84, R85, 0x7632, R84 ;  /* 0x0000763255547816 */ /* 0x000fc40000000054 */
[----:B------:R-:W5:Y:S04]  /*3e610*/  LDL.LU R30, [R1+0x1d8] ;  /* 0x0001d800011e7983 */ /* 0x000f680000300800 */
[----:B------:R-:W-:Y:S04]  /*3e620*/  @P0 STG.E.U16 desc[UR20][R80.64], R84 ;  /* 0x0000005450000986 */ /* 0x000fe8000c101514 */
[----:B------:R-:W5:Y:S04]  /*3e630*/  LDL.LU.S16 R31, [R1+0x16a] ;  /* 0x00016a00011f7983 */ /* 0x000f680000300600 */
[----:B------:R1:W-:Y:S02]  /*3e640*/  @P5 STG.E.U16 desc[UR20][R82.64], R88 ;  /* 0x0000005852005986 */ /* 0x0003e4000c101514 */
[----:B-1----:R-:W-:-:S05]  /*3e650*/  PRMT R88, R88, 0x7632, R88 ;  /* 0x0000763258587816 */ /* 0x002fca0000000058 */
[----:B------:R1:W-:Y:S01]  /*3e660*/  @P2 STG.E.U16 desc[UR20][R86.64], R88 ;  /* 0x0000005856002986 */ /* 0x0003e2000c101514 */
[----:B--2---:R-:W-:Y:S01]  /*3e670*/  ISETP.LT.AND P0, PT, R25, UR4, !P1 ;  /* 0x0000000419007c0c */ /* 0x004fe2000cf01270 */
[----:B------:R-:W3:Y:S02]  /*3e680*/  LDCU UR4, c[0x0][0x39c] ;  /* 0x00007380ff0477ac */ /* 0x000ee40008000800 */
[----:B---3--:R-:W-:Y:S01]  /*3e690*/  ISETP.LT.AND P5, PT, R24, UR4, !P1 ;  /* 0x0000000418007c0c */ /* 0x008fe2000cfa1270 */
[----:B------:R-:W4:Y:S01]  /*3e6a0*/  LDCU UR4, c[0x0][0x39c] ;  /* 0x00007380ff0477ac */ /* 0x000f220008000800 */
[----:B------:R-:W2:Y:S04]  /*3e6b0*/  LDL.LU.64 R24, [R1+0x160] ;  /* 0x0001600001187983 */ /* 0x000ea80000300a00 */
[----:B------:R-:W3:Y:S04]  /*3e6c0*/  LDL.LU R36, [R1+0xfb4] ;  /* 0x000fb40001247983 */ /* 0x000ee80000300800 */
[----:B------:R-:W3:Y:S01]  /*3e6d0*/  LDL.S16 R39, [R1+0x16c] ;  /* 0x00016c0001277983 */ /* 0x000ee20000100600 */
[----:B----4-:R-:W-:Y:S01]  /*3e6e0*/  ISETP.LT.AND P2, PT, R26, UR4, !P1 ;  /* 0x000000041a007c0c */ /* 0x010fe2000cf41270 */
[----:B------:R-:W4:Y:S02]  /*3e6f0*/  LDCU UR4, c[0x0][0x39c] ;  /* 0x00007380ff0477ac */ /* 0x000f240008000800 */
[----:B------:R-:W3:Y:S01]  /*3e700*/  LDL.LU.64 R26, [R1+0x158] ;  /* 0x00015800011a7983 */ /* 0x000ee20000300a00 */
[----:B------:R-:W-:-:S02]  /*3e710*/  LEA R52, P6, R3, R2, 0x1 ;  /* 0x0000000203347211 */ /* 0x000fc400078c08ff */
[----:B-----5:R-:W-:Y:S01]  /*3e720*/  PRMT R34, R41, 0x7610, R34 ;  /* 0x0000761029227816 */ /* 0x020fe20000000022 */
[----:B------:R-:W5:Y:S01]  /*3e730*/  LDL.LU.S16 R38, [R1+0x16e] ;  /* 0x00016e0001267983 */ /* 0x000f620000300600 */
[C---:B------:R-:W-:Y:S01]  /*3e740*/  LEA.HI.X.SX32 R53, R3.reuse, R0, 0x1, P6 ;  /* 0x0000000003357211 */ /* 0x040fe200030f0eff */
[----:B------:R-:W-:Y:S02]  /*3e750*/  VIADD R3, R3, UR5 ;  /* 0x0000000503037c36 */ /* 0x000fe40008000000 */
[----:B------:R-:W5:Y:S03]  /*3e760*/  LDL.LU.64 R28, [R1+0x150] ;  /* 0x00015000011c7983 */ /* 0x000f660000300a00 */
[C---:B------:R-:W-:Y:S01]  /*3e770*/  LEA R56, P6, R3.reuse, R2, 0x1 ;  /* 0x0000000203387211 */ /* 0x040fe200078c08ff */
[----:B------:R-:W5:Y:S03]  /*3e780*/  LDL.S16 R43, [R1+0x170] ;  /* 0x00017000012b7983 */ /* 0x000f660000100600 */
[C---:B------:R-:W-:Y:S01]  /*3e790*/  LEA.HI.X.SX32 R57, R3.reuse, R0, 0x1, P6 ;  /* 0x0000000003397211 */ /* 0x040fe200030f0eff */
[----:B------:R-:W-:Y:S01]  /*3e7a0*/  VIADD R3, R3, UR5 ;  /* 0x0000000503037c36 */ /* 0x000fe20008000000 */
[----:B------:R0:W-:Y:S04]  /*3e7b0*/  @P3 STG.E.U16 desc[UR20][R90.64], R34 ;  /* 0x000000225a003986 */ /* 0x0001e8000c101514 */
[C---:B------:R-:W-:Y:S01]  /*3e7c0*/  LEA R92, P6, R3.reuse, R2, 0x1 ;  /* 0x00000002035c7211 */ /* 0x040fe200078c08ff */
[----:B------:R-:W5:Y:S03]  /*3e7d0*/  LDL.LU.64 R46, [R1+0x148] ;  /* 0x00014800012e7983 */ /* 0x000f660000300a00 */
[C---:B------:R-:W-:Y:S01]  /*3e7e0*/  LEA.HI.X.SX32 R93, R3.reuse, R0, 0x1, P6 ;  /* 0x00000000035d7211 */ /* 0x040fe200030f0eff */
[----:B------:R-:W-:-:S05]  /*3e7f0*/  VIADD R3, R3, UR5 ;  /* 0x0000000503037c36 */ /* 0x000fca0008000000 */
[----:B------:R-:W-:-:S04]  /*3e800*/  LEA R68, P6, R3, R2, 0x1 ;  /* 0x0000000203447211 */ /* 0x000fc800078c08ff */
        /* <DEDUP_REMOVED lines=22> */
[----:B------:R-:W-:Y:S01]  /*3e970*/  VIADD R3, R3, UR5 ;  /* 0x0000000503037c36 */ /* 0x000fe20008000000 */
[----:B----4-:R-:W-:Y:S01]  /*3e980*/  ISETP.LT.AND P3, PT, R32, UR4, !P1 ;  /* 0x0000000420007c0c */ /* 0x010fe2000cf61270 */
[----:B------:R-:W3:Y:S01]  /*3e990*/  LDCU UR4, c[0x0][0x39c] ;  /* 0x00007380ff0477ac */ /* 0x000ee20008000800 */
[----:B------:R-:W4:Y:S02]  /*3e9a0*/  LDL.LU R32, [R1+0xfb8] ;  /* 0x000fb80001207983 */ /* 0x000f240000300800 */
[C---:B------:R-:W-:Y:S02]  /*3e9b0*/  LEA R84, P6, R3.reuse, R2, 0x1 ;  /* 0x0000000203547211 */ /* 0x040fe400078c08ff */
[----:B------:R-:W4:Y:S02]  /*3e9c0*/  LDL.LU.S16 R41, [R1+0x172] ;  /* 0x0001720001297983 */ /* 0x000f240000300600 */
[C---:B------:R-:W-:Y:S01]  /*3e9d0*/  LEA.HI.X.SX32 R85, R3.reuse, R0, 0x1, P6 ;  /* 0x0000000003557211 */ /* 0x040fe200030f0eff */
[----:B------:R-:W-:Y:S01]  /*3e9e0*/  VIADD R3, R3, UR5 ;  /* 0x0000000503037c36 */ /* 0x000fe20008000000 */
[----:B------:R-:W4:Y:S04]  /*3e9f0*/  LDL.LU.64 R48, [R1+0x140] ;  /* 0x0001400001307983 */ /* 0x000f280000300a00 */
[C---:B-1----:R-:W-:Y:S01]  /*3ea00*/  LEA R86, P6, R3.reuse, R2, 0x1 ;  /* 0x0000000203567211 */ /* 0x042fe200078c08ff */
[----:B0-----:R-:W4:Y:S03]  /*3ea10*/  LDL.LU R34, [R1+0xfbc] ;  /* 0x000fbc0001227983 */ /* 0x001f260000300800 */
[C---:B------:R-:W-:Y:S01]  /*3ea20*/  LEA.HI.X.SX32 R87, R3.reuse, R0, 0x1, P6 ;  /* 0x0000000003577211 */ /* 0x040fe200030f0eff */
[----:B------:R-:W-:Y:S01]  /*3ea30*/  VIADD R3, R3, UR5 ;  /* 0x0000000503037c36 */ /* 0x000fe20008000000 */
[----:B------:R-:W-:Y:S01]  /*3ea40*/  PRMT R45, R31, 0x7610, R45 ;  /* 0x000076101f2d7816 */ /* 0x000fe2000000002d */
[----:B------:R-:W4:Y:S03]  /*3ea50*/  LDL.S16 R44, [R1+0x174] ;  /* 0x00017400012c7983 */ /* 0x000f260000100600 */
[----:B------:R-:W-:-:S04]  /*3ea60*/  LEA R88, P6, R3, R2, 0x1 ;  /* 0x0000000203587211 */ /* 0x000fc800078c08ff */
[C---:B------:R-:W-:Y:S01]  /*3ea70*/  LEA.HI.X.SX32 R89, R3.reuse, R0, 0x1, P6 ;  /* 0x0000000003597211 */ /* 0x040fe200030f0eff */
[----:B------:R-:W-:-:S05]  /*3ea80*/  VIADD R3, R3, UR5 ;  /* 0x0000000503037c36 */ /* 0x000fca0008000000 */
[----:B------:R-:W-:-:S04]  /*3ea90*/  LEA R90, P6, R3, R2, 0x1 ;  /* 0x00000002035a7211 */ /* 0x000fc800078c08ff */
[----:B------:R-:W-:Y:S02]  /*3eaa0*/  LEA.HI.X.SX32 R91, R3, R0, 0x1, P6 ;  /* 0x00000000035b7211 */ /* 0x000fe400030f0eff */
[----:B------:R-:W-:Y:S02]  /*3eab0*/  ISETP.NE.AND P6, PT, R30, RZ, PT ;  /* 0x000000ff1e00720c */ /* 0x000fe40003fc5270 */
[----:B------:R-:W4:Y:S04]  /*3eac0*/  LDL.LU.64 R30, [R1+0x138] ;  /* 0x00013800011e7983 */ /* 0x000f280000300a00 */
[----:B--2---:R0:W-:Y:S01]  /*3ead0*/  @P4 STG.E.U16 desc[UR20][R24.64], R45 ;  /* 0x0000002d18004986 */ /* 0x0041e2000c101514 */
[----:B---3--:R-:W-:Y:S01]  /*3eae0*/  ISETP.LT.AND P4, PT, R36, UR4, !P1 ;  /* 0x0000000424007c0c */ /* 0x008fe2000cf81270 */
[----:B------:R-:W4:Y:S02]  /*3eaf0*/  LDCU UR4, c[0x0][0x39c] ;  /* 0x00007380ff0477ac */ /* 0x000f240008000800 */
[----:B0-----:R-:W2:Y:S04]  /*3eb00*/  LDL.LU.64 R24, [R1+0x1390] ;  /* 0x0013900001187983 */ /* 0x001ea80000300a00 */
[----:B------:R-:W3:Y:S01]  /*3eb10*/  LDL.LU R36, [R1+0xfc0] ;  /* 0x000fc00001247983 */ /* 0x000ee20000300800 */
[----:B------:R-:W-:-:S03]  /*3eb20*/  PRMT R33, R39, 0x7610, R33 ;  /* 0x0000761027217816 */ /* 0x000fc60000000021 */
[----:B------:R-:W2:Y:S04]  /*3eb30*/  LDL.LU.S16 R45, [R1+0x176] ;  /* 0x00017600012d7983 */ /* 0x000ea80000300600 */
[----:B------:R0:W-:Y:S04]  /*3eb40*/  @P0 STG.E.U16 desc[UR20][R26.64], R33 ;  /* 0x000000211a000986 */ /* 0x0001e8000c101514 */
[----:B0-----:R-:W2:Y:S04]  /*3eb50*/  LDL.LU.64 R26, [R1+0x1388] ;  /* 0x00138800011a7983 */ /* 0x001ea80000300a00 */
[----:B------:R-:W2:Y:S01]  /*3eb60*/  LDL.LU R39, [R1+0xfc4] ;  /* 0x000fc40001277983 */ /* 0x000ea20000300800 */
[----:B-----5:R-:W-:-:S02]  /*3eb70*/  PRMT R35, R38, 0x7610, R35 ;  /* 0x0000761026237816 */ /* 0x020fc40000000023 */
[----:B------:R-:W-:-:S03]  /*3eb80*/  PRMT R37, R43, 0x7610, R37 ;  /* 0x000076102b257816 */ /* 0x000fc60000000025 */
[----:B------:R0:W-:Y:S04]  /*3eb90*/  @P5 STG.E.U16 desc[UR20][R28.64], R35 ;  /* 0x000000231c005986 */ /* 0x0001e8000c101514 */
[----:B------:R1:W-:Y:S01]  /*3eba0*/  @P2 STG.E.U16 desc[UR20][R46.64], R37 ;  /* 0x000000252e002986 */ /* 0x0003e2000c101514 */
[----:B----4-:R-:W-:Y:S01]  /*3ebb0*/  ISETP.LT.AND P0, PT, R32, UR4, !P1 ;  /* 0x0000000420007c0c */ /* 0x010fe2000cf01270 */
[----:B------:R-:W4:Y:S02]  /*3ebc0*/  LDCU UR4, c[0x0][0x39c] ;  /* 0x00007380ff0477ac */ /* 0x000f240008000800 */
[----:B------:R-:W5:Y:S04]  /*3ebd0*/  LDL.LU.64 R32, [R1+0x130] ;  /* 0x0001300001207983 */ /* 0x000f680000300a00 */
[----:B0-----:R-:W5:Y:S04]  /*3ebe0*/  LDL.LU.64 R28, [R1+0x1380] ;  /* 0x00138000011c7983 */ /* 0x001f680000300a00 */
[----:B------:R-:W5:Y:S01]  /*3ebf0*/  LDL.S16 R38, [R1+0x178] ;  /* 0x0001780001267983 */ /* 0x000f620000100600 */
[----:B----4-:R-:W-:Y:S01]  /*3ec00*/  ISETP.LT.AND P5, PT, R34, UR4, !P1 ;  /* 0x0000000422007c0c */ /* 0x010fe2000cfa1270 */
[----:B------:R-:W3:Y:S02]  /*3ec10*/  LDCU UR4, c[0x0][0x39c] ;  /* 0x00007380ff0477ac */ /* 0x000ee40008000800 */
[----:B------:R-:W4:Y:S04]  /*3ec20*/  LDL.LU.64 R34, [R1+0x128] ;  /* 0x0001280001227983 */ /* 0x000f280000300a00 */
[----:B-1----:R-:W4:Y:S01]  /*3ec30*/  LDL.LU R46, [R1+0xfc8] ;  /* 0x000fc800012e7983 */ /* 0x002f220000300800 */
[----:B------:R-:W-:-:S03]  /*3ec40*/  PRMT R40, R41, 0x7610, R40 ;  /* 0x0000761029287816 */ /* 0x000fc60000000028 */
[----:B------:R-:W4:Y:S04]  /*3ec50*/  LDL.LU.S16 R60, [R1+0x17a] ;  /* 0x00017a00013c7983 */ /* 0x000f280000300600 */
[----:B------:R0:W-:Y:S01]  /*3ec60*/  @P3 STG.E.U16 desc[UR20][R48.64], R40 ;  /* 0x0000002830003986 */ /* 0x0001e2000c101514 */
[----:B------:R-:W-:-:S05]  /*3ec70*/  PRMT R42, R44, 0x7610, R42 ;  /* 0x000076102c2a7816 */ /* 0x000fca000000002a */
[----:B------:R1:W-:Y:S01]  /*3ec80*/  @P4 STG.E.U16 desc[UR20][R30.64], R42 ;  /* 0x0000002a1e004986 */ /* 0x0003e2000c101514 */
[----:B---3--:R-:W-:Y:S01]  /*3ec90*/  ISETP.LT.AND P2, PT, R36, UR4, !P1 ;  /* 0x0000000424007c0c */ /* 0x008fe2000cf41270 */
[----:B------:R-:W2:Y:S02]  /*3eca0*/  LDCU UR4, c[0x0][0x39c] ;  /* 0x00007380ff0477ac */ /* 0x000ea40008000800 */
[----:B------:R-:W3:Y:S04]  /*3ecb0*/  LDL.LU.64 R36, [R1+0x120] ;  /* 0x0001200001247983 */ /* 0x000ee80000300a00 */
[----:B0-----:R-:W3:Y:S01]  /*3ecc0*/  LDL.LU R49, [R1+0xfcc] ;  /* 0x000fcc0001317983 */ /* 0x001ee20000300800 */
[----:B--2---:R-:W-:Y:S01]  /*3ecd0*/  ISETP.LT.AND P3, PT, R39, UR4, !P1 ;  /* 0x0000000427007c0c */ /* 0x004fe2000cf61270 */
[----:B------:R-:W4:Y:S02]  /*3ece0*/  LDCU UR4, c[0x0][0x39c] ;  /* 0x00007380ff0477ac */ /* 0x000f240008000800 */
[----:B------:R-:W2:Y:S04]  /*3ecf0*/  LDL.S16 R39, [R1+0x17c] ;  /* 0x00017c0001277983 */ /* 0x000ea80000100600 */
[----:B------:R-:W2:Y:S04]  /*3ed00*/  LDL.LU.64 R40, [R1+0x118] ;  /* 0x0001180001287983 */ /* 0x000ea80000300a00 */
[----:B-1----:R-:W2:Y:S04]  /*3ed10*/  LDL.LU.64 R30, [R1+0x1378] ;  /* 0x00137800011e7983 */ /* 0x002ea80000300a00 */
[----:B------:R-:W2:Y:S04]  /*3ed20*/  LDL.LU R62, [R1+0xfd0] ;  /* 0x000fd000013e7983 */ /* 0x000ea80000300800 */
[----:B------:R-:W2:Y:S04]  /*3ed30*/  LDL.LU.S16 R44, [R1+0x17e] ;  /* 0x00017e00012c7983 */ /* 0x000ea80000300600 */
[----:B------:R-:W2:Y:S04]  /*3ed40*/  LDL.LU.64 R42, [R1+0x110] ;  /* 0x00011000012a7983 */ /* 0x000ea80000300a00 */
[----:B------:R-:W2:Y:S01]  /*3ed50*/  LDL.LU R48, [R1+0xfd4] ;  /* 0x000fd40001307983 */ /* 0x000ea20000300800 */
[----:B------:R-:W-:-:S03]  /*3ed60*/  PRMT R50, R45, 0x7610, R50 ;  /* 0x000076102d327816 */ /* 0x000fc60000000032 */
[----:B------:R-:W2:Y:S04]  /*3ed70*/  LDL.S16 R45, [R1+0x180] ;  /* 0x00018000012d7983 */ /* 0x000ea80000100600 */
[----:B-----5:R0:W-:Y:S01]  /*3ed80*/  @P0 STG.E.U16 desc[UR20][R32.64], R50 ;  /* 0x0000003220000986 */ /* 0x0201e2000c101514 */
[----:B----4-:R-:W-:Y:S01]  /*3ed90*/  ISETP.LT.AND P4, PT, R46, UR4, !P1 ;  /* 0x000000042e007c0c */ /* 0x010fe2000cf81270 */
[----:B------:R-:W3:Y:S02]  /*3eda0*/  LDCU UR4, c[0x0][0x39c] ;  /* 0x00007380ff0477ac */ /* 0x000ee40008000800 */
[----:B------:R-:W4:Y:S04]  /*3edb0*/  LDL.LU.64 R46, [R1+0x108] ;  /* 0x00010800012e7983 */ /* 0x000f280000300a00 */
[----:B0-----:R-:W5:Y:S04]  /*3edc0*/  LDL.LU.64 R32, [R1+0x1370] ;  /* 0x0013700001207983 */ /* 0x001f680000300a00 */
[----:B------:R-:W4:Y:S01]  /*3edd0*/  LDL.LU R64, [R1+0xfd8] ;  /* 0x000fd80001407983 */ /* 0x000f220000300800 */
[----:B------:R-:W-:-:S05]  /*3ede0*/  PRMT R54, R38, 0x7610, R54 ;  /* 0x0000761026367816 */ /* 0x000fca0000000036 */
[----:B------:R0:W-:Y:S01]  /*3edf0*/  @P5 STG.E.U16 desc[UR20][R34.64], R54 ;  /* 0x0000003622005986 */ /* 0x0001e2000c101514 */
[----:B------:R-:W-:Y:S02]  /*3ee00*/  PRMT R55, R60, 0x7610, R55 ;  /* 0x000076103c377816 */ /* 0x000fe40000000037 */
[----:B---3--:R-:W-:Y:S01]  /*3ee10*/  ISETP.LT.AND P0, PT, R49, UR4, !P1 ;  /* 0x0000000431007c0c */ /* 0x008fe2000cf01270 */
[----:B------:R-:W2:Y:S01]  /*3ee20*/  LDCU UR4, c[0x0][0x39c] ;  /* 0x00007380ff0477ac */ /* 0x000ea20008000800 */
[----:B------:R-:W3:Y:S04]  /*3ee30*/  LDL.LU.S16 R49, [R1+0x182] ;  /* 0x0001820001317983 */ /* 0x000ee80000300600 */
[----:B------:R-:W5:Y:S04]  /*3ee40*/  LDL.LU.64 R50, [R1+0x100] ;  /* 0x0001000001327983 */ /* 0x000f680000300a00 */
[----:B------:R-:W5:Y:S04]  /*3ee50*/  LDL.LU R38, [R1+0x1368] ;  /* 0x0013680001267983 */ /* 0x000f680000300800 */
[----:B0-----:R-:W5:Y:S04]  /*3ee60*/  LDL.LU.64 R34, [R1+0x1360] ;  /* 0x0013600001227983 */ /* 0x001f680000300a00 */
[----:B------:R-:W5:Y:S04]  /*3ee70*/  LDL.S16 R54, [R1+0x184] ;  /* 0x0001840001367983 */ /* 0x000f680000100600 */
[----:B------:R0:W-:Y:S01]  /*3ee80*/  @P2 STG.E.U16 desc[UR20][R36.64], R55 ;  /* 0x0000003724002986 */ /* 0x0001e2000c101514 */
[----:B--2---:R-:W-:Y:S01]  /*3ee90*/  ISETP.LT.AND P5, PT, R62, UR4, !P1 ;  /* 0x000000043e007c0c */ /* 0x004fe2000cfa1270 */
[----:B------:R-:W1:Y:S02]  /*3eea0*/  LDCU UR4, c[0x0][0x39c] ;  /* 0x00007380ff0477ac */ /* 0x000e640008000800 */
[----:B------:R-:W2:Y:S04]  /*3eeb0*/  LDL.LU R62, [R1+0xfdc] ;  /* 0x000fdc00013e7983 */ /* 0x000ea80000300800 */
[----:B0-----:R-:W2:Y:S04]  /*3eec0*/  LDL.LU.64 R36, [R1+0x1358] ;  /* 0x0013580001247983 */ /* 0x001ea80000300a00 */
[----:B------:R-:W2:Y:S01]  /*3eed0*/  LDL.LU.S16 R55, [R1+0x186] ;  /* 0x0001860001377983 */ /* 0x000ea20000300600 */
[----:B-1----:R-:W-:Y:S01]  /*3eee0*/  ISETP.LT.AND P2, PT, R48, UR4, !P1 ;  /* 0x0000000430007c0c */ /* 0x002fe2000cf41270 */
[----:B------:R-:W4:Y:S02]  /*3eef0*/  LDCU UR4, c[0x0][0x39c] ;  /* 0x00007380ff0477ac */ /* 0x000f240008000800 */
[----:B------:R-:W2:Y:S01]  /*3ef00*/  LDL.LU R48, [R1+0xfe0] ;  /* 0x000fe00001307983 */ /* 0x000ea20000300800 */
[----:B------:R-:W-:-:S03]  /*3ef10*/  PRMT R65, R39, 0x7610, R65 ;  /* 0x0000761027417816 */ /* 0x000fc60000000041 */
[----:B------:R-:W2:Y:S04]  /*3ef20*/  LDL.S16 R60, [R1+0x188] ;  /* 0x00018800013c7983 */ /* 0x000ea80000100600 */
[----:B------:R-:W2:Y:S04]  /*3ef30*/  LDL.LU R39, [R1+0x1350] ;  /* 0x0013500001277983 */ /* 0x000ea80000300800 */
[----:B------:R0:W-:Y:S04]  /*3ef40*/  @P3 STG.E.U16 desc[UR20][R40.64], R65 ;  /* 0x0000004128003986 */ /* 0x0001e8000c101514 */
[----:B0-----:R-:W2:Y:S01]  /*3ef50*/  LDL.LU.64 R40, [R1+0x1348] ;  /* 0x0013480001287983 */ /* 0x001ea20000300a00 */
[----:B------:R-:W-:-:S05]  /*3ef60*/  PRMT R61, R44, 0x7610, R61 ;  /* 0x000076102c3d7816 */ /* 0x000fca000000003d */
[----:B------:R0:W-:Y:S01]  /*3ef70*/  @P4 STG.E.U16 desc[UR20][R42.64], R61 ;  /* 0x0000003d2a004986 */ /* 0x0001e2000c101514 */
[----:B------:R-:W-:Y:S02]  /*3ef80*/  PRMT R59, R45, 0x7610, R59 ;  /* 0x000076102d3b7816 */ /* 0x000fe4000000003b */
[----:B----4-:R-:W-:Y:S01]  /*3ef90*/  ISETP.LT.AND P3, PT, R64, UR4, !P1 ;  /* 0x0000000440007c0c */ /* 0x010fe2000cf61270 */
[----:B------:R-:W2:Y:S01]  /*3efa0*/  LDCU UR4, c[0x0][0x39c] ;  /* 0x00007380ff0477ac */ /* 0x000ea20008000800 */
[----:B------:R-:W4:Y:S04]  /*3efb0*/  LDL.LU R64, [R1+0xfe4] ;  /* 0x000fe40001407983 */ /* 0x000f280000300800 */
[----:B------:R-:W4:Y:S04]  /*3efc0*/  LDL.LU.S16 R65, [R1+0x18a] ;  /* 0x00018a0001417983 */ /* 0x000f280000300600 */
[----:B------:R-:W4:Y:S04]  /*3efd0*/  LDL.LU R44, [R1+0x1340] ;  /* 0x00134000012c7983 */ /* 0x000f280000300800 */
[----:B0-----:R-:W4:Y:S04]  /*3efe0*/  LDL.LU.64 R42, [R1+0x1338] ;  /* 0x00133800012a7983 */ /* 0x001f280000300a00 */
[----:B------:R-:W4:Y:S04]  /*3eff0*/  LDL.LU R61, [R1+0xfe8] ;  /* 0x000fe800013d7983 */ /* 0x000f280000300800 */
[----:B------:R0:W-:Y:S01]  /*3f000*/  @P0 STG.E.U16 desc[UR20][R46.64], R59 ;  /* 0x0000003b2e000986 */ /* 0x0001e2000c101514 */
[----:B---3--:R-:W-:-:S05]  /*3f010*/  PRMT R63, R49, 0x7610, R63 ;  /* 0x00007610313f7816 */ /* 0x008fca000000003f */
[----:B-----5:R1:W-:Y:S01]  /*3f020*/  @P5 STG.E.U16 desc[UR20][R50.64], R63 ;  /* 0x0000003f32005986 */ /* 0x0203e2000c101514 */
[----:B--2---:R-:W-:Y:S01]  /*3f030*/  ISETP.LT.AND P4, PT, R62, UR4, !P1 ;  /* 0x000000043e007c0c */ /* 0x004fe2000cf81270 */
[----:B------:R-:W2:Y:S02]  /*3f040*/  LDCU UR4, c[0x0][0x39c] ;  /* 0x00007380ff0477ac */ /* 0x000ea40008000800 */
[----:B------:R-:W3:Y:S04]  /*3f050*/  LDL.S16 R62, [R1+0x18c] ;  /* 0x00018c00013e7983 */ /* 0x000ee80000100600 */
[----:B------:R-:W5:Y:S04]  /*3f060*/  LDL.LU R45, [R1+0x1330] ;  /* 0x00133000012d7983 */ /* 0x000f680000300800 */
[----:B0-----:R-:W3:Y:S04]  /*3f070*/  LDL.LU.64 R46, [R1+0x1328] ;  /* 0x00132800012e7983 */ /* 0x001ee80000300a00 */
[----:B------:R-:W3:Y:S01]  /*3f080*/  LDL.LU R59, [R1+0xfec] ;  /* 0x000fec00013b7983 */ /* 0x000ee20000300800 */
[----:B--2---:R-:W-:Y:S01]  /*3f090*/  ISETP.LT.AND P0, PT, R48, UR4, !P1 ;  /* 0x0000000430007c0c */ /* 0x004fe2000cf01270 */
[----:B------:R-:W4:Y:S02]  /*3f0a0*/  LDCU UR4, c[0x0][0x39c] ;  /* 0x00007380ff0477ac */ /* 0x000f240008000800 */
[----:B------:R-:W2:Y:S04]  /*3f0b0*/  LDL.LU R48, [R1+0x1324] ;  /* 0x0013240001307983 */ /* 0x000ea80000300800 */
[----:B------:R-:W2:Y:S04]  /*3f0c0*/  LDL.LU R49, [R1+0x1320] ;  /* 0x0013200001317983 */ /* 0x000ea80000300800 */
[----:B-1----:R-:W2:Y:S04]  /*3f0d0*/  LDL.LU.64 R50, [R1+0x1318] ;  /* 0x0013180001327983 */ /* 0x002ea80000300a00 */
[----:B------:R-:W2:Y:S01]  /*3f0e0*/  LDL.LU R63, [R1+0xff0] ;  /* 0x000ff000013f7983 */ /* 0x000ea20000300800 */
[----:B------:R-:W-:-:S05]  /*3f0f0*/  PRMT R66, R54, 0x7610, R66 ;  /* 0x0000761036427816 */ /* 0x000fca0000000042 */
[----:B------:R0:W-:Y:S01]  /*3f100*/  @P2 STG.E.U16 desc[UR20][R52.64], R66 ;  /* 0x0000004234002986 */ /* 0x0001e2000c101514 */
[----:B------:R-:W-:-:S05]  /*3f110*/  PRMT R58, R55, 0x7610, R58 ;  /* 0x00007610373a7816 */ /* 0x000fca000000003a */
[----:B------:R-:W-:Y:S01]  /*3f120*/  @P3 STG.E.U16 desc[UR20][R56.64], R58 ;  /* 0x0000003a38003986 */ /* 0x000fe2000c101514 */
[----:B------:R-:W-:-:S05]  /*3f130*/  PRMT R67, R60, 0x7610, R67 ;  /* 0x000076103c437816 */ /* 0x000fca0000000043 */
[----:B------:R1:W-:Y:S01]  /*3f140*/  @P4 STG.E.U16 desc[UR20][R92.64], R67 ;  /* 0x000000435c004986 */ /* 0x0003e2000c101514 */
[----:B----4-:R-:W-:Y:S01]  /*3f150*/  ISETP.LT.AND P5, PT, R64, UR4, !P1 ;  /* 0x0000000440007c0c */ /* 0x010fe2000cfa1270 */
[----:B------:R-:W4:Y:S02]  /*3f160*/  LDCU UR4, c[0x0][0x39c] ;  /* 0x00007380ff0477ac */ /* 0x000f240008000800 */
[----:B------:R-:W5:Y:S04]  /*3f170*/  LDL.S16 R64, [R1+0x190] ;  /* 0x0001900001407983 */ /* 0x000f680000100600 */
[----:B------:R-:W5:Y:S04]  /*3f180*/  LDL.LU R54, [R1+0x1310] ;  /* 0x0013100001367983 */ /* 0x000f680000300800 */
[----:B0-----:R-:W5:Y:S01]  /*3f190*/  LDL.LU.64 R52, [R1+0x1308] ;  /* 0x0013080001347983 */ /* 0x001f620000300a00 */
[----:B----4-:R-:W-:Y:S01]  /*3f1a0*/  ISETP.LT.AND P2, PT, R61, UR4, !P1 ;  /* 0x000000043d007c0c */ /* 0x010fe2000cf41270 */
[----:B------:R-:W3:Y:S02]  /*3f1b0*/  LDCU UR4, c[0x0][0x39c] ;  /* 0x00007380ff0477ac */ /* 0x000ee40008000800 */
[----:B------:R-:W4:Y:S04]  /*3f1c0*/  LDL.LU R61, [R1+0xff8] ;  /* 0x000ff800013d7983 */ /* 0x000f280000300800 */
[----:B------:R-:W5:Y:S01]  /*3f1d0*/  LDL.LU.S16 R66, [R1+0x192] ;  /* 0x0001920001427983 */ /* 0x000f620000300600 */
[----:B-1----:R-:W-:-:S03]  /*3f1e0*/  PRMT R92, R65, 0x7610, R92 ;  /* 0x00007610415c7816 */ /* 0x002fc6000000005c */
[----:B------:R-:W5:Y:S04]  /*3f1f0*/  LDL.LU R55, [R1+0x1300] ;  /* 0x0013000001377983 */ /* 0x000f680000300800 */
[----:B------:R-:W5:Y:S04]  /*3f200*/  LDL.LU.64 R56, [R1+0x12f8] ;  /* 0x0012f80001387983 */ /* 0x000f680000300a00 */
[----:B------:R-:W5:Y:S04]  /*3f210*/  LDL.LU R58, [R1+0x12f4] ;  /* 0x0012f400013a7983 */ /* 0x000f680000300800 */
[----:B------:R0:W-:Y:S01]  /*3f220*/  @P0 STG.E.U16 desc[UR20][R68.64], R92 ;  /* 0x0000005c44000986 */ /* 0x0001e2000c101514 */
[----:B---3--:R-:W-:Y:S01]  /*3f230*/  ISETP.LT.AND P3, PT, R59, UR4, !P1 ;  /* 0x000000043b007c0c */ /* 0x008fe2000cf61270 */
[----:B------:R-:W2:Y:S02]  /*3f240*/  LDCU UR4, c[0x0][0x39c] ;  /* 0x00007380ff0477ac */ /* 0x000ea40008000800 */
[----:B------:R-:W3:Y:S04]  /*3f250*/  LDL.LU R59, [R1+0x12f0] ;  /* 0x0012f000013b7983 */ /* 0x000ee80000300800 */
[----:B------:R-:W3:Y:S04]  /*3f260*/  LDL.LU R60, [R1+0x12ec] ;  /* 0x0012ec00013c7983 */ /* 0x000ee80000300800 */
[----:B------:R-:W3:Y:S01]  /*3f270*/  LDL.LU R93, [R1+0xffc] ;  /* 0x000ffc00015d7983 */ /* 0x000ee20000300800 */
[----:B--2---:R-:W-:Y:S01]  /*3f280*/  ISETP.LT.AND P4, PT, R63, UR4, !P1 ;  /* 0x000000043f007c0c */ /* 0x004fe2000cf81270 */
[----:B------:R-:W4:Y:S02]  /*3f290*/  LDCU UR4, c[0x0][0x39c] ;  /* 0x00007380ff0477ac */ /* 0x000f240008000800 */
[----:B------:R-:W2:Y:S04]  /*3f2a0*/  LDL.LU R63, [R1+0x1000] ;  /* 0x00100000013f7983 */ /* 0x000ea80000300800 */
[----:B------:R-:W2:Y:S04]  /*3f2b0*/  LDL.LU R65, [R1+0x1004] ;  /* 0x0010040001417983 */ /* 0x000ea80000300800 */
[----:B------:R-:W2:Y:S04]  /*3f2c0*/  LDL.S16 R67, [R1+0x196] ;  /* 0x0001960001437983 */ /* 0x000ea80000100600 */
[----:B0-----:R-:W2:Y:S01]  /*3f2d0*/  LDL.LU.S16 R92, [R1+0x18e] ;  /* 0x00018e00015c7983 */ /* 0x001ea20000300600 */
[----:B------:R-:W-:-:S05]  /*3f2e0*/  PRMT R68, R62, 0x7610, R68 ;  /* 0x000076103e447816 */ /* 0x000fca0000000044 */
[----:B------:R2:W-:Y:S01]  /*3f2f0*/  @P5 STG.E.U16 desc[UR20][R70.64], R68 ;  /* 0x0000004446005986 */ /* 0x0005e2000c101514 */
[----:B----4-:R-:W-:Y:S01]  /*3f300*/  ISETP.LT.AND P0, PT, R61, UR4, !P1 ;  /* 0x000000043d007c0c */ /* 0x010fe2000cf01270 */
[----:B------:R-:W3:Y:S02]  /*3f310*/  LDCU UR4, c[0x0][0x39c] ;  /* 0x00007380ff0477ac */ /* 0x000ee40008000800 */
[----:B------:R-:W4:Y:S04]  /*3f320*/  LDL.LU R61, [R1+0x12e8] ;  /* 0x0012e800013d7983 */ /* 0x000f280000300800 */
[----:B------:R-:W4:Y:S01]  /*3f330*/  LDL.LU R62, [R1+0x12e4] ;  /* 0x0012e400013e7983 */ /* 0x000f220000300800 */
[----:B---3--:R-:W-:Y:S01]  /*3f340*/  ISETP.LT.AND P5, PT, R93, UR4, !P1 ;  /* 0x000000045d007c0c */ /* 0x008fe2000cfa1270 */
[----:B------:R-:W0:Y:S02]  /*3f350*/  LDCU UR4, c[0x0][0x39c] ;  /* 0x00007380ff0477ac */ /* 0x000e240008000800 */
[----:B------:R-:W3:Y:S01]  /*3f360*/  LDL.S16 R93, [R1+0x19a] ;  /* 0x00019a00015d7983 */ /* 0x000ee20000100600 */
[----:B--2---:R-:W-:-:S03]  /*3f370*/  PRMT R68, R92, 0x7610, R68 ;  /* 0x000076105c447816 */ /* 0x004fc60000000044 */
[----:B------:R-:W2:Y:S04]  /*3f380*/  LDL.LU R92, [R1+0x1014] ;  /* 0x00101400015c7983 */ /* 0x000ea80000300800 */
[----:B------:R1:W-:Y:S04]  /*3f390*/  @P2 STG.E.U16 desc[UR20][R72.64], R68 ;  /* 0x0000004448002986 */ /* 0x0003e8000c101514 */
[----:B-1----:R-:W2:Y:S01]  /*3f3a0*/  LDL.LU.S16 R72, [R1+0x194] ;  /* 0x0001940001487983 */ /* 0x002ea20000300600 */
[----:B-----5:R-:W-:Y:S02]  /*3f3b0*/  PRMT R68, R64, 0x7610, R68 ;  /* 0x0000761040447816 */ /* 0x020fe40000000044 */
[----:B0-----:R-:W-:Y:S01]  /*3f3c0*/  ISETP.LT.AND P2, PT, R63, UR4, !P1 ;  /* 0x000000043f007c0c */ /* 0x001fe2000cf41270 */
[----:B------:R-:W0:Y:S01]  /*3f3d0*/  LDCU UR4, c[0x0][0x39c] ;  /* 0x00007380ff0477ac */ /* 0x000e220008000800 */
[----:B------:R-:W5:Y:S04]  /*3f3e0*/  LDL.LU R63, [R1+0x12e0] ;  /* 0x0012e000013f7983 */ /* 0x000f680000300800 */
[----:B------:R-:W3:Y:S04]  /*3f3f0*/  LDL.LU R64, [R1+0x12dc] ;  /* 0x0012dc0001407983 */ /* 0x000ee80000300800 */
[----:B------:R1:W-:Y:S04]  /*3f400*/  @P3 STG.E.U16 desc[UR20][R74.64], R68 ;  /* 0x000000444a003986 */ /* 0x0003e8000c101514 */
[----:B-1----:R-:W3:Y:S01]  /*3f410*/  LDL.LU R75, [R1+0x100c] ;  /* 0x00100c00014b7983 */ /* 0x002ee20000300800 */
[----:B------:R-:W-:-:S02]  /*3f420*/  PRMT R68, R66, 0x7610, R68 ;  /* 0x0000761042447816 */ /* 0x000fc40000000044 */
[----:B0-----:R-:W-:Y:S01]  /*3f430*/  ISETP.LT.AND P3, PT, R65, UR4, !P1 ;  /* 0x0000000441007c0c */ /* 0x001fe2000cf61270 */
[----:B------:R-:W3:Y:S01]  /*3f440*/  LDCU UR4, c[0x0][0x39c] ;  /* 0x00007380ff0477ac */ /* 0x000ee20008000800 */
[----:B------:R-:W4:Y:S04]  /*3f450*/  LDL.LU R65, [R1+0x12d8] ;  /* 0x0012d80001417983 */ /* 0x000f280000300800 */
[----:B------:R0:W-:Y:S04]  /*3f460*/  @P4 STG.E.U16 desc[UR20][R76.64], R68 ;  /* 0x000000444c004986 */ /* 0x0001e8000c101514 */
[----:B------:R-:W4:Y:S04]  /*3f470*/  LDL.LU R66, [R1+0x12d4] ;  /* 0x0012d40001427983 */ /* 0x000f280000300800 */
[----:B0-----:R-:W4:Y:S01]  /*3f480*/  LDL.LU.S16 R77, [R1+0x198] ;  /* 0x00019800014d7983 */ /* 0x001f220000300600 */
[----:B--2---:R-:W-:-:S05]  /*3f490*/  PRMT R68, R72, 0x7610, R68 ;  /* 0x0000761048447816 */ /* 0x004fca0000000044 */
[----:B------:R0:W-:Y:S04]  /*3f4a0*/  @P0 STG.E.U16 desc[UR20][R78.64], R68 ;  /* 0x000000444e000986 */ /* 0x0001e8000c101514 */
[----:B0-----:R-:W2:Y:S04]  /*3f4b0*/  LDL.LU R78, [R1+0x1018] ;  /* 0x00101800014e7983 */ /* 0x001ea80000300800 */
[----:B------:R-:W5:Y:S04]  /*3f4c0*/  LDL.S16 R79, [R1+0x19e] ;  /* 0x00019e00014f7983 */ /* 0x000f680000100600 */
[----:B------:R-:W5:Y:S01]  /*3f4d0*/  LDL.LU R76, [R1+0x1020] ;  /* 0x00102000014c7983 */ /* 0x000f620000300800 */
[----:B---3--:R-:W-:Y:S01]  /*3f4e0*/  ISETP.LT.AND P4, PT, R75, UR4, !P1 ;  /* 0x000000044b007c0c */ /* 0x008fe2000cf81270 */
[----:B------:R-:W0:Y:S02]  /*3f4f0*/  LDCU UR4, c[0x0][0x39c] ;  /* 0x00007380ff0477ac */ /* 0x000e240008000800 */
[----:B------:R-:W3:Y:S01]  /*3f500*/  LDL.LU R75, [R1+0x1024] ;  /* 0x00102400014b7983 */ /* 0x000ee20000300800 */
[----:B------:R-:W-:-:S03]  /*3f510*/  PRMT R68, R67, 0x7610, R68 ;  /* 0x0000761043447816 */ /* 0x000fc60000000044 */
[----:B------:R-:W5:Y:S01]  /*3f520*/  LDL.S16 R72, [R1+0x1a0] ;  /* 0x0001a00001487983 */ /* 0x000f620000100600 */
[----:B0-----:R-:W-:Y:S01]  /*3f530*/  ISETP.LT.AND P0, PT, R92, UR4, !P1 ;  /* 0x000000045c007c0c */ /* 0x001fe2000cf01270 */
[----:B------:R-:W2:Y:S02]  /*3f540*/  LDCU UR4, c[0x0][0x39c] ;  /* 0x00007380ff0477ac */ /* 0x000ea40008000800 */
[----:B------:R-:W5:Y:S04]  /*3f550*/  LDL.LU.S16 R92, [R1+0x1a2] ;  /* 0x0001a200015c7983 */ /* 0x000f680000300600 */
[----:B------:R0:W-:Y:S04]  /*3f560*/  @P5 STG.E.U16 desc[UR20][R80.64], R68 ;  /* 0x0000004450005986 */ /* 0x0001e8000c101514 */
[----:B------:R-:W5:Y:S04]  /*3f570*/  LDL.LU R67, [R1+0x12d0] ;  /* 0x0012d00001437983 */ /* 0x000f680000300800 */
[----:B0-----:R-:W5:Y:S01]  /*3f580*/  LDL.LU.S16 R81, [R1+0x19c] ;  /* 0x00019c0001517983 */ /* 0x001f620000300600 */
[----:B------:R-:W-:-:S02]  /*3f590*/  PRMT R68, R93, 0x7610, R68 ;  /* 0x000076105d447816 */ /* 0x000fc40000000044 */
[----:B----4-:R-:W-:-:S05]  /*3f5a0*/  PRMT R69, R77, 0x7610, R69 ;  /* 0x000076104d457816 */ /* 0x010fca0000000045 */
[----:B------:R-:W-:Y:S04]  /*3f5b0*/  @P2 STG.E.U16 desc[UR20][R82.64], R69 ;  /* 0x0000004552002986 */ /* 0x000fe8000c101514 */
[----:B------:R0:W-:Y:S01]  /*3f5c0*/  @P3 STG.E.U16 desc[UR20][R84.64], R68 ;  /* 0x0000004454003986 */ /* 0x0001e2000c101514 */
[----:B--2---:R-:W-:Y:S01]  /*3f5d0*/  ISETP.LT.AND P5, PT, R78, UR4, !P1 ;  /* 0x000000044e007c0c */ /* 0x004fe2000cfa1270 */
[----:B------:R-:W5:Y:S02]  /*3f5e0*/  LDCU UR4, c[0x0][0x39c] ;  /* 0x00007380ff0477ac */ /* 0x000f640008000800 */
[----:B------:R-:W2:Y:S04]  /*3f5f0*/  LDL.LU R78, [R1+0x1030] ;  /* 0x00103000014e7983 */ /* 0x000ea80000300800 */
[----:B------:R-:W4:Y:S04]  /*3f600*/  LDL.S16 R93, [R1+0x1a4] ;  /* 0x0001a400015d7983 */ /* 0x000f280000100600 */
[----:B------:R-:W4:Y:S01]  /*3f610*/  LDL.LU R77, [R1+0x109c] ;  /* 0x00109c00014d7983 */ /* 0x000f220000300800 */
[----:B---3--:R-:W-:Y:S01]  /*3f620*/  ISETP.LT.AND P3, PT, R75, UR6, !P1 ;  /* 0x000000064b007c0c */ /* 0x008fe2000cf61270 */
[----:B------:R-:W1:Y:S01]  /*3f630*/  LDCU UR6, c[0x0][0x39c] ;  /* 0x00007380ff0677ac */ /* 0x000e620008000800 */
[----:B-----5:R-:W-:Y:S01]  /*3f640*/  ISETP.LT.AND P2, PT, R76, UR4, !P1 ;  /* 0x000000044c007c0c */ /* 0x020fe2000cf41270 */
[----:B------:R-:W4:Y:S01]  /*3f650*/  LDCU UR4, c[0x0][0x39c] ;  /* 0x00007380ff0477ac */ /* 0x000f220008000800 */
[----:B------:R-:W1:Y:S04]  /*3f660*/  LDL.LU R76, [R1+0x10f0] ;  /* 0x0010f000014c7983 */ /* 0x000e680000300800 */
[----:B------:R-:W3:Y:S01]  /*3f670*/  LDL.LU R75, [R1+0x1034] ;  /* 0x00103400014b7983 */ /* 0x000ee20000300800 */
[----:B0-----:R-:W-:Y:S01]  /*3f680*/  PRMT R68, R79, 0x7610, R68 ;  /* 0x000076104f447816 */ /* 0x001fe20000000044 */
[----:B------:R-:W-:-:S02]  /*3f690*/  VIADD R3, R3, UR5 ;  /* 0x0000000503037c36 */ /* 0x000fc40008000000 */
[----:B------:R-:W5:Y:S01]  /*3f6a0*/  LDL.LU.S16 R79, [R1+0x1a6] ;  /* 0x0001a600014f7983 */ /* 0x000f620000300600 */
[----:B------:R-:W-:Y:S01]  /*3f6b0*/  PRMT R70, R72, 0x7610, R70 ;  /* 0x0000761048467816 */ /* 0x000fe20000000046 */
[----:B------:R-:W-:Y:S01]  /*3f6c0*/  VIADD R72, R3, UR5 ;  /* 0x0000000503487c36 */ /* 0x000fe20008000000 */
[----:B------:R-:W-:Y:S02]  /*3f6d0*/  PRMT R71, R92, 0x7610, R71 ;  /* 0x000076105c477816 */ /* 0x000fe40000000047 */
[----:B------:R-:W-:Y:S02]  /*3f6e0*/  PRMT R69, R81, 0x7610, R69 ;  /* 0x0000761051457816 */ /* 0x000fe40000000045 */
[----:B------:R-:W5:Y:S04]  /*3f6f0*/  LDL.S16 R81, [R1+0x1a8] ;  /* 0x0001a80001517983 */ /* 0x000f680000100600 */
[----:B------:R-:W-:Y:S04]  /*3f700*/  @P4 STG.E.U16 desc[UR20][R86.64], R69 ;  /* 0x0000004556004986 */ /* 0x000fe8000c101514 */
[----:B------:R0:W-:Y:S04]  /*3f710*/  @P0 STG.E.U16 desc[UR20][R88.64], R68 ;  /* 0x0000004458000986 */ /* 0x0001e8000c101514 */
[----:B------:R0:W-:Y:S02]  /*3f720*/  @P5 STG.E.U16 desc[UR20][R90.64], R70 ;  /* 0x000000465a005986 */ /* 0x0001e4000c101514 */
[----:B0-----:R-:W-:-:S04]  /*3f730*/  LEA R68, P0, R3, R2, 0x1 ;  /* 0x0000000203447211 */ /* 0x001fc800078008ff */
[----:B------:R-:W-:Y:S02]  /*3f740*/  LEA.HI.X.SX32 R69, R3, R0, 0x1, P0 ;  /* 0x0000000003457211 */ /* 0x000fe400000f0eff */
[----:B------:R-:W-:-:S03]  /*3f750*/  LEA R70, P5, R72, R2, 0x1 ;  /* 0x0000000248467211 */ /* 0x000fc600078a08ff */
[----:B------:R0:W-:Y:S02]  /*3f760*/  @P2 STG.E.U16 desc[UR20][R68.64], R71 ;  /* 0x0000004744002986 */ /* 0x0001e4000c101514 */
[----:B0-----:R-:W-:Y:S02]  /*3f770*/  LEA.HI.X.SX32 R71, R72, R0, 0x1, P5 ;  /* 0x0000000048477211 */ /* 0x001fe400028f0eff */
[----:B--2---:R-:W-:Y:S01]  /*3f780*/  ISETP.LT.AND P4, PT, R78, UR7, !P1 ;  /* 0x000000074e007c0c */ /* 0x004fe2000cf81270 */
[----:B------:R-:W3:Y:S01]  /*3f790*/  LDCU UR7, c[0x0][0x39c] ;  /* 0x00007380ff0777ac */ /* 0x000ee20008000800 */
[----:B------:R-:W2:Y:S04]  /*3f7a0*/  LDL.LU R78, [R1+0x10ec] ;  /* 0x0010ec00014e7983 */ /* 0x000ea80000300800 */
[----:B------:R-:W2:Y:S01]  /*3f7b0*/  LDL.LU.S16 R92, [R1+0x1aa] ;  /* 0x0001aa00015c7983 */ /* 0x000ea20000300600 */
[----:B----4-:R-:W-:Y:S01]  /*3f7c0*/  ISETP.LT.AND P0, PT, R77, UR4, !P1 ;  /* 0x000000044d007c0c */ /* 0x010fe2000cf01270 */
[----:B------:R-:W2:Y:S02]  /*3f7d0*/  LDCU UR4, c[0x0][0x39c] ;  /* 0x00007380ff0477ac */ /* 0x000ea40008000800 */
[----:B------:R-:W4:Y:S01]  /*3f7e0*/  LDL.LU R77, [R1+0x10e8] ;  /* 0x0010e800014d7983 */ /* 0x000f220000300800 */
[----:B------:R-:W-:-:S02]  /*3f7f0*/  PRMT R3, R93, 0x7610, R3 ;  /* 0x000076105d037816 */ /* 0x000fc40000000003 */
[----:B-1----:R-:W-:-:S03]  /*3f800*/  ISETP.LT.AND P2, PT, R76, UR6, !P1 ;  /* 0x000000064c007c0c */ /* 0x002fc6000cf41270 */
[----:B------:R0:W-:Y:S01]  /*3f810*/  @P3 STG.E.U16 desc[UR20][R70.64], R3 ;  /* 0x0000000346003986 */ /* 0x0001e2000c101514 */
[----:B------:R-:W-:Y:S01]  /*3f820*/  VIADD R72, R72, UR5 ;  /* 0x0000000548487c36 */ /* 0x000fe20008000000 */
[----:B------:R-:W4:Y:S02]  /*3f830*/  LDCU UR6, c[0x0][0x39c] ;  /* 0x00007380ff0677ac */ /* 0x000f240008000800 */
[----:B------:R-:W4:Y:S01]  /*3f840*/  LDL.LU R76, [R1+0x1098] ;  /* 0x00109800014c7983 */ /* 0x000f220000300800 */
[----:B---3--:R-:W-:Y:S01]  /*3f850*/  ISETP.LT.AND P3, PT, R75, UR7, !P1 ;  /* 0x000000074b007c0c */ /* 0x008fe2000cf61270 */
[C---:B------:R-:W-:Y:S01]  /*3f860*/  VIADD R69, R72.reuse, UR5 ;  /* 0x0000000548457c36 */ /* 0x040fe20008000000 */
[----:B------:R-:W1:Y:S01]  /*3f870*/  LDCU UR7, c[0x0][0x39c] ;  /* 0x00007380ff0777ac */ /* 0x000e620008000800 */
[----:B------:R-:W3:Y:S01]  /*3f880*/  LDL.S16 R75, [R1+0x1ac] ;  /* 0x0001ac00014b7983 */ /* 0x000ee20000100600 */
[----:B0-----:R-:W-:-:S03]  /*3f890*/  LEA R70, P5, R72, R2, 0x1 ;  /* 0x0000000248467211 */ /* 0x001fc600078a08ff */
[----:B------:R-:W3:Y:S01]  /*3f8a0*/  LDL.LU.S16 R93, [R1+0x1ae] ;  /* 0x0001ae00015d7983 */ /* 0x000ee20000300600 */
[----:B-----5:R-:W-:Y:S02]  /*3f8b0*/  PRMT R73, R79, 0x7610, R73 ;  /* 0x000076104f497816 */ /* 0x020fe40000000049 */
[----:B------:R-:W-:Y:S01]  /*3f8c0*/  LEA.HI.X.SX32 R71, R72, R0, 0x1, P5 ;  /* 0x0000000048477211 */ /* 0x000fe200028f0eff */
[----:B------:R-:W5:Y:S01]  /*3f8d0*/  LDL.LU R79, [R1+0x1120] ;  /* 0x00112000014f7983 */ /* 0x000f620000300800 */
[C---:B------:R-:W-:Y:S01]  /*3f8e0*/  LEA R68, P5, R69.reuse, R2, 0x1 ;  /* 0x0000000245447211 */ /* 0x040fe200078a08ff */
[C---:B------:R-:W-:Y:S02]  /*3f8f0*/  VIADD R72, R69.reuse, UR5 ;  /* 0x0000000545487c36 */ /* 0x040fe40008000000 */
[----:B------:R0:W-:Y:S01]  /*3f900*/  @P4 STG.E.U16 desc[UR20][R70.64], R73 ;  /* 0x0000004946004986 */ /* 0x0001e2000c101514 */
[----:B------:R-:W-:Y:S02]  /*3f910*/  LEA.HI.X.SX32 R69, R69, R0, 0x1, P5 ;  /* 0x0000000045457211 */ /* 0x000fe400028f0eff */
[----:B------:R-:W-:-:S02]  /*3f920*/  PRMT R3, R81, 0x7610, R3 ;  /* 0x0000761051037816 */ /* 0x000fc40000000003 */
[----:B------:R-:W5:Y:S01]  /*3f930*/  LDL.S16 R81, [R1+0x1b0] ;  /* 0x0001b00001517983 */ /* 0x000f620000100600 */
[----:B0-----:R-:W-:-:S03]  /*3f940*/  LEA R70, P5, R72, R2, 0x1 ;  /* 0x0000000248467211 */ /* 0x001fc600078a08ff */
[----:B------:R0:W-:Y:S01]  /*3f950*/  @P0 STG.E.U16 desc[UR20][R68.64], R3 ;  /* 0x0000000344000986 */ /* 0x0001e2000c101514 */
[----:B------:R-:W-:Y:S02]  /*3f960*/  LEA.HI.X.SX32 R71, R72, R0, 0x1, P5 ;  /* 0x0000000048477211 */ /* 0x000fe400028f0eff */
[----:B--2---:R-:W-:Y:S01]  /*3f970*/  ISETP.LT.AND P4, PT, R78, UR4, !P1 ;  /* 0x000000044e007c0c */ /* 0x004fe2000cf81270 */
[----:B------:R-:W5:Y:S01]  /*3f980*/  LDCU UR4, c[0x0][0x39c] ;  /* 0x00007380ff0477ac */ /* 0x000f620008000800 */
[----:B------:R-:W2:Y:S01]  /*3f990*/  LDL.LU R78, [R1+0x1050] ;  /* 0x00105000014e7983 */ /* 0x000ea20000300800 */
[----:B0-----:R-:W-:Y:S02]  /*3f9a0*/  PRMT R3, R92, 0x7610, R3 ;  /* 0x000076105c037816 */ /* 0x001fe40000000003 */
[----:B----4-:R-:W-:-:S03]  /*3f9b0*/  ISETP.LT.AND P0, PT, R77, UR6, !P1 ;  /* 0x000000064d007c0c */ /* 0x010fc6000cf01270 */
[----:B------:R0:W-:Y:S01]  /*3f9c0*/  @P2 STG.E.U16 desc[UR20][R70.64], R3 ;  /* 0x0000000346002986 */ /* 0x0001e2000c101514 */
[----:B---3--:R-:W-:-:S03]  /*3f9d0*/  PRMT R73, R75, 0x7610, R73 ;  /* 0x000076104b497816 */ /* 0x008fc60000000049 */
[----:B------:R-:W3:Y:S01]  /*3f9e0*/  LDL.LU R77, [R1+0x1094] ;  /* 0x00109400014d7983 */ /* 0x000ee20000300800 */
[----:B-1----:R-:W-:Y:S01]  /*3f9f0*/  ISETP.LT.AND P2, PT, R76, UR7, !P1 ;  /* 0x000000074c007c0c */ /* 0x002fe2000cf41270 */
[----:B------:R-:W-:Y:S01]  /*3fa00*/  VIADD R72, R72, UR5 ;  /* 0x0000000548487c36 */ /* 0x000fe20008000000 */
[----:B------:R-:W2:Y:S01]  /*3fa10*/  LDCU UR6, c[0x0][0x39c] ;  /* 0x00007380ff0677ac */ /* 0x000ea20008000800 */
[----:B------:R-:W4:Y:S01]  /*3fa20*/  LDL.LU.S16 R76, [R1+0x1b2] ;  /* 0x0001b200014c7983 */ /* 0x000f220000300600 */
[----:B------:R-:W3:Y:S03]  /*3fa30*/  LDCU UR7, c[0x0][0x39c] ;  /* 0x00007380ff0777ac */ /* 0x000ee60008000800 */
[----:B------:R-:W4:Y:S04]  /*3fa40*/  LDL.S16 R92, [R1+0x1b4] ;  /* 0x0001b400015c7983 */ /* 0x000f280000100600 */
[----:B------:R-:W4:Y:S01]  /*3fa50*/  LDL.LU R75, [R1+0x111c] ;  /* 0x00111c00014b7983 */ /* 0x000f220000300800 */
[C---:B0-----:R-:W-:Y:S01]  /*3fa60*/  LEA R70, P5, R72.reuse, R2, 0x1 ;  /* 0x0000000248467211 */ /* 0x041fe200078a08ff */
[----:B------:R-:W-:-:S03]  /*3fa70*/  VIADD R69, R72, UR5 ;  /* 0x0000000548457c36 */ /* 0x000fc60008000000 */
[----:B------:R-:W-:Y:S01]  /*3fa80*/  LEA.HI.X.SX32 R71, R72, R0, 0x1, P5 ;  /* 0x0000000048477211 */ /* 0x000fe200028f0eff */
[C---:B------:R-:W-:Y:S01]  /*3fa90*/  VIADD R72, R69.reuse, UR5 ;  /* 0x0000000545487c36 */ /* 0x040fe20008000000 */
[----:B------:R-:W-:Y:S02]  /*3faa0*/  LEA R68, P5, R69, R2, 0x1 ;  /* 0x0000000245447211 */ /* 0x000fe400078a08ff */
[----:B------:R-:W-:Y:S01]  /*3fab0*/  PRMT R3, R93, 0x7610, R3 ;  /* 0x000076105d037816 */ /* 0x000fe20000000003 */
[----:B------:R0:W-:Y:S01]  /*3fac0*/  @P3 STG.E.U16 desc[UR20][R70.64], R73 ;  /* 0x0000004946003986 */ /* 0x0001e2000c101514 */
[----:B------:R-:W-:Y:S02]  /*3fad0*/  LEA.HI.X.SX32 R69, R69, R0, 0x1, P5 ;  /* 0x0000000045457211 */ /* 0x000fe400028f0eff */
[----:B-----5:R-:W-:Y:S01]  /*3fae0*/  ISETP.LT.AND P3, PT, R79, UR4, !P1 ;  /* 0x000000044f007c0c */ /* 0x020fe2000cf61270 */
[----:B------:R-:W5:Y:S01]  /*3faf0*/  LDL.LU.S16 R93, [R1+0x1b6] ;  /* 0x0001b600015d7983 */ /* 0x000f620000300600 */
[----:B------:R-:W1:Y:S03]  /*3fb00*/  LDCU UR4, c[0x0][0x39c] ;  /* 0x00007380ff0477ac */ /* 0x000e660008000800 */
[----:B------:R-:W5:Y:S01]  /*3fb10*/  LDL.LU R79, [R1+0x1090] ;  /* 0x00109000014f7983 */ /* 0x000f620000300800 */
[----:B0-----:R-:W-:-:S03]  /*3fb20*/  LEA R70, P5, R72, R2, 0x1 ;  /* 0x0000000248467211 */ /* 0x001fc600078a08ff */
[----:B------:R0:W-:Y:S01]  /*3fb30*/  @P4 STG.E.U16 desc[UR20][R68.64], R3 ;  /* 0x0000000344004986 */ /* 0x0001e2000c101514 */
[C---:B------:R-:W-:Y:S01]  /*3fb40*/  LEA.HI.X.SX32 R71, R72.reuse, R0, 0x1, P5 ;  /* 0x0000000048477211 */ /* 0x040fe200028f0eff */
[----:B------:R-:W-:Y:S01]  /*3fb50*/  VIADD R72, R72, UR5 ;  /* 0x0000000548487c36 */ /* 0x000fe20008000000 */
[----:B0-----:R-:W-:-:S05]  /*3fb60*/  PRMT R3, R81, 0x7610, R3 ;  /* 0x0000761051037816 */ /* 0x001fca0000000003 */
[----:B------:R0:W-:Y:S02]  /*3fb70*/  @P0 STG.E.U16 desc[UR20][R70.64], R3 ;  /* 0x0000000346000986 */ /* 0x0001e4000c101514 */
[----:B0-----:R-:W-:-:S04]  /*3fb80*/  LEA R70, P5, R72, R2, 0x1 ;  /* 0x0000000248467211 */ /* 0x001fc800078a08ff */
[----:B------:R-:W-:Y:S02]  /*3fb90*/  LEA.HI.X.SX32 R71, R72, R0, 0x1, P5 ;  /* 0x0000000048477211 */ /* 0x000fe400028f0eff */
[----:B--2---:R-:W-:Y:S01]  /*3fba0*/  ISETP.LT.AND P4, PT, R78, UR6, !P1 ;  /* 0x000000064e007c0c */ /* 0x004fe2000cf81270 */
[----:B------:R-:W5:Y:S01]  /*3fbb0*/  LDCU UR6, c[0x0][0x39c] ;  /* 0x00007380ff0677ac */ /* 0x000f620008000800 */
[----:B------:R-:W2:Y:S04]  /*3fbc0*/  LDL.LU R78, [R1+0x10e4] ;  /* 0x0010e400014e7983 */ /* 0x000ea80000300800 */
[----:B------:R-:W2:Y:S01]  /*3fbd0*/  LDL.S16 R81, [R1+0x1b8] ;  /* 0x0001b80001517983 */ /* 0x000ea20000100600 */
[----:B---3--:R-:W-:Y:S02]  /*3fbe0*/  ISETP.LT.AND P0, PT, R77, UR7, !P1 ;  /* 0x000000074d007c0c */ /* 0x008fe4000cf01270 */
[----:B----4-:R-:W-:Y:S01]  /*3fbf0*/  PRMT R73, R76, 0x7610, R73 ;  /* 0x000076104c497816 */ /* 0x010fe20000000049 */
[----:B------:R-:W3:Y:S01]  /*3fc00*/  LDL.LU.S16 R77, [R1+0x1ba] ;  /* 0x0001ba00014d7983 */ /* 0x000ee20000300600 */
[----:B------:R-:W-:Y:S01]  /*3fc10*/  VIADD R69, R72, UR5 ;  /* 0x0000000548457c36 */ /* 0x000fe20008000000 */
[----:B------:R-:W2:Y:S02]  /*3fc20*/  LDCU UR7, c[0x0][0x39c] ;  /* 0x00007380ff0777ac */ /* 0x000ea40008000800 */
[----:B------:R-:W4:Y:S01]  /*3fc30*/  LDL.LU R76, [R1+0x105c] ;  /* 0x00105c00014c7983 */ /* 0x000f220000300800 */
[----:B------:R-:W-:-:S03]  /*3fc40*/  PRMT R3, R92, 0x7610, R3 ;  /* 0x000076105c037816 */ /* 0x000fc60000000003 */
[----:B------:R0:W-:Y:S01]  /*3fc50*/  @P2 STG.E.U16 desc[UR20][R70.64], R73 ;  /* 0x0000004946002986 */ /* 0x0001e2000c101514 */
[----:B-1----:R-:W-:Y:S01]  /*3fc60*/  ISETP.LT.AND P2, PT, R75, UR4, !P1 ;  /* 0x000000044b007c0c */ /* 0x002fe2000cf41270 */
[C---:B------:R-:W-:Y:S01]  /*3fc70*/  VIADD R72, R69.reuse, UR5 ;  /* 0x0000000545487c36 */ /* 0x040fe20008000000 */
[C---:B------:R-:W-:Y:S01]  /*3fc80*/  LEA R68, P5, R69.reuse, R2, 0x1 ;  /* 0x0000000245447211 */ /* 0x040fe200078a08ff */
[----:B------:R-:W4:Y:S01]  /*3fc90*/  LDL.S16 R92, [R1+0x1bc] ;  /* 0x0001bc00015c7983 */ /* 0x000f220000100600 */
[----:B------:R-:W4:Y:S03]  /*3fca0*/  LDCU UR4, c[0x0][0x39c] ;  /* 0x00007380ff0477ac */ /* 0x000f260008000800 */
[----:B------:R-:W4:Y:S01]  /*3fcb0*/  LDL.LU R75, [R1+0x108c] ;  /* 0x00108c00014b7983 */ /* 0x000f220000300800 */
[----:B------:R-:W-:Y:S02]  /*3fcc0*/  LEA.HI.X.SX32 R69, R69, R0, 0x1, P5 ;  /* 0x0000000045457211 */ /* 0x000fe400028f0eff */
[----:B0-----:R-:W-:-:S03]  /*3fcd0*/  LEA R70, P5, R72, R2, 0x1 ;  /* 0x0000000248467211 */ /* 0x001fc600078a08ff */
[----:B------:R0:W-:Y:S01]  /*3fce0*/  @P3 STG.E.U16 desc[UR20][R68.64], R3 ;  /* 0x0000000344003986 */ /* 0x0001e2000c101514 */
[C---:B------:R-:W-:Y:S02]  /*3fcf0*/  LEA.HI.X.SX32 R71, R72.reuse, R0, 0x1, P5 ;  /* 0x0000000048477211 */ /* 0x040fe400028f0eff */
[----:B-----5:R-:W-:Y:S01]  /*3fd00*/  ISETP.LT.AND P3, PT, R79, UR6, !P1 ;  /* 0x000000064f007c0c */ /* 0x020fe2000cf61270 */
[----:B------:R-:W-:Y:S01]  /*3fd10*/  VIADD R72, R72, UR5 ;  /* 0x0000000548487c36 */ /* 0x000fe20008000000 */
[----:B------:R-:W5:Y:S01]  /*3fd20*/  LDL.LU R79, [R1+0x10e0] ;  /* 0x0010e000014f7983 */ /* 0x000f620000300800 */
[----:B------:R-:W1:Y:S01]  /*3fd30*/  LDCU UR6, c[0x0][0x39c] ;  /* 0x00007380ff0677ac */ /* 0x000e620008000800 */
[----:B0-----:R-:W-:Y:S01]  /*3fd40*/  PRMT R3, R93, 0x7610, R3 ;  /* 0x000076105d037816 */ /* 0x001fe20000000003 */
[----:B------:R-:W-:-:S04]  /*3fd50*/  VIADD R69, R72, UR5 ;  /* 0x0000000548457c36 */ /* 0x000fc80008000000 */
[----:B------:R0:W-:Y:S02]  /*3fd60*/  @P4 STG.E.U16 desc[UR20][R70.64], R3 ;  /* 0x0000000346004986 */ /* 0x0001e4000c101514 */
[----:B0-----:R-:W-:-:S04]  /*3fd70*/  LEA R70, P5, R72, R2, 0x1 ;  /* 0x0000000248467211 */ /* 0x001fc800078a08ff */
[----:B------:R-:W-:Y:S02]  /*3fd80*/  LEA.HI.X.SX32 R71, R72, R0, 0x1, P5 ;  /* 0x0000000048477211 */ /* 0x000fe400028f0eff */
[C---:B------:R-:W-:Y:S01]  /*3fd90*/  LEA R68, P5, R69.reuse, R2, 0x1 ;  /* 0x0000000245447211 */ /* 0x040fe200078a08ff */
[----:B------:R-:W-:-:S03]  /*3fda0*/  VIADD R72, R69, UR5 ;  /* 0x0000000545487c36 */ /* 0x000fc60008000000 */
[----:B------:R-:W-:Y:S02]  /*3fdb0*/  LEA.HI.X.SX32 R69, R69, R0, 0x1, P5 ;  /* 0x0000000045457211 */ /* 0x000fe400028f0eff */
[----:B--2---:R-:W-:Y:S01]  /*3fdc0*/  ISETP.LT.AND P4, PT, R78, UR7, !P1 ;  /* 0x000000074e007c0c */ /* 0x004fe2000cf81270 */
[----:B------:R-:W5:Y:S01]  /*3fdd0*/  LDCU UR7, c[0x0][0x39c] ;  /* 0x00007380ff0777ac */ /* 0x000f620008000800 */
[----:B------:R-:W2:Y:S01]  /*3fde0*/  LDL.LU.S16 R78, [R1+0x1be] ;  /* 0x0001be00014e7983 */ /* 0x000ea20000300600 */
[----:B------:R-:W-:-:S03]  /*3fdf0*/  PRMT R73, R81, 0x7610, R73 ;  /* 0x0000761051497816 */ /* 0x000fc60000000049 */
[----:B------:R-:W2:Y:S04]  /*3fe00*/  LDL.S16 R93, [R1+0x1c0] ;  /* 0x0001c000015d7983 */ /* 0x000ea80000100600 */
[----:B------:R0:W-:Y:S01]  /*3fe10*/  @P0 STG.E.U16 desc[UR20][R70.64], R73 ;  /* 0x0000004946000986 */ /* 0x0001e2000c101514 */
[----:B---3--:R-:W-:-:S03]  /*3fe20*/  PRMT R3, R77, 0x7610, R3 ;  /* 0x000076104d037816 */ /* 0x008fc60000000003 */
[----:B------:R-:W3:Y:S01]  /*3fe30*/  LDL.LU R77, [R1+0x10dc] ;  /* 0x0010dc00014d7983 */ /* 0x000ee20000300800 */
[----:B----4-:R-:W-:Y:S01]  /*3fe40*/  ISETP.LT.AND P0, PT, R76, UR4, !P1 ;  /* 0x000000044c007c0c */ /* 0x010fe2000cf01270 */
[----:B------:R-:W3:Y:S02]  /*3fe50*/  LDCU UR4, c[0x0][0x39c] ;  /* 0x00007380ff0477ac */ /* 0x000ee40008000800 */
[----:B------:R-:W4:Y:S04]  /*3fe60*/  LDL.LU.S16 R81, [R1+0x1c2] ;  /* 0x0001c20001517983 */ /* 0x000f280000300600 */
[----:B------:R-:W4:Y:S04]  /*3fe70*/  LDL.LU R76, [R1+0x10d8] ;  /* 0x0010d800014c7983 */ /* 0x000f280000300800 */
[----:B------:R5:W-:Y:S01]  /*3fe80*/  @P2 STG.E.U16 desc[UR20][R68.64], R3 ;  /* 0x0000000344002986 */ /* 0x000be2000c101514 */
[----:B-1----:R-:W-:Y:S01]  /*3fe90*/  ISETP.LT.AND P2, PT, R75, UR6, !P1 ;  /* 0x000000064b007c0c */ /* 0x002fe2000cf41270 */
[----:B------:R-:W1:Y:S02]  /*3fea0*/  LDCU UR6, c[0x0][0x39c] ;  /* 0x00007380ff0677ac */ /* 0x000e640008000800 */
[----:B------:R-:W4:Y:S01]  /*3feb0*/  LDL.LU R75, [R1+0x104c] ;  /* 0x00104c00014b7983 */ /* 0x000f220000300800 */
[----:B0-----:R-:W-:-:S04]  /*3fec0*/  LEA R70, P5, R72, R2, 0x1 ;  /* 0x0000000248467211 */ /* 0x001fc800078a08ff */
[----:B------:R-:W-:Y:S02]  /*3fed0*/  LEA.HI.X.SX32 R71, R72, R0, 0x1, P5 ;  /* 0x0000000048477211 */ /* 0x000fe400028f0eff */
[----:B-----5:R-:W-:Y:S01]  /*3fee0*/  PRMT R3, R92, 0x7610, R3 ;  /* 0x000076105c037816 */ /* 0x020fe20000000003 */
[----:B------:R-:W-:-:S04]  /*3fef0*/  VIADD R72, R72, UR5 ;  /* 0x0000000548487c36 */ /* 0x000fc80008000000 */
[----:B------:R0:W-:Y:S01]  /*3ff00*/  @P3 STG.E.U16 desc[UR20][R70.64], R3 ;  /* 0x0000000346003986 */ /* 0x0001e2000c101514 */
[----:B------:R-:W-:Y:S01]  /*3ff10*/  ISETP.LT.AND P3, PT, R79, UR7, !P1 ;  /* 0x000000074f007c0c */ /* 0x000fe2000cf61270 */
[C---:B------:R-:W-:Y:S01]  /*3ff20*/  VIADD R69, R72.reuse, UR5 ;  /* 0x0000000548457c36 */ /* 0x040fe20008000000 */
[----:B------:R-:W5:Y:S01]  /*3ff30*/  LDCU UR7, c[0x0][0x39c] ;  /* 0x00007380ff0777ac */ /* 0x000f620008000800 */
[----:B------:R-:W4:Y:S04]  /*3ff40*/  LDL.S16 R79, [R1+0x1c4] ;  /* 0x0001c400014f7983 */ /* 0x000f280000100600 */
[----:B------:R-:W4:Y:S01]  /*3ff50*/  LDL.LU.S16 R92, [R1+0x1c6] ;  /* 0x0001c600015c7983 */ /* 0x000f220000300600 */
[----:B0-----:R-:W-:-:S04]  /*3ff60*/  LEA R70, P5, R72, R2, 0x1 ;  /* 0x0000000248467211 */ /* 0x001fc800078a08ff */
[----:B------:R-:W-:Y:S01]  /*3ff70*/  LEA.HI.X.SX32 R71, R72, R0, 0x1, P5 ;  /* 0x0000000048477211 */ /* 0x000fe200028f0eff */
[C---:B------:R-:W-:Y:S01]  /*3ff80*/  VIADD R72, R69.reuse, UR5 ;  /* 0x0000000545487c36 */ /* 0x040fe20008000000 */
[----:B------:R-:W-:-:S04]  /*3ff90*/  LEA R68, P5, R69, R2, 0x1 ;  /* 0x0000000245447211 */ /* 0x000fc800078a08ff */
[----:B------:R-:W-:Y:S02]  /*3ffa0*/  LEA.HI.X.SX32 R69, R69, R0, 0x1, P5 ;  /* 0x0000000045457211 */ /* 0x000fe400028f0eff */
[----:B--2---:R-:W-:Y:S02]  /*3ffb0*/  PRMT R73, R78, 0x7610, R73 ;  /* 0x000076104e497816 */ /* 0x004fe40000000049 */
[----:B------:R-:W2:Y:S01]  /*3ffc0*/  LDL.LU R78, [R1+0x10d4] ;  /* 0x0010d400014e7983 */ /* 0x000ea20000300800 */
[----:B------:R-:W-:-:S03]  /*3ffd0*/  PRMT R3, R93, 0x7610, R3 ;  /* 0x000076105d037816 */ /* 0x000fc60000000003 */
[----:B------:R0:W-:Y:S04]  /*3ffe0*/  @P4 STG.E.U16 desc[UR20][R70.64], R73 ;  /* 0x0000004946004986 */ /* 0x0001e8000c101514 */
[----:B------:R-:W2:Y:S04]  /*3fff0*/  LDL.S16 R93, [R1+0x1c8] ;  /* 0x0001c800015d7983 */ /* 0x000ea80000100600 */
[----:B------:R4:W-:Y:S01]  /*40000*/  @P0 STG.E.U16 desc[UR20][R68.64], R3 ;  /* 0x0000000344000986 */ /* 0x0009e2000c101514 */
[----:B0-----:R-:W-:-:S04]  /*40010*/  LEA R70, P5, R72, R2, 0x1 ;  /* 0x0000000248467211 */ /* 0x001fc800078a08ff */
[----:B------:R-:W-:Y:S02]  /*40020*/  LEA.HI.X.SX32 R71, R72, R0, 0x1, P5 ;  /* 0x0000000048477211 */ /* 0x000fe400028f0eff */
[----:B---3--:R-:W-:Y:S01]  /*40030*/  ISETP.LT.AND P4, PT, R77, UR4, !P1 ;  /* 0x000000044d007c0c */ /* 0x008fe2000cf81270 */
[----:B------:R-:W2:Y:S01]  /*40040*/  LDCU UR4, c[0x0][0x39c] ;  /* 0x00007380ff0477ac */ /* 0x000ea20008000800 */
[----:B------:R-:W3:Y:S01]  /*40050*/  LDL.LU R77, [R1+0x10d0] ;  /* 0x0010d000014d7983 */ /* 0x000ee20000300800 */
[----:B----4-:R-:W-:Y:S02]  /*40060*/  PRMT R3, R81, 0x7610, R3 ;  /* 0x0000761051037816 */ /* 0x010fe40000000003 */
[----:B-1----:R-:W-:-:S03]  /*40070*/  ISETP.LT.AND P0, PT, R76, UR6, !P1 ;  /* 0x000000064c007c0c */ /* 0x002fc6000cf01270 */
[----:B------:R0:W-:Y:S01]  /*40080*/  @P2 STG.E.U16 desc[UR20][R70.64], R3 ;  /* 0x0000000346002986 */ /* 0x0001e2000c101514 */
[----:B------:R-:W-:Y:S01]  /*40090*/  VIADD R72, R72, UR5 ;  /* 0x0000000548487c36 */ /* 0x000fe20008000000 */
[----:B------:R-:W3:Y:S02]  /*400a0*/  LDCU UR6, c[0x0][0x39c] ;  /* 0x00007380ff0677ac */ /* 0x000ee40008000800 */
[----:B------:R-:W4:Y:S01]  /*400b0*/  LDL.LU R76, [R1+0x1088] ;  /* 0x00108800014c7983 */ /* 0x000f220000300800 */
[----:B-----5:R-:W-:Y:S01]  /*400c0*/  ISETP.LT.AND P2, PT, R75, UR7, !P1 ;  /* 0x000000074b007c0c */ /* 0x020fe2000cf41270 */
[C---:B------:R-:W-:Y:S02]  /*400d0*/  VIADD R69, R72.reuse, UR5 ;  /* 0x0000000548457c36 */ /* 0x040fe40008000000 */
[----:B------:R-:W5:Y:S01]  /*400e0*/  LDL.LU.S16 R75, [R1+0x1ca] ;  /* 0x0001ca00014b7983 */ /* 0x000f620000300600 */
[----:B------:R-:W4:Y:S01]  /*400f0*/  LDCU UR7, c[0x0][0x39c] ;  /* 0x00007380ff0777ac */ /* 0x000f220008000800 */
[----:B0-----:R-:W-:-:S02]  /*40100*/  LEA R70, P5, R72, R2, 0x1 ;  /* 0x0000000248467211 */ /* 0x001fc400078a08ff */
[----:B------:R-:W4:Y:S02]  /*40110*/  LDL.S16 R81, [R1+0x1cc] ;  /* 0x0001cc0001517983 */ /* 0x000f240000100600 */
[----:B------:R-:W-:Y:S01]  /*40120*/  LEA.HI.X.SX32 R71, R72, R0, 0x1, P5 ;  /* 0x0000000048477211 */ /* 0x000fe200028f0eff */
[C---:B------:R-:W-:Y:S01]  /*40130*/  VIADD R72, R69.reuse, UR5 ;  /* 0x0000000545487c36 */ /* 0x040fe20008000000 */
[----:B------:R-:W-:Y:S02]  /*40140*/  LEA R68, P5, R69, R2, 0x1 ;  /* 0x0000000245447211 */ /* 0x000fe400078a08ff */
[----:B------:R-:W-:Y:S02]  /*40150*/  PRMT R73, R79, 0x7610, R73 ;  /* 0x000076104f497816 */ /* 0x000fe40000000049 */
[----:B------:R-:W4:Y:S01]  /*40160*/  LDL.LU R79, [R1+0x1118] ;  /* 0x00111800014f7983 */ /* 0x000f220000300800 */
[----:B------:R-:W-:Y:S02]  /*40170*/  LEA.HI.X.SX32 R69, R69, R0, 0x1, P5 ;  /* 0x0000000045457211 */ /* 0x000fe400028f0eff */
[----:B------:R-:W-:Y:S01]  /*40180*/  PRMT R3, R92, 0x7610, R3 ;  /* 0x000076105c037816 */ /* 0x000fe20000000003 */
[----:B------:R0:W-:Y:S04]  /*40190*/  @P3 STG.E.U16 desc[UR20][R70.64], R73 ;  /* 0x0000004946003986 */ /* 0x0001e8000c101514 */
[----:B------:R-:W4:Y:S04]  /*401a0*/  LDL.LU.S16 R92, [R1+0x1ce] ;  /* 0x0001ce00015c7983 */ /* 0x000f280000300600 */
[----:B------:R1:W-:Y:S01]  /*401b0*/  @P4 STG.E.U16 desc[UR20][R68.64], R3 ;  /* 0x0000000344004986 */ /* 0x0003e2000c101514 */
[----:B0-----:R-:W-:-:S04]  /*401c0*/  LEA R70, P5, R72, R2, 0x1 ;  /* 0x0000000248467211 */ /* 0x001fc800078a08ff */
[----:B------:R-:W-:Y:S02]  /*401d0*/  LEA.HI.X.SX32 R71, R72, R0, 0x1, P5 ;  /* 0x0000000048477211 */ /* 0x000fe400028f0eff */
[----:B--2---:R-:W-:Y:S01]  /*401e0*/  ISETP.LT.AND P3, PT, R78, UR4, !P1 ;  /* 0x000000044e007c0c */ /* 0x004fe2000cf61270 */
[----:B------:R-:W0:Y:S01]  /*401f0*/  LDCU UR4, c[0x0][0x39c] ;  /* 0x00007380ff0477ac */ /* 0x000e220008000800 */
[----:B------:R-:W2:Y:S01]  /*40200*/  LDL.LU R78, [R1+0x1048] ;  /* 0x00104800014e7983 */ /* 0x000ea20000300800 */
[----:B-1----:R-:W-:-:S05]  /*40210*/  PRMT R3, R93, 0x7610, R3 ;  /* 0x000076105d037816 */ /* 0x002fca0000000003 */
[----:B------:R1:W-:Y:S01]  /*40220*/  @P0 STG.E.U16 desc[UR20][R70.64], R3 ;  /* 0x0000000346000986 */ /* 0x0003e2000c101514 */
[----:B---3--:R-:W-:Y:S02]  /*40230*/  ISETP.LT.AND P4, PT, R77, UR6, !P1 ;  /* 0x000000064d007c0c */ /* 0x008fe4000cf81270 */
[----:B-----5:R-:W-:Y:S01]  /*40240*/  PRMT R73, R75, 0x7610, R73 ;  /* 0x000076104b497816 */ /* 0x020fe20000000049 */
[----:B------:R-:W3:Y:S01]  /*40250*/  LDL.LU R77, [R1+0x1084] ;  /* 0x00108400014d7983 */ /* 0x000ee20000300800 */
[----:B----4-:R-:W-:Y:S01]  /*40260*/  ISETP.LT.AND P0, PT, R76, UR7, !P1 ;  /* 0x000000074c007c0c */ /* 0x010fe2000cf01270 */
[----:B------:R-:W-:Y:S01]  /*40270*/  VIADD R72, R72, UR5 ;  /* 0x0000000548487c36 */ /* 0x000fe20008000000 */
[----:B------:R-:W2:Y:S01]  /*40280*/  LDCU UR6, c[0x0][0x39c] ;  /* 0x00007380ff0677ac */ /* 0x000ea20008000800 */
[----:B------:R-:W4:Y:S01]  /*40290*/  LDL.S16 R76, [R1+0x1d0] ;  /* 0x0001d000014c7983 */ /* 0x000f220000100600 */
[----:B------:R-:W3:Y:S03]  /*402a0*/  LDCU UR7, c[0x0][0x39c] ;  /* 0x00007380ff0777ac */ /* 0x000ee60008000800 */
[----:B------:R-:W5:Y:S04]  /*402b0*/  LDL.LU.S16 R93, [R1+0x1d2] ;  /* 0x0001d200015d7983 */ /* 0x000f680000300600 */
[----:B------:R-:W5:Y:S01]  /*402c0*/  LDL.LU R75, [R1+0x1114] ;  /* 0x00111400014b7983 */ /* 0x000f620000300800 */
[C---:B-1----:R-:W-:Y:S01]  /*402d0*/  LEA R70, P5, R72.reuse, R2, 0x1 ;  /* 0x0000000248467211 */ /* 0x042fe200078a08ff */
[----:B------:R-:W-:-:S03]  /*402e0*/  VIADD R69, R72, UR5 ;  /* 0x0000000548457c36 */ /* 0x000fc60008000000 */
[----:B------:R-:W-:Y:S01]  /*402f0*/  LEA.HI.X.SX32 R71, R72, R0, 0x1, P5 ;  /* 0x0000000048477211 */ /* 0x000fe200028f0eff */
[C---:B------:R-:W-:Y:S01]  /*40300*/  VIADD R72, R69.reuse, UR5 ;  /* 0x0000000545487c36 */ /* 0x040fe20008000000 */
[----:B------:R-:W-:Y:S02]  /*40310*/  LEA R68, P5, R69, R2, 0x1 ;  /* 0x0000000245447211 */ /* 0x000fe400078a08ff */
[----:B------:R-:W-:Y:S01]  /*40320*/  PRMT R3, R81, 0x7610, R3 ;  /* 0x0000761051037816 */ /* 0x000fe20000000003 */
[----:B------:R1:W-:Y:S01]  /*40330*/  @P2 STG.E.U16 desc[UR20][R70.64], R73 ;  /* 0x0000004946002986 */ /* 0x0003e2000c101514 */
[----:B------:R-:W-:Y:S02]  /*40340*/  LEA.HI.X.SX32 R69, R69, R0, 0x1, P5 ;  /* 0x0000000045457211 */ /* 0x000fe400028f0eff */
[----:B0-----:R-:W-:Y:S01]  /*40350*/  ISETP.LT.AND P2, PT, R79, UR4, !P1 ;  /* 0x000000044f007c0c */ /* 0x001fe2000cf41270 */
[----:B------:R-:W5:Y:S01]  /*40360*/  LDL.S16 R81, [R1+0x1d4] ;  /* 0x0001d40001517983 */ /* 0x000f620000100600 */
[----:B------:R-:W0:Y:S03]  /*40370*/  LDCU UR4, c[0x0][0x39c] ;  /* 0x00007380ff0477ac */ /* 0x000e260008000800 */
[----:B------:R-:W5:Y:S01]  /*40380*/  LDL.LU R79, [R1+0x1080] ;  /* 0x00108000014f7983 */ /* 0x000f620000300800 */
[----:B-1----:R-:W-:-:S03]  /*40390*/  LEA R70, P5, R72, R2, 0x1 ;  /* 0x0000000248467211 */ /* 0x002fc600078a08ff */
[----:B------:R1:W-:Y:S01]  /*403a0*/  @P3 STG.E.U16 desc[UR20][R68.64], R3 ;  /* 0x0000000344003986 */ /* 0x0003e2000c101514 */
[C---:B------:R-:W-:Y:S01]  /*403b0*/  LEA.HI.X.SX32 R71, R72.reuse, R0, 0x1, P5 ;  /* 0x0000000048477211 */ /* 0x040fe200028f0eff */
[----:B------:R-:W-:Y:S01]  /*403c0*/  VIADD R72, R72, UR5 ;  /* 0x0000000548487c36 */ /* 0x000fe20008000000 */
[----:B-1----:R-:W-:-:S05]  /*403d0*/  PRMT R3, R92, 0x7610, R3 ;  /* 0x000076105c037816 */ /* 0x002fca0000000003 */
[----:B------:R1:W-:Y:S02]  /*403e0*/  @P4 STG.E.U16 desc[UR20][R70.64], R3 ;  /* 0x0000000346004986 */ /* 0x0003e4000c101514 */
[----:B-1----:R-:W-:-:S04]  /*403f0*/  LEA R70, P5, R72, R2, 0x1 ;  /* 0x0000000248467211 */ /* 0x002fc800078a08ff */
[----:B------:R-:W-:Y:S02]  /*40400*/  LEA.HI.X.SX32 R71, R72, R0, 0x1, P5 ;  /* 0x0000000048477211 */ /* 0x000fe400028f0eff */
[----:B--2---:R-:W-:Y:S01]  /*40410*/  ISETP.LT.AND P3, PT, R78, UR6, !P1 ;  /* 0x000000064e007c0c */ /* 0x004fe2000cf61270 */
[----:B------:R-:W1:Y:S01]  /*40420*/  LDCU UR6, c[0x0][0x39c] ;  /* 0x00007380ff0677ac */ /* 0x000e620008000800 */
[----:B------:R-:W2:Y:S01]  /*40430*/  LDL.LU R78, [R1+0x10cc] ;  /* 0x0010cc00014e7983 */ /* 0x000ea20000300800 */
[----:B---3--:R-:W-:Y:S02]  /*40440*/  ISETP.LT.AND P4, PT, R77, UR7, !P1 ;  /* 0x000000074d007c0c */ /* 0x008fe4000cf81270 */
[----:B----4-:R-:W-:Y:S01]  /*40450*/  PRMT R73, R76, 0x7610, R73 ;  /* 0x000076104c497816 */ /* 0x010fe20000000049 */
[----:B------:R-:W3:Y:S01]  /*40460*/  LDL.LU.S16 R77, [R1+0x1d6] ;  /* 0x0001d600014d7983 */ /* 0x000ee20000300600 */
[----:B------:R-:W-:Y:S01]  /*40470*/  VIADD R69, R72, UR5 ;  /* 0x0000000548457c36 */ /* 0x000fe20008000000 */
[----:B------:R-:W2:Y:S02]  /*40480*/  LDCU UR7, c[0x0][0x39c] ;  /* 0x00007380ff0777ac */ /* 0x000ea40008000800 */
[----:B------:R-:W4:Y:S04]  /*40490*/  LDL.S16 R92, [R1+0x38] ;  /* 0x00003800015c7983 */ /* 0x000f280000100600 */
[----:B------:R-:W4:Y:S01]  /*404a0*/  LDL.LU R76, [R1+0x1058] ;  /* 0x00105800014c7983 */ /* 0x000f220000300800 */
[----:B-----5:R-:W-:-:S03]  /*404b0*/  PRMT R3, R93, 0x7610, R3 ;  /* 0x000076105d037816 */ /* 0x020fc60000000003 */
[----:B------:R5:W-:Y:S01]  /*404c0*/  @P0 STG.E.U16 desc[UR20][R70.64], R73 ;  /* 0x0000004946000986 */ /* 0x000be2000c101514 */
[----:B0-----:R-:W-:Y:S01]  /*404d0*/  ISETP.LT.AND P0, PT, R75, UR4, !P1 ;  /* 0x000000044b007c0c */ /* 0x001fe2000cf01270 */
[C---:B------:R-:W-:Y:S01]  /*404e0*/  VIADD R72, R69.reuse, UR5 ;  /* 0x0000000545487c36 */ /* 0x040fe20008000000 */
[C---:B------:R-:W-:Y:S01]  /*404f0*/  LEA R68, P5, R69.reuse, R2, 0x1 ;  /* 0x0000000245447211 */ /* 0x040fe200078a08ff */
[----:B------:R-:W4:Y:S01]  /*40500*/  LDL.LU.S16 R93, [R1+0x3a] ;  /* 0x00003a00015d7983 */ /* 0x000f220000300600 */
[----:B------:R-:W0:Y:S03]  /*40510*/  LDCU UR4, c[0x0][0x39c] ;  /* 0x00007380ff0477ac */ /* 0x000e260008000800 */
[----:B------:R-:W4:Y:S01]  /*40520*/  LDL.LU R75, [R1+0x107c] ;  /* 0x00107c00014b7983 */ /* 0x000f220000300800 */
[----:B------:R-:W-:Y:S02]  /*40530*/  LEA.HI.X.SX32 R69, R69, R0, 0x1, P5 ;  /* 0x0000000045457211 */ /* 0x000fe400028f0eff */
[----:B-----5:R-:W-:-:S03]  /*40540*/  LEA R70, P5, R72, R2, 0x1 ;  /* 0x0000000248467211 */ /* 0x020fc600078a08ff */
[----:B------:R5:W-:Y:S01]  /*40550*/  @P2 STG.E.U16 desc[UR20][R68.64], R3 ;  /* 0x0000000344002986 */ /* 0x000be2000c101514 */
[----:B-1----:R-:W-:Y:S01]  /*40560*/  ISETP.LT.AND P2, PT, R79, UR6, !P1 ;  /* 0x000000064f007c0c */ /* 0x002fe2000cf41270 */
[----:B------:R-:W1:Y:S01]  /*40570*/  LDCU UR6, c[0x0][0x39c] ;  /* 0x00007380ff0677ac */ /* 0x000e620008000800 */
[C---:B------:R-:W-:Y:S01]  /*40580*/  LEA.HI.X.SX32 R71, R72.reuse, R0, 0x1, P5 ;  /* 0x0000000048477211 */ /* 0x040fe200028f0eff */
[----:B------:R-:W4:Y:S01]  /*40590*/  LDL.LU R79, [R1+0x10c8] ;  /* 0x0010c800014f7983 */ /* 0x000f220000300800 */
[----:B------:R-:W-:Y:S01]  /*405a0*/  VIADD R72, R72, UR5 ;  /* 0x0000000548487c36 */ /* 0x000fe20008000000 */
[----:B-----5:R-:W-:Y:S02]  /*405b0*/  PRMT R3, R81, 0x7610, R3 ;  /* 0x0000761051037816 */ /* 0x020fe40000000003 */
[----:B------:R-:W5:Y:S04]  /*405c0*/  LDL.S16 R81, [R1+0x3c] ;  /* 0x00003c0001517983 */ /* 0x000f680000100600 */
[----:B------:R0:W-:Y:S01]  /*405d0*/  @P3 STG.E.U16 desc[UR20][R70.64], R3 ;  /* 0x0000000346003986 */ /* 0x0001e2000c101514 */
[C---:B------:R-:W-:Y:S01]  /*405e0*/  VIADD R69, R72.reuse, UR5 ;  /* 0x0000000548457c36 */ /* 0x040fe20008000000 */
[----:B0-----:R-:W-:-:S04]  /*405f0*/  LEA R70, P5, R72, R2, 0x1 ;  /* 0x0000000248467211 */ /* 0x001fc800078a08ff */
[----:B------:R-:W-:Y:S02]  /*40600*/  LEA.HI.X.SX32 R71, R72, R0, 0x1, P5 ;  /* 0x0000000048477211 */ /* 0x000fe400028f0eff */
[C---:B------:R-:W-:Y:S01]  /*40610*/  LEA R68, P5, R69.reuse, R2, 0x1 ;  /* 0x0000000245447211 */ /* 0x040fe200078a08ff */
[----:B------:R-:W-:-:S03]  /*40620*/  VIADD R3, R69, UR5 ;  /* 0x0000000545037c36 */ /* 0x000fc60008000000 */
[----:B------:R-:W-:Y:S02]  /*40630*/  LEA.HI.X.SX32 R69, R69, R0, 0x1, P5 ;  /* 0x0000000045457211 */ /* 0x000fe400028f0eff */
[----:B--2---:R-:W-:Y:S01]  /*40640*/  ISETP.LT.AND P3, PT, R78, UR7, !P1 ;  /* 0x000000074e007c0c */ /* 0x004fe2000cf61270 */
[----:B------:R-:W0:Y:S01]  /*40650*/  LDCU UR7, c[0x0][0x39c] ;  /* 0x00007380ff0777ac */ /* 0x000e220008000800 */
[----:B------:R-:W2:Y:S01]  /*40660*/  LDL.LU.S16 R78, [R1+0x3e] ;  /* 0x00003e00014e7983 */ /* 0x000ea20000300600 */
[----:B---3--:R-:W-:-:S03]  /*40670*/  PRMT R73, R77, 0x7610, R73 ;  /* 0x000076104d497816 */ /* 0x008fc60000000049 */
[----:B------:R-:W3:Y:S01]  /*40680*/  LDL.LU R77, [R1+0x10c4] ;  /* 0x0010c400014d7983 */ /* 0x000ee20000300800 */
[----:B----4-:R-:W-:-:S03]  /*40690*/  PRMT R72, R92, 0x7610, R72 ;  /* 0x000076105c487816 */ /* 0x010fc60000000048 */
[----:B------:R4:W-:Y:S01]  /*406a0*/  @P4 STG.E.U16 desc[UR20][R70.64], R73 ;  /* 0x0000004946004986 */ /* 0x0009e2000c101514 */
[----:B------:R-:W-:Y:S01]  /*406b0*/  ISETP.LT.AND P4, PT, R76, UR4, !P1 ;  /* 0x000000044c007c0c */ /* 0x000fe2000cf81270 */
[----:B------:R-:W3:Y:S02]  /*406c0*/  LDCU UR4, c[0x0][0x39c] ;  /* 0x00007380ff0477ac */ /* 0x000ee40008000800 */
[----:B------:R-:W3:Y:S04]  /*406d0*/  LDL.S16 R92, [R1+0x40] ;  /* 0x00004000015c7983 */ /* 0x000ee80000100600 */
[----:B------:R-:W3:Y:S04]  /*406e0*/  LDL.LU R76, [R1+0x10c0] ;  /* 0x0010c000014c7983 */ /* 0x000ee80000300800 */
[----:B------:R0:W-:Y:S01]  /*406f0*/  @P0 STG.E.U16 desc[UR20][R68.64], R72 ;  /* 0x0000004844000986 */ /* 0x0001e2000c101514 */
[----:B-1----:R-:W-:Y:S01]  /*40700*/  ISETP.LT.AND P0, PT, R75, UR6, !P1 ;  /* 0x000000064b007c0c */ /* 0x002fe2000cf01270 */
[----:B------:R-:W1:Y:S02]  /*40710*/  LDCU UR6, c[0x0][0x39c] ;  /* 0x00007380ff0677ac */ /* 0x000e640008000800 */
[----:B------:R-:W3:Y:S01]  /*40720*/  LDL.LU R75, [R1+0x1044] ;  /* 0x00104400014b7983 */ /* 0x000ee20000300800 */
[----:B----4-:R-:W-:-:S04]  /*40730*/  LEA R70, P5, R3, R2, 0x1 ;  /* 0x0000000203467211 */ /* 0x010fc800078a08ff */
[C---:B------:R-:W-:Y:S01]  /*40740*/  LEA.HI.X.SX32 R71, R3.reuse, R0, 0x1, P5 ;  /* 0x0000000003477211 */ /* 0x040fe200028f0eff */
[----:B------:R-:W-:Y:S01]  /*40750*/  VIADD R3, R3, UR5 ;  /* 0x0000000503037c36 */ /* 0x000fe20008000000 */
[----:B0-----:R-:W-:-:S05]  /*40760*/  PRMT R68, R93, 0x7610, R68 ;  /* 0x000076105d447816 */ /* 0x001fca0000000044 */
[----:B------:R0:W-:Y:S01]  /*40770*/  @P2 STG.E.U16 desc[UR20][R70.64], R68 ;  /* 0x0000004446002986 */ /* 0x0001e2000c101514 */
[----:B------:R-:W-:Y:S01]  /*40780*/  ISETP.LT.AND P2, PT, R79, UR7, !P1 ;  /* 0x000000074f007c0c */ /* 0x000fe2000cf41270 */
[----:B------:R-:W4:Y:S02]  /*40790*/  LDCU UR7, c[0x0][0x39c] ;  /* 0x00007380ff0777ac */ /* 0x000f240008000800 */
[----:B------:R-:W3:Y:S01]  /*407a0*/  LDL.LU.S16 R79, [R1+0x42] ;  /* 0x00004200014f7983 */ /* 0x000ee20000300600 */
[----:B-----5:R-:W-:-:S03]  /*407b0*/  PRMT R73, R81, 0x7610, R73 ;  /* 0x0000761051497816 */ /* 0x020fc60000000049 */
[----:B------:R-:W5:Y:S01]  /*407c0*/  LDL.S16 R93, [R1+0x44] ;  /* 0x00004400015d7983 */ /* 0x000f620000100600 */
[C---:B0-----:R-:W-:Y:S01]  /*407d0*/  LEA R68, P5, R3.reuse, R2, 0x1 ;  /* 0x0000000203447211 */ /* 0x041fe200078a08ff */
[----:B------:R-:W-:-:S03]  /*407e0*/  VIADD R71, R3, UR5 ;  /* 0x0000000503477c36 */ /* 0x000fc60008000000 */
[----:B------:R-:W-:Y:S01]  /*407f0*/  LEA.HI.X.SX32 R69, R3, R0, 0x1, P5 ;  /* 0x0000000003457211 */ /* 0x000fe200028f0eff */
[C---:B------:R-:W-:Y:S01]  /*40800*/  VIADD R72, R71.reuse, UR5 ;  /* 0x0000000547487c36 */ /* 0x040fe20008000000 */
[----:B------:R-:W-:-:S03]  /*40810*/  LEA R70, P5, R71, R2, 0x1 ;  /* 0x0000000247467211 */ /* 0x000fc600078a08ff */
[----:B------:R0:W-:Y:S01]  /*40820*/  @P3 STG.E.U16 desc[UR20][R68.64], R73 ;  /* 0x0000004944003986 */ /* 0x0001e2000c101514 */
[----:B------:R-:W-:Y:S02]  /*40830*/  LEA.HI.X.SX32 R71, R71, R0, 0x1, P5 ;  /* 0x0000000047477211 */ /* 0x000fe400028f0eff */
[----:B0-----:R-:W-:-:S04]  /*40840*/  LEA R68, P5, R72, R2, 0x1 ;  /* 0x0000000248447211 */ /* 0x001fc800078a08ff */
[----:B------:R-:W-:Y:S02]  /*40850*/  LEA.HI.X.SX32 R69, R72, R0, 0x1, P5 ;  /* 0x0000000048457211 */ /* 0x000fe400028f0eff */
[----:B--2---:R-:W-:Y:S02]  /*40860*/  PRMT R3, R78, 0x7610, R3 ;  /* 0x000076104e037816 */ /* 0x004fe40000000003 */
[----:B------:R-:W2:Y:S04]  /*40870*/  LDL.LU R78, [R1+0x10bc] ;  /* 0x0010bc00014e7983 */ /* 0x000ea80000300800 */
[----:B------:R-:W2:Y:S04]  /*40880*/  LDL.LU.S16 R81, [R1+0x46] ;  /* 0x0000460001517983 */ /* 0x000ea80000300600 */
[----:B------:R0:W-:Y:S01]  /*40890*/  @P4 STG.E.U16 desc[UR20][R70.64], R3 ;  /* 0x0000000346004986 */ /* 0x0001e2000c101514 */
[----:B---3--:R-:W-:Y:S01]  /*408a0*/  ISETP.LT.AND P3, PT, R77, UR4, !P1 ;  /* 0x000000044d007c0c */ /* 0x008fe2000cf61270 */
[----:B------:R-:W2:Y:S02]  /*408b0*/  LDCU UR4, c[0x0][0x39c] ;  /* 0x00007380ff0477ac */ /* 0x000ea40008000800 */
[----:B------:R-:W3:Y:S01]  /*408c0*/  LDL.LU R77, [R1+0x10b8] ;  /* 0x0010b800014d7983 */ /* 0x000ee20000300800 */
[----:B0-----:R-:W-:-:S02]  /*408d0*/  PRMT R3, R92, 0x7610, R3 ;  /* 0x000076105c037816 */ /* 0x001fc40000000003 */
[----:B-1----:R-:W-:-:S03]  /*408e0*/  ISETP.LT.AND P4, PT, R76, UR6, !P1 ;  /* 0x000000064c007c0c */ /* 0x002fc6000cf81270 */
[----:B------:R0:W-:Y:S01]  /*408f0*/  @P0 STG.E.U16 desc[UR20][R68.64], R3 ;  /* 0x0000000344000986 */ /* 0x0001e2000c101514 */
[----:B------:R-:W-:Y:S01]  /*40900*/  VIADD R72, R72, UR5 ;  /* 0x0000000548487c36 */ /* 0x000fe20008000000 */
[----:B------:R-:W3:Y:S02]  /*40910*/  LDCU UR6, c[0x0][0x39c] ;  /* 0x00007380ff0677ac */ /* 0x000ee40008000800 */
[----:B------:R-:W3:Y:S01]  /*40920*/  LDL.LU R76, [R1+0x1078] ;  /* 0x00107800014c7983 */ /* 0x000ee20000300800 */
[----:B----4-:R-:W-:Y:S01]  /*40930*/  ISETP.LT.AND P0, PT, R75, UR7, !P1 ;  /* 0x000000074b007c0c */ /* 0x010fe2000cf01270 */
[C---:B------:R-:W-:Y:S02]  /*40940*/  VIADD R71, R72.reuse, UR5 ;  /* 0x0000000548477c36 */ /* 0x040fe40008000000 */
[----:B------:R-:W4:Y:S01]  /*40950*/  LDL.S16 R75, [R1+0x48] ;  /* 0x00004800014b7983 */ /* 0x000f220000100600 */
[----:B------:R-:W1:Y:S01]  /*40960*/  LDCU UR7, c[0x0][0x39c] ;  /* 0x00007380ff0777ac */ /* 0x000e620008000800 */
[----:B0-----:R-:W-:-:S02]  /*40970*/  LEA R68, P5, R72, R2, 0x1 ;  /* 0x0000000248447211 */ /* 0x001fc400078a08ff */
[----:B------:R-:W4:Y:S02]  /*40980*/  LDL.LU.S16 R92, [R1+0x4a] ;  /* 0x00004a00015c7983 */ /* 0x000f240000300600 */
[----:B------:R-:W-:Y:S01]  /*40990*/  LEA.HI.X.SX32 R69, R72, R0, 0x1, P5 ;  /* 0x0000000048457211 */ /* 0x000fe200028f0eff */
[C---:B------:R-:W-:Y:S01]  /*409a0*/  VIADD R3, R71.reuse, UR5 ;  /* 0x0000000547037c36 */ /* 0x040fe20008000000 */
[----:B------:R-:W-:Y:S02]  /*409b0*/  LEA R70, P5, R71, R2, 0x1 ;  /* 0x0000000247467211 */ /* 0x000fe400078a08ff */
[----:B------:R-:W-:Y:S02]  /*409c0*/  PRMT R73, R79, 0x7610, R73 ;  /* 0x000076104f497816 */ /* 0x000fe40000000049 */
[----:B------:R-:W4:Y:S01]  /*409d0*/  LDL.LU R79, [R1+0x1110] ;  /* 0x00111000014f7983 */ /* 0x000f220000300800 */
[----:B------:R-:W-:Y:S02]  /*409e0*/  LEA.HI.X.SX32 R71, R71, R0, 0x1, P5 ;  /* 0x0000000047477211 */ /* 0x000fe400028f0eff */
[----:B-----5:R-:W-:Y:S01]  /*409f0*/  PRMT R72, R93, 0x7610, R72 ;  /* 0x000076105d487816 */ /* 0x020fe20000000048 */
[----:B------:R0:W-:Y:S04]  /*40a00*/  @P2 STG.E.U16 desc[UR20][R68.64], R73 ;  /* 0x0000004944002986 */ /* 0x0001e8000c101514 */
[----:B------:R-:W5:Y:S04]  /*40a10*/  LDL.S16 R93, [R1+0x4c] ;  /* 0x00004c00015d7983 */ /* 0x000f680000100600 */
        /* <DEDUP_REMOVED lines=9> */
[----:B----4-:R-:W-:Y:S01]  /*40ab0*/  PRMT R73, R75, 0x7610, R73 ;  /* 0x000076104b497816 */ /* 0x010fe20000000049 */
[----:B------:R-:W3:Y:S01]  /*40ac0*/  LDL.LU R77, [R1+0x1074] ;  /* 0x00107400014d7983 */ /* 0x000ee20000300800 */
[----:B------:R-:W-:Y:S01]  /*40ad0*/  ISETP.LT.AND P4, PT, R76, UR7, !P1 ;  /* 0x000000074c007c0c */ /* 0x000fe2000cf81270 */
[----:B------:R-:W-:Y:S01]  /*40ae0*/  VIADD R3, R3, UR5 ;  /* 0x0000000503037c36 */ /* 0x000fe20008000000 */
[----:B------:R-:W2:Y:S01]  /*40af0*/  LDCU UR6, c[0x0][0x39c] ;  /* 0x00007380ff0677ac */ /* 0x000ea20008000800 */
[----:B------:R-:W4:Y:S01]  /*40b00*/  LDL.LU.S16 R76, [R1+0x4e] ;  /* 0x00004e00014c7983 */ /* 0x000f220000300600 */
[----:B------:R-:W3:Y:S03]  /*40b10*/  LDCU UR7, c[0x0][0x39c] ;  /* 0x00007380ff0777ac */ /* 0x000ee60008000800 */
[----:B------:R-:W4:Y:S04]  /*40b20*/  LDL.S16 R81, [R1+0x50] ;  /* 0x0000500001517983 */ /* 0x000f280000100600 */
[----:B------:R-:W4:Y:S01]  /*40b30*/  LDL.LU R75, [R1+0x110c] ;  /* 0x00110c00014b7983 */ /* 0x000f220000300800 */
[C---:B-1----:R-:W-:Y:S01]  /*40b40*/  LEA R68, P5, R3.reuse, R2, 0x1 ;  /* 0x0000000203447211 */ /* 0x042fe200078a08ff */
[----:B------:R-:W-:-:S03]  /*40b50*/  VIADD R71, R3, UR5 ;  /* 0x0000000503477c36 */ /* 0x000fc60008000000 */
[----:B------:R-:W-:Y:S01]  /*40b60*/  LEA.HI.X.SX32 R69, R3, R0, 0x1, P5 ;  /* 0x0000000003457211 */ /* 0x000fe200028f0eff */
[C---:B------:R-:W-:Y:S01]  /*40b70*/  VIADD R72, R71.reuse, UR5 ;  /* 0x0000000547487c36 */ /* 0x040fe20008000000 */
[C---:B------:R-:W-:Y:S02]  /*40b80*/  LEA R70, P5, R71.reuse, R2, 0x1 ;  /* 0x0000000247467211 */ /* 0x040fe400078a08ff */
[----:B------:R-:W-:Y:S01]  /*40b90*/  PRMT R3, R92, 0x7610, R3 ;  /* 0x000076105c037816 */ /* 0x000fe20000000003 */
[----:B------:R1:W-:Y:S01]  /*40ba0*/  @P0 STG.E.U16 desc[UR20][R68.64], R73 ;  /* 0x0000004944000986 */ /* 0x0003e2000c101514 */
[----:B------:R-:W-:Y:S02]  /*40bb0*/  LEA.HI.X.SX32 R71, R71, R0, 0x1, P5 ;  /* 0x0000000047477211 */ /* 0x000fe400028f0eff */
[----:B0-----:R-:W-:Y:S01]  /*40bc0*/  ISETP.LT.AND P0, PT, R79, UR4, !P1 ;  /* 0x000000044f007c0c */ /* 0x001fe2000cf01270 */
[----:B------:R-:W4:Y:S01]  /*40bd0*/  LDL.LU.S16 R92, [R1+0x52] ;  /* 0x00005200015c7983 */ /* 0x000f220000300600 */
[----:B------:R-:W0:Y:S03]  /*40be0*/  LDCU UR4, c[0x0][0x39c] ;  /* 0x00007380ff0477ac */ /* 0x000e260008000800 */
[----:B------:R-:W4:Y:S01]  /*40bf0*/  LDL.LU R79, [R1+0x1070] ;  /* 0x00107000014f7983 */ /* 0x000f220000300800 */
[----:B-1----:R-:W-:-:S03]  /*40c00*/  LEA R68, P5, R72, R2, 0x1 ;  /* 0x0000000248447211 */ /* 0x002fc600078a08ff */
[----:B------:R5:W-:Y:S01]  /*40c10*/  @P2 STG.E.U16 desc[UR20][R70.64], R3 ;  /* 0x0000000346002986 */ /* 0x000be2000c101514 */
[C---:B------:R-:W-:Y:S01]  /*40c20*/  LEA.HI.X.SX32 R69, R72.reuse, R0, 0x1, P5 ;  /* 0x0000000048457211 */ /* 0x040fe200028f0eff */
[----:B------:R-:W-:Y:S01]  /*40c30*/  VIADD R72, R72, UR5 ;  /* 0x0000000548487c36 */ /* 0x000fe20008000000 */
[----:B-----5:R-:W-:-:S05]  /*40c40*/  PRMT R3, R93, 0x7610, R3 ;  /* 0x000076105d037816 */ /* 0x020fca0000000003 */
[----:B------:R1:W-:Y:S01]  /*40c50*/  @P3 STG.E.U16 desc[UR20][R68.64], R3 ;  /* 0x0000000344003986 */ /* 0x0003e2000c101514 */
[C---:B------:R-:W-:Y:S01]  /*40c60*/  VIADD R71, R72.reuse, UR5 ;  /* 0x0000000548477c36 */ /* 0x040fe20008000000 */
[----:B-1----:R-:W-:-:S04]  /*40c70*/  LEA R68, P5, R72, R2, 0x1 ;  /* 0x0000000248447211 */ /* 0x002fc800078a08ff */
[----:B------:R-:W-:Y:S02]  /*40c80*/  LEA.HI.X.SX32 R69, R72, R0, 0x1, P5 ;  /* 0x0000000048457211 */ /* 0x000fe400028f0eff */
[----:B--2---:R-:W-:Y:S01]  /*40c90*/  ISETP.LT.AND P2, PT, R78, UR6, !P1 ;  /* 0x000000064e007c0c */ /* 0x004fe2000cf41270 */
[----:B------:R-:W1:Y:S01]  /*40ca0*/  LDCU UR6, c[0x0][0x39c] ;  /* 0x00007380ff0677ac */ /* 0x000e620008000800 */
[----:B------:R-:W2:Y:S01]  /*40cb0*/  LDL.LU R78, [R1+0x10b4] ;  /* 0x0010b400014e7983 */ /* 0x000ea20000300800 */
[----:B---3--:R-:W-:Y:S01]  /*40cc0*/  ISETP.LT.AND P3, PT, R77, UR7, !P1 ;  /* 0x000000074d007c0c */ /* 0x008fe2000cf61270 */
[----:B------:R-:W2:Y:S02]  /*40cd0*/  LDCU UR7, c[0x0][0x39c] ;  /* 0x00007380ff0777ac */ /* 0x000ea40008000800 */
[----:B------:R-:W3:Y:S01]  /*40ce0*/  LDL.S16 R77, [R1+0x54] ;  /* 0x00005400014d7983 */ /* 0x000ee20000100600 */
[----:B----4-:R-:W-:-:S03]  /*40cf0*/  PRMT R73, R76, 0x7610, R73 ;  /* 0x000076104c497816 */ /* 0x010fc60000000049 */
[----:B------:R-:W4:Y:S04]  /*40d00*/  LDL.LU.S16 R93, [R1+0x56] ;  /* 0x00005600015d7983 */ /* 0x000f280000300600 */
[----:B------:R-:W5:Y:S01]  /*40d10*/  LDL.LU R76, [R1+0x1054] ;  /* 0x00105400014c7983 */ /* 0x000f620000300800 */
[----:B------:R-:W-:-:S03]  /*40d20*/  PRMT R72, R81, 0x7610, R72 ;  /* 0x0000761051487816 */ /* 0x000fc60000000048 */
[----:B------:R1:W-:Y:S01]  /*40d30*/  @P4 STG.E.U16 desc[UR20][R68.64], R73 ;  /* 0x0000004944004986 */ /* 0x0003e2000c101514 */
[----:B0-----:R-:W-:Y:S01]  /*40d40*/  ISETP.LT.AND P4, PT, R75, UR4, !P1 ;  /* 0x000000044b007c0c */ /* 0x001fe2000cf81270 */
[C---:B------:R-:W-:Y:S01]  /*40d50*/  VIADD R3, R71.reuse, UR5 ;  /* 0x0000000547037c36 */ /* 0x040fe20008000000 */
[C---:B------:R-:W-:Y:S01]  /*40d60*/  LEA R70, P5, R71.reuse, R2, 0x1 ;  /* 0x0000000247467211 */ /* 0x040fe200078a08ff */
[----:B------:R-:W5:Y:S01]  /*40d70*/  LDL.S16 R81, [R1+0x58] ;  /* 0x0000580001517983 */ /* 0x000f620000100600 */
[----:B------:R-:W5:Y:S03]  /*40d80*/  LDCU UR4, c[0x0][0x39c] ;  /* 0x00007380ff0477ac */ /* 0x000f660008000800 */
[----:B------:R-:W5:Y:S01]  /*40d90*/  LDL.LU R75, [R1+0x106c] ;  /* 0x00106c00014b7983 */ /* 0x000f620000300800 */
[----:B------:R-:W-:Y:S02]  /*40da0*/  LEA.HI.X.SX32 R71, R71, R0, 0x1, P5 ;  /* 0x0000000047477211 */ /* 0x000fe400028f0eff */
[----:B-1----:R-:W-:-:S03]  /*40db0*/  LEA R68, P5, R3, R2, 0x1 ;  /* 0x0000000203447211 */ /* 0x002fc600078a08ff */
[----:B------:R0:W-:Y:S01]  /*40dc0*/  @P0 STG.E.U16 desc[UR20][R70.64], R72 ;  /* 0x0000004846000986 */ /* 0x0001e2000c101514 */
[----:B------:R-:W-:Y:S02]  /*40dd0*/  LEA.HI.X.SX32 R69, R3, R0, 0x1, P5 ;  /* 0x0000000003457211 */ /* 0x000fe400028f0eff */
[----:B------:R-:W-:Y:S01]  /*40de0*/  ISETP.LT.AND P0, PT, R79, UR6, !P1 ;  /* 0x000000064f007c0c */ /* 0x000fe2000cf01270 */
[----:B------:R-:W-:Y:S01]  /*40df0*/  VIADD R3, R3, UR5 ;  /* 0x0000000503037c36 */ /* 0x000fe20008000000 */
[----:B------:R-:W5:Y:S01]  /*40e00*/  LDL.LU R79, [R1+0x10b0] ;  /* 0x0010b000014f7983 */ /* 0x000f620000300800 */
[----:B------:R-:W1:Y:S01]  /*40e10*/  LDCU UR6, c[0x0][0x39c] ;  /* 0x00007380ff0677ac */ /* 0x000e620008000800 */
[----:B0-----:R-:W-:Y:S01]  /*40e20*/  PRMT R70, R92, 0x7610, R70 ;  /* 0x000076105c467816 */ /* 0x001fe20000000046 */
[----:B------:R-:W-:-:S04]  /*40e30*/  VIADD R71, R3, UR5 ;  /* 0x0000000503477c36 */ /* 0x000fc80008000000 */
[----:B------:R0:W-:Y:S01]  /*40e40*/  @P2 STG.E.U16 desc[UR20][R68.64], R70 ;  /* 0x0000004644002986 */ /* 0x0001e2000c101514 */
[----:B------:R-:W-:Y:S01]  /*40e50*/  VIADD R72, R71, UR5 ;  /* 0x0000000547487c36 */ /* 0x000fe20008000000 */
[----:B0-----:R-:W-:-:S04]  /*40e60*/  LEA R68, P5, R3, R2, 0x1 ;  /* 0x0000000203447211 */ /* 0x001fc800078a08ff */
[----:B------:R-:W-:Y:S02]  /*40e70*/  LEA.HI.X.SX32 R69, R3, R0, 0x1, P5 ;  /* 0x0000000003457211 */ /* 0x000fe400028f0eff */
[----:B------:R-:W-:-:S04]  /*40e80*/  LEA R70, P5, R71, R2, 0x1 ;  /* 0x0000000247467211 */ /* 0x000fc800078a08ff */
[----:B------:R-:W-:Y:S02]  /*40e90*/  LEA.HI.X.SX32 R71, R71, R0, 0x1, P5 ;  /* 0x0000000047477211 */ /* 0x000fe400028f0eff */
[----:B--2---:R-:W-:Y:S01]  /*40ea0*/  ISETP.LT.AND P2, PT, R78, UR7, !P1 ;  /* 0x000000074e007c0c */ /* 0x004fe2000cf41270 */
[----:B------:R-:W0:Y:S01]  /*40eb0*/  LDCU UR7, c[0x0][0x39c] ;  /* 0x00007380ff0777ac */ /* 0x000e220008000800 */
[----:B------:R-:W2:Y:S04]  /*40ec0*/  LDL.LU.S16 R78, [R1+0x5a] ;  /* 0x00005a00014e7983 */ /* 0x000ea80000300600 */
[----:B------:R-:W2:Y:S01]  /*40ed0*/  LDL.S16 R92, [R1+0x5c] ;  /* 0x00005c00015c7983 */ /* 0x000ea20000100600 */
[----:B---3--:R-:W-:-:S03]  /*40ee0*/  PRMT R73, R77, 0x7610, R73 ;  /* 0x000076104d497816 */ /* 0x008fc60000000049 */
[----:B------:R-:W3:Y:S01]  /*40ef0*/  LDL.LU R77, [R1+0x10ac] ;  /* 0x0010ac00014d7983 */ /* 0x000ee20000300800 */
[----:B----4-:R-:W-:-:S03]  /*40f00*/  PRMT R3, R93, 0x7610, R3 ;  /* 0x000076105d037816 */ /* 0x010fc60000000003 */
[----:B------:R4:W-:Y:S01]  /*40f10*/  @P3 STG.E.U16 desc[UR20][R68.64], R73 ;  /* 0x0000004944003986 */ /* 0x0009e2000c101514 */
[----:B-----5:R-:W-:Y:S01]  /*40f20*/  ISETP.LT.AND P3, PT, R76, UR4, !P1 ;  /* 0x000000044c007c0c */ /* 0x020fe2000cf61270 */
[----:B------:R-:W3:Y:S02]  /*40f30*/  LDCU UR4, c[0x0][0x39c] ;  /* 0x00007380ff0477ac */ /* 0x000ee40008000800 */
[----:B------:R-:W5:Y:S04]  /*40f40*/  LDL.LU.S16 R93, [R1+0x5e] ;  /* 0x00005e00015d7983 */ /* 0x000f680000300600 */
[----:B------:R-:W5:Y:S04]  /*40f50*/  LDL.LU R76, [R1+0x10a8] ;  /* 0x0010a800014c7983 */ /* 0x000f680000300800 */
[----:B------:R0:W-:Y:S01]  /*40f60*/  @P4 STG.E.U16 desc[UR20][R70.64], R3 ;  /* 0x0000000346004986 */ /* 0x0001e2000c101514 */
[----:B-1----:R-:W-:Y:S01]  /*40f70*/  ISETP.LT.AND P4, PT, R75, UR6, !P1 ;  /* 0x000000064b007c0c */ /* 0x002fe2000cf81270 */
[----:B------:R-:W1:Y:S02]  /*40f80*/  LDCU UR6, c[0x0][0x39c] ;  /* 0x00007380ff0677ac */ /* 0x000e640008000800 */
[----:B------:R-:W5:Y:S01]  /*40f90*/  LDL.LU R75, [R1+0x103c] ;  /* 0x00103c00014b7983 */ /* 0x000f620000300800 */
[----:B----4-:R-:W-:-:S04]  /*40fa0*/  LEA R68, P5, R72, R2, 0x1 ;  /* 0x0000000248447211 */ /* 0x010fc800078a08ff */
[C---:B------:R-:W-:Y:S02]  /*40fb0*/  LEA.HI.X.SX32 R69, R72.reuse, R0, 0x1, P5 ;  /* 0x0000000048457211 */ /* 0x040fe400028f0eff */
[----:B0-----:R-:W-:Y:S01]  /*40fc0*/  PRMT R3, R81, 0x7610, R3 ;  /* 0x0000761051037816 */ /* 0x001fe20000000003 */
[----:B------:R-:W-:Y:S01]  /*40fd0*/  VIADD R72, R72, UR5 ;  /* 0x0000000548487c36 */ /* 0x000fe20008000000 */
[----:B------:R-:W4:Y:S04]  /*40fe0*/  LDL.S16 R81, [R1+0x60] ;  /* 0x0000600001517983 */ /* 0x000f280000100600 */
[----:B------:R0:W-:Y:S01]  /*40ff0*/  @P0 STG.E.U16 desc[UR20][R68.64], R3 ;  /* 0x0000000344000986 */ /* 0x0001e2000c101514 */
[----:B------:R-:W-:Y:S01]  /*41000*/  ISETP.LT.AND P0, PT, R79, UR7, !P1 ;  /* 0x000000074f007c0c */ /* 0x000fe2000cf01270 */
[C---:B------:R-:W-:Y:S01]  /*41010*/  VIADD R71, R72.reuse, UR5 ;  /* 0x0000000548477c36 */ /* 0x040fe20008000000 */
[----:B------:R-:W1:Y:S01]  /*41020*/  LDCU UR7, c[0x0][0x39c] ;  /* 0x00007380ff0777ac */ /* 0x000e620008000800 */
[----:B------:R-:W4:Y:S01]  /*41030*/  LDL.LU.S16 R79, [R1+0x62] ;  /* 0x00006200014f7983 */ /* 0x000f220000300600 */
[----:B0-----:R-:W-:Y:S01]  /*41040*/  LEA R68, P5, R72, R2, 0x1 ;  /* 0x0000000248447211 */ /* 0x001fe200078a08ff */
[----:B------:R-:W-:-:S03]  /*41050*/  VIADD R3, R71, UR5 ;  /* 0x0000000547037c36 */ /* 0x000fc60008000000 */
[----:B------:R-:W-:Y:S02]  /*41060*/  LEA.HI.X.SX32 R69, R72, R0, 0x1, P5 ;  /* 0x0000000048457211 */ /* 0x000fe400028f0eff */
        /* <DEDUP_REMOVED lines=13> */
[----:B-----5:R-:W-:Y:S02]  /*41140*/  PRMT R70, R93, 0x7610, R70 ;  /* 0x000076105d467816 */ /* 0x020fe40000000046 */
[----:B-1----:R-:W-:-:S03]  /*41150*/  ISETP.LT.AND P3, PT, R76, UR6, !P1 ;  /* 0x000000064c007c0c */ /* 0x002fc6000cf61270 */
[----:B------:R0:W-:Y:S01]  /*41160*/  @P4 STG.E.U16 desc[UR20][R68.64], R70 ;  /* 0x0000004644004986 */ /* 0x0001e2000c101514 */
[----:B------:R-:W-:Y:S01]  /*41170*/  VIADD R3, R3, UR5 ;  /* 0x0000000503037c36 */ /* 0x000fe20008000000 */
[----:B------:R-:W3:Y:S02]  /*41180*/  LDCU UR6, c[0x0][0x39c] ;  /* 0x00007380ff0677ac */ /* 0x000ee40008000800 */
[----:B------:R-:W5:Y:S01]  /*41190*/  LDL.LU R76, [R1+0x1068] ;  /* 0x00106800014c7983 */ /* 0x000f620000300800 */
[----:B------:R-:W-:Y:S01]  /*411a0*/  ISETP.LT.AND P4, PT, R75, UR7, !P1 ;  /* 0x000000074b007c0c */ /* 0x000fe2000cf81270 */
[C---:B------:R-:W-:Y:S02]  /*411b0*/  VIADD R71, R3.reuse, UR5 ;  /* 0x0000000503477c36 */ /* 0x040fe40008000000 */
[----:B------:R-:W5:Y:S01]  /*411c0*/  LDL.LU.S16 R75, [R1+0x66] ;  /* 0x00006600014b7983 */ /* 0x000f620000300600 */
[----:B------:R-:W1:Y:S01]  /*411d0*/  LDCU UR7, c[0x0][0x39c] ;  /* 0x00007380ff0777ac */ /* 0x000e620008000800 */
[----:B0-----:R-:W-:-:S02]  /*411e0*/  LEA R68, P5, R3, R2, 0x1 ;  /* 0x0000000203447211 */ /* 0x001fc400078a08ff */
[----:B------:R-:W5:Y:S02]  /*411f0*/  LDL.S16 R93, [R1+0x6c] ;  /* 0x00006c00015d7983 */ /* 0x000f640000100600 */
[----:B------:R-:W-:Y:S02]  /*41200*/  LEA.HI.X.SX32 R69, R3, R0, 0x1, P5 ;  /* 0x0000000003457211 */ /* 0x000fe400028f0eff */
[----:B----4-:R-:W-:Y:S01]  /*41210*/  PRMT R73, R81, 0x7610, R73 ;  /* 0x0000761051497816 */ /* 0x010fe20000000049 */
[C---:B------:R-:W-:Y:S01]  /*41220*/  VIADD R72, R71.reuse, UR5 ;  /* 0x0000000547487c36 */ /* 0x040fe20008000000 */
[----:B------:R-:W-:Y:S02]  /*41230*/  LEA R70, P5, R71, R2, 0x1 ;  /* 0x0000000247467211 */ /* 0x000fe400078a08ff */
[----:B------:R-:W-:Y:S02]  /*41240*/  PRMT R3, R79, 0x7610, R3 ;  /* 0x000076104f037816 */ /* 0x000fe40000000003 */
[----:B------:R-:W4:Y:S01]  /*41250*/  LDL.LU R79, [R1+0x1108] ;  /* 0x00110800014f7983 */ /* 0x000f220000300800 */
[----:B------:R-:W-:-:S03]  /*41260*/  LEA.HI.X.SX32 R71, R71, R0, 0x1, P5 ;  /* 0x0000000047477211 */ /* 0x000fc600028f0eff */
[----:B------:R0:W-:Y:S04]  /*41270*/  @P0 STG.E.U16 desc[UR20][R68.64], R73 ;  /* 0x0000004944000986 */ /* 0x0001e8000c101514 */
[----:B------:R-:W4:Y:S04]  /*41280*/  LDL.LU.S16 R81, [R1+0x6e] ;  /* 0x00006e0001517983 */ /* 0x000f280000300600 */
[----:B------:R1:W-:Y:S01]  /*41290*/  @P2 STG.E.U16 desc[UR20][R70.64], R3 ;  /* 0x0000000346002986 */ /* 0x0003e2000c101514 */
[----:B0-----:R-:W-:-:S04]  /*412a0*/  LEA R68, P5, R72, R2, 0x1 ;  /* 0x0000000248447211 */ /* 0x001fc800078a08ff */
[----:B------:R-:W-:Y:S02]  /*412b0*/  LEA.HI.X.SX32 R69, R72, R0, 0x1, P5 ;  /* 0x0000000048457211 */ /* 0x000fe400028f0eff */
[----:B--2---:R-:W-:Y:S01]  /*412c0*/  ISETP.LT.AND P0, PT, R78, UR4, !P1 ;  /* 0x000000044e007c0c */ /* 0x004fe2000cf01270 */
[----:B------:R-:W4:Y:S01]  /*412d0*/  LDCU UR4, c[0x0][0x39c] ;  /* 0x00007380ff0477ac */ /* 0x000f220008000800 */
[----:B------:R-:W2:Y:S01]  /*412e0*/  LDL.LU R78, [R1+0x1038] ;  /* 0x00103800014e7983 */ /* 0x000ea20000300800 */
[----:B-1----:R-:W-:-:S05]  /*412f0*/  PRMT R3, R92, 0x7610, R3 ;  /* 0x000076105c037816 */ /* 0x002fca0000000003 */
[----:B------:R0:W-:Y:S01]  /*41300*/  @P3 STG.E.U16 desc[UR20][R68.64], R3 ;  /* 0x0000000344003986 */ /* 0x0001e2000c101514 */
[----:B---3--:R-:W-:Y:S02]  /*41310*/  ISETP.LT.AND P2, PT, R77, UR6, !P1 ;  /* 0x000000064d007c0c */ /* 0x008fe4000cf41270 */
[----:B-----5:R-:W-:Y:S01]  /*41320*/  PRMT R73, R75, 0x7610, R73 ;  /* 0x000076104b497816 */ /* 0x020fe20000000049 */
[----:B------:R-:W3:Y:S01]  /*41330*/  LDL.LU R77, [R1+0x1064] ;  /* 0x00106400014d7983 */ /* 0x000ee20000300800 */
[----:B------:R-:W-:Y:S01]  /*41340*/  ISETP.LT.AND P3, PT, R76, UR7, !P1 ;  /* 0x000000074c007c0c */ /* 0x000fe2000cf61270 */
[----:B------:R-:W-:Y:S01]  /*41350*/  VIADD R72, R72, UR5 ;  /* 0x0000000548487c36 */ /* 0x000fe20008000000 */
[----:B------:R-:W2:Y:S01]  /*41360*/  LDCU UR6, c[0x0][0x39c] ;  /* 0x00007380ff0677ac */ /* 0x000ea20008000800 */
[----:B------:R-:W5:Y:S01]  /*41370*/  LDL.S16 R76, [R1+0x70] ;  /* 0x00007000014c7983 */ /* 0x000f620000100600 */
[----:B------:R-:W3:Y:S03]  /*41380*/  LDCU UR7, c[0x0][0x39c] ;  /* 0x00007380ff0777ac */ /* 0x000ee60008000800 */
[----:B------:R-:W5:Y:S04]  /*41390*/  LDL.LU.S16 R92, [R1+0x72] ;  /* 0x00007200015c7983 */ /* 0x000f680000300600 */
[----:B------:R-:W5:Y:S01]  /*413a0*/  LDL.LU R75, [R1+0x1104] ;  /* 0x00110400014b7983 */ /* 0x000f620000300800 */
        /* <DEDUP_REMOVED lines=8> */
[----:B----4-:R-:W-:Y:S01]  /*41430*/  ISETP.LT.AND P4, PT, R79, UR4, !P1 ;  /* 0x000000044f007c0c */ /* 0x010fe2000cf81270 */
[----:B------:R-:W4:Y:S01]  /*41440*/  LDL.S16 R93, [R1+0x78] ;  /* 0x00007800015d7983 */ /* 0x000f220000100600 */
[----:B------:R-:W1:Y:S03]  /*41450*/  LDCU UR4, c[0x0][0x39c] ;  /* 0x00007380ff0477ac */ /* 0x000e660008000800 */
[----:B------:R-:W4:Y:S01]  /*41460*/  LDL.LU R79, [R1+0xed0] ;  /* 0x000ed000014f7983 */ /* 0x000f220000300800 */
[----:B0-----:R-:W-:-:S03]  /*41470*/  LEA R68, P5, R3, R2, 0x1 ;  /* 0x0000000203447211 */ /* 0x001fc600078a08ff */
[----:B------:R0:W-:Y:S01]  /*41480*/  @P0 STG.E.U16 desc[UR20][R70.64], R72 ;  /* 0x0000004846000986 */ /* 0x0001e2000c101514 */
[C---:B------:R-:W-:Y:S01]  /*41490*/  LEA.HI.X.SX32 R69, R3.reuse, R0, 0x1, P5 ;  /* 0x0000000003457211 */ /* 0x040fe200028f0eff */
[----:B------:R-:W-:Y:S01]  /*414a0*/  VIADD R3, R3, UR5 ;  /* 0x0000000503037c36 */ /* 0x000fe20008000000 */
[----:B0-----:R-:W-:-:S05]  /*414b0*/  PRMT R70, R81, 0x7610, R70 ;  /* 0x0000761051467816 */ /* 0x001fca0000000046 */
[----:B------:R0:W-:Y:S01]  /*414c0*/  @P2 STG.E.U16 desc[UR20][R68.64], R70 ;  /* 0x0000004644002986 */ /* 0x0001e2000c101514 */
[C---:B------:R-:W-:Y:S01]  /*414d0*/  VIADD R71, R3.reuse, UR5 ;  /* 0x0000000503477c36 */ /* 0x040fe20008000000 */
[----:B0-----:R-:W-:-:S04]  /*414e0*/  LEA R68, P5, R3, R2, 0x1 ;  /* 0x0000000203447211 */ /* 0x001fc800078a08ff */
[----:B------:R-:W-:Y:S02]  /*414f0*/  LEA.HI.X.SX32 R69, R3, R0, 0x1, P5 ;  /* 0x0000000003457211 */ /* 0x000fe400028f0eff */
[----:B--2---:R-:W-:Y:S01]  /*41500*/  ISETP.LT.AND P0, PT, R78, UR6, !P1 ;  /* 0x000000064e007c0c */ /* 0x004fe2000cf01270 */
[----:B------:R-:W4:Y:S01]  /*41510*/  LDCU UR6, c[0x0][0x39c] ;  /* 0x00007380ff0677ac */ /* 0x000f220008000800 */
[----:B------:R-:W2:Y:S01]  /*41520*/  LDL.LU R78, [R1+0x1100] ;  /* 0x00110000014e7983 */ /* 0x000ea20000300800 */
[----:B---3--:R-:W-:Y:S01]  /*41530*/  ISETP.LT.AND P2, PT, R77, UR7, !P1 ;  /* 0x000000074d007c0c */ /* 0x008fe2000cf41270 */
[----:B------:R-:W2:Y:S02]  /*41540*/  LDCU UR7, c[0x0][0x39c] ;  /* 0x00007380ff0777ac */ /* 0x000ea40008000800 */
[----:B------:R-:W3:Y:S01]  /*41550*/  LDL.LU.S16 R77, [R1+0x7a] ;  /* 0x00007a00014d7983 */ /* 0x000ee20000300600 */
[----:B-----5:R-:W-:-:S03]  /*41560*/  PRMT R73, R76, 0x7610, R73 ;  /* 0x000076104c497816 */ /* 0x020fc60000000049 */
[----:B------:R-:W5:Y:S04]  /*41570*/  LDL.S16 R81, [R1+0x80] ;  /* 0x0000800001517983 */ /* 0x000f680000100600 */
[----:B------:R-:W5:Y:S01]  /*41580*/  LDL.LU R76, [R1+0x1130] ;  /* 0x00113000014c7983 */ /* 0x000f620000300800 */
[----:B------:R-:W-:-:S03]  /*41590*/  PRMT R3, R92, 0x7610, R3 ;  /* 0x000076105c037816 */ /* 0x000fc60000000003 */
[----:B------:R0:W-:Y:S01]  /*415a0*/  @P3 STG.E.U16 desc[UR20][R68.64], R73 ;  /* 0x0000004944003986 */ /* 0x0001e2000c101514 */
[----:B-1----:R-:W-:Y:S01]  /*415b0*/  ISETP.LT.AND P3, PT, R75, UR4, !P1 ;  /* 0x000000044b007c0c */ /* 0x002fe2000cf61270 */
[C---:B------:R-:W-:Y:S01]  /*415c0*/  VIADD R72, R71.reuse, UR5 ;  /* 0x0000000547487c36 */ /* 0x040fe20008000000 */
[C---:B------:R-:W-:Y:S01]  /*415d0*/  LEA R70, P5, R71.reuse, R2, 0x1 ;  /* 0x0000000247467211 */ /* 0x040fe200078a08ff */
[----:B------:R-:W5:Y:S01]  /*415e0*/  LDL.LU.S16 R92, [R1+0x82] ;  /* 0x00008200015c7983 */ /* 0x000f620000300600 */
[----:B------:R-:W1:Y:S03]  /*415f0*/  LDCU UR4, c[0x0][0x39c] ;  /* 0x00007380ff0477ac */ /* 0x000e660008000800 */
[----:B------:R-:W5:Y:S01]  /*41600*/  LDL.LU R75, [R1+0x1060] ;  /* 0x00106000014b7983 */ /* 0x000f620000300800 */
[----:B------:R-:W-:Y:S02]  /*41610*/  LEA.HI.X.SX32 R71, R71, R0, 0x1, P5 ;  /* 0x0000000047477211 */ /* 0x000fe400028f0eff */
[----:B0-----:R-:W-:-:S03]  /*41620*/  LEA R68, P5, R72, R2, 0x1 ;  /* 0x0000000248447211 */ /* 0x001fc600078a08ff */
[----:B------:R0:W-:Y:S01]  /*41630*/  @P4 STG.E.U16 desc[UR20][R70.64], R3 ;  /* 0x0000000346004986 */ /* 0x0001e2000c101514 */
[C---:B------:R-:W-:Y:S02]  /*41640*/  LEA.HI.X.SX32 R69, R72.reuse, R0, 0x1, P5 ;  /* 0x0000000048457211 */ /* 0x040fe400028f0eff */
[----:B----4-:R-:W-:Y:S01]  /*41650*/  ISETP.LT.AND P4, PT, R79, UR6, !P1 ;  /* 0x000000064f007c0c */ /* 0x010fe2000cf81270 */
[----:B------:R-:W-:Y:S01]  /*41660*/  VIADD R72, R72, UR5 ;  /* 0x0000000548487c36 */ /* 0x000fe20008000000 */
[----:B------:R-:W4:Y:S01]  /*41670*/  LDL.LU R79, [R1+0x10fc] ;  /* 0x0010fc00014f7983 */ /* 0x000f220000300800 */
[----:B------:R-:W1:Y:S01]  /*41680*/  LDCU UR6, c[0x0][0x39c] ;  /* 0x00007380ff0677ac */ /* 0x000e620008000800 */
[----:B0-----:R-:W-:Y:S02]  /*41690*/  PRMT R3, R93, 0x7610, R3 ;  /* 0x000076105d037816 */ /* 0x001fe40000000003 */
[----:B------:R-:W-:-:S03]  /*416a0*/  LEA R70, P5, R72, R2, 0x1 ;  /* 0x0000000248467211 */ /* 0x000fc600078a08ff */
[----:B------:R0:W-:Y:S01]  /*416b0*/  @P0 STG.E.U16 desc[UR20][R68.64], R3 ;  /* 0x0000000344000986 */ /* 0x0001e2000c101514 */
[C---:B------:R-:W-:Y:S01]  /*416c0*/  LEA.HI.X.SX32 R71, R72.reuse, R0, 0x1, P5 ;  /* 0x0000000048477211 */ /* 0x040fe200028f0eff */
[----:B0-----:R-:W-:-:S05]  /*416d0*/  VIADD R69, R72, UR5 ;  /* 0x0000000548457c36 */ /* 0x001fca0008000000 */
[C---:B------:R-:W-:Y:S01]  /*416e0*/  LEA R68, P5, R69.reuse, R2, 0x1 ;  /* 0x0000000245447211 */ /* 0x040fe200078a08ff */
[----:B------:R-:W-:-:S03]  /*416f0*/  VIADD R3, R69, UR5 ;  /* 0x0000000545037c36 */ /* 0x000fc60008000000 */
[----:B------:R-:W-:Y:S02]  /*41700*/  LEA.HI.X.SX32 R69, R69, R0, 0x1, P5 ;  /* 0x0000000045457211 */ /* 0x000fe400028f0eff */
[----:B--2---:R-:W-:Y:S01]  /*41710*/  ISETP.LT.AND P0, PT, R78, UR7, !P1 ;  /* 0x000000074e007c0c */ /* 0x004fe2000cf01270 */
[----:B------:R-:W4:Y:S01]  /*41720*/  LDCU UR7, c[0x0][0x39c] ;  /* 0x00007380ff0777ac */ /* 0x000f220008000800 */
[----:B------:R-:W2:Y:S04]  /*41730*/  LDL.S16 R78, [R1+0x88] ;  /* 0x00008800014e7983 */ /* 0x000ea80000100600 */
[----:B------:R-:W2:Y:S01]  /*41740*/  LDL.LU.S16 R93, [R1+0x8a] ;  /* 0x00008a00015d7983 */ /* 0x000ea20000300600 */
[----:B---3--:R-:W-:-:S03]  /*41750*/  PRMT R73, R77, 0x7610, R73 ;  /* 0x000076104d497816 */ /* 0x008fc60000000049 */
[----:B------:R-:W3:Y:S01]  /*41760*/  LDL.LU R77, [R1+0x112c] ;  /* 0x00112c00014d7983 */ /* 0x000ee20000300800 */
[----:B-----5:R-:W-:-:S03]  /*41770*/  PRMT R72, R81, 0x7610, R72 ;  /* 0x0000761051487816 */ /* 0x020fc60000000048 */
[----:B------:R0:W-:Y:S01]  /*41780*/  @P2 STG.E.U16 desc[UR20][R70.64], R73 ;  /* 0x0000004946002986 */ /* 0x0001e2000c101514 */
[----:B-1----:R-:W-:Y:S01]  /*41790*/  ISETP.LT.AND P2, PT, R76, UR4, !P1 ;  /* 0x000000044c007c0c */ /* 0x002fe2000cf41270 */
[----:B------:R-:W3:Y:S02]  /*417a0*/  LDCU UR4, c[0x0][0x39c] ;  /* 0x00007380ff0477ac */ /* 0x000ee40008000800 */
[----:B------:R-:W5:Y:S04]  /*417b0*/  LDL.S16 R81, [R1+0x90] ;  /* 0x0000900001517983 */ /* 0x000f680000100600 */
[----:B------:R-:W5:Y:S04]  /*417c0*/  LDL.LU R76, [R1+0x10f8] ;  /* 0x0010f800014c7983 */ /* 0x000f680000300800 */
[----:B------:R1:W-:Y:S01]  /*417d0*/  @P3 STG.E.U16 desc[UR20][R68.64], R72 ;  /* 0x0000004844003986 */ /* 0x0003e2000c101514 */
[----:B------:R-:W-:Y:S01]  /*417e0*/  ISETP.LT.AND P3, PT, R75, UR6, !P1 ;  /* 0x000000064b007c0c */ /* 0x000fe2000cf61270 */
[----:B------:R-:W2:Y:S02]  /*417f0*/  LDCU UR6, c[0x0][0x39c] ;  /* 0x00007380ff0677ac */ /* 0x000ea40008000800 */
[----:B------:R-:W5:Y:S01]  /*41800*/  LDL.LU R75, [R1+0xed8] ;  /* 0x000ed800014b7983 */ /* 0x000f620000300800 */
[----:B0-----:R-:W-:-:S04]  /*41810*/  LEA R70, P5, R3, R2, 0x1 ;  /* 0x0000000203467211 */ /* 0x001fc800078a08ff */
[C---:B------:R-:W-:Y:S02]  /*41820*/  LEA.HI.X.SX32 R71, R3.reuse, R0, 0x1, P5 ;  /* 0x0000000003477211 */ /* 0x040fe400028f0eff */
[----:B-1----:R-:W-:Y:S01]  /*41830*/  PRMT R68, R92, 0x7610, R68 ;  /* 0x000076105c447816 */ /* 0x002fe20000000044 */
[----:B------:R-:W-:-:S04]  /*41840*/  VIADD R3, R3, UR5 ;  /* 0x0000000503037c36 */ /* 0x000fc80008000000 */
[----:B------:R0:W-:Y:S01]  /*41850*/  @P4 STG.E.U16 desc[UR20][R70.64], R68 ;  /* 0x0000004446004986 */ /* 0x0001e2000c101514 */
[----:B----4-:R-:W-:Y:S01]  /*41860*/  ISETP.LT.AND P4, PT, R79, UR7, !P1 ;  /* 0x000000074f007c0c */ /* 0x010fe2000cf81270 */
[C---:B------:R-:W-:Y:S01]  /*41870*/  VIADD R69, R3.reuse, UR5 ;  /* 0x0000000503457c36 */ /* 0x040fe20008000000 */
[----:B------:R-:W1:Y:S01]  /*41880*/  LDCU UR7, c[0x0][0x39c] ;  /* 0x00007380ff0777ac */ /* 0x000e620008000800 */
[----:B------:R-:W4:Y:S04]  /*41890*/  LDL.LU.S16 R79, [R1+0x92] ;  /* 0x00009200014f7983 */ /* 0x000f280000300600 */
[----:B------:R-:W4:Y:S01]  /*418a0*/  LDL.S16 R92, [R1+0x98] ;  /* 0x00009800015c7983 */ /* 0x000f220000100600 */
        /* <DEDUP_REMOVED lines=9> */
[----:B------:R-:W2:Y:S04]  /*41940*/  LDL.LU.S16 R93, [R1+0x9a] ;  /* 0x00009a00015d7983 */ /* 0x000ea80000300600 */
[----:B------:R5:W-:Y:S01]  /*41950*/  @P2 STG.E.U16 desc[UR20][R68.64], R3 ;  /* 0x0000000344002986 */ /* 0x000be2000c101514 */
[----:B0-----:R-:W-:-:S04]  /*41960*/  LEA R70, P5, R72, R2, 0x1 ;  /* 0x0000000248467211 */ /* 0x001fc800078a08ff */
[----:B------:R-:W-:Y:S02]  /*41970*/  LEA.HI.X.SX32 R71, R72, R0, 0x1, P5 ;  /* 0x0000000048477211 */ /* 0x000fe400028f0eff */
[----:B---3--:R-:W-:Y:S01]  /*41980*/  ISETP.LT.AND P0, PT, R77, UR4, !P1 ;  /* 0x000000044d007c0c */ /* 0x008fe2000cf01270 */
[----:B------:R-:W2:Y:S01]  /*41990*/  LDCU UR4, c[0x0][0x39c] ;  /* 0x00007380ff0477ac */ /* 0x000ea20008000800 */
[----:B------:R-:W3:Y:S01]  /*419a0*/  LDL.LU R77, [R1+0x1140] ;  /* 0x00114000014d7983 */ /* 0x000ee20000300800 */
[----:B-----5:R-:W-:Y:S02]  /*419b0*/  PRMT R3, R81, 0x7610, R3 ;  /* 0x0000761051037816 */ /* 0x020fe40000000003 */
[----:B------:R-:W-:-:S03]  /*419c0*/  ISETP.LT.AND P2, PT, R76, UR6, !P1 ;  /* 0x000000064c007c0c */ /* 0x000fc6000cf41270 */
[----:B------:R0:W-:Y:S01]  /*419d0*/  @P3 STG.E.U16 desc[UR20][R70.64], R3 ;  /* 0x0000000346003986 */ /* 0x0001e2000c101514 */
[----:B------:R-:W-:Y:S01]  /*419e0*/  VIADD R72, R72, UR5 ;  /* 0x0000000548487c36 */ /* 0x000fe20008000000 */
[----:B------:R-:W3:Y:S02]  /*419f0*/  LDCU UR6, c[0x0][0x39c] ;  /* 0x00007380ff0677ac */ /* 0x000ee40008000800 */
[----:B------:R-:W5:Y:S01]  /*41a00*/  LDL.LU R76, [R1+0x1128] ;  /* 0x00112800014c7983 */ /* 0x000f620000300800 */
[----:B-1----:R-:W-:-:S03]  /*41a10*/  ISETP.LT.AND P3, PT, R75, UR7, !P1 ;  /* 0x000000074b007c0c */ /* 0x002fc6000cf61270 */
[----:B------:R-:W5:Y:S01]  /*41a20*/  LDL.S16 R81, [R1+0xa0] ;  /* 0x0000a00001517983 */ /* 0x000f620000100600 */
[C---:B------:R-:W-:Y:S01]  /*41a30*/  VIADD R69, R72.reuse, UR5 ;  /* 0x0000000548457c36 */ /* 0x040fe20008000000 */
[----:B------:R-:W5:Y:S02]  /*41a40*/  LDCU UR7, c[0x0][0x39c] ;  /* 0x00007380ff0777ac */ /* 0x000f640008000800 */
[----:B------:R-:W5:Y:S01]  /*41a50*/  LDL.LU.S16 R75, [R1+0xa2] ;  /* 0x0000a200014b7983 */ /* 0x000f620000300600 */
[----:B0-----:R-:W-:Y:S01]  /*41a60*/  LEA R70, P5, R72, R2, 0x1 ;  /* 0x0000000248467211 */ /* 0x001fe200078a08ff */
[----:B------:R-:W-:-:S03]  /*41a70*/  VIADD R3, R69, UR5 ;  /* 0x0000000545037c36 */ /* 0x000fc60008000000 */
[----:B------:R-:W-:Y:S02]  /*41a80*/  LEA.HI.X.SX32 R71, R72, R0, 0x1, P5 ;  /* 0x0000000048477211 */ /* 0x000fe400028f0eff */
[----:B------:R-:W-:Y:S02]  /*41a90*/  LEA R68, P5, R69, R2, 0x1 ;  /* 0x0000000245447211 */ /* 0x000fe400078a08ff */
[----:B----4-:R-:W-:Y:S02]  /*41aa0*/  PRMT R73, R79, 0x7610, R73 ;  /* 0x000076104f497816 */ /* 0x010fe40000000049 */
[----:B------:R-:W4:Y:S01]  /*41ab0*/  LDL.LU R79, [R1+0x113c] ;  /* 0x00113c00014f7983 */ /* 0x000f220000300800 */
[----:B------:R-:W-:Y:S02]  /*41ac0*/  LEA.HI.X.SX32 R69, R69, R0, 0x1, P5 ;  /* 0x0000000045457211 */ /* 0x000fe400028f0eff */
[----:B------:R-:W-:Y:S01]  /*41ad0*/  PRMT R72, R92, 0x7610, R72 ;  /* 0x000076105c487816 */ /* 0x000fe20000000048 */
[----:B------:R0:W-:Y:S04]  /*41ae0*/  @P4 STG.E.U16 desc[UR20][R70.64], R73 ;  /* 0x0000004946004986 */ /* 0x0001e8000c101514 */
[----:B------:R-:W4:Y:S04]  /*41af0*/  LDL.S16 R92, [R1+0xa8] ;  /* 0x0000a800015c7983 */ /* 0x000f280000100600 */
[----:B------:R1:W-:Y:S01]  /*41b00*/  @P0 STG.E.U16 desc[UR20][R68.64], R72 ;  /* 0x0000004844000986 */ /* 0x0003e2000c101514 */
[----:B0-----:R-:W-:-:S04]  /*41b10*/  LEA R70, P5, R3, R2, 0x1 ;  /* 0x0000000203467211 */ /* 0x001fc800078a08ff */
[C---:B------:R-:W-:Y:S01]  /*41b20*/  LEA.HI.X.SX32 R71, R3.reuse, R0, 0x1, P5 ;  /* 0x0000000003477211 */ /* 0x040fe200028f0eff */
[----:B------:R-:W-:-:S04]  /*41b30*/  VIADD R3, R3, UR5 ;  /* 0x0000000503037c36 */ /* 0x000fc80008000000 */
[----:B-1----:R-:W-:Y:S01]  /*41b40*/  VIADD R69, R3, UR5 ;  /* 0x0000000503457c36 */ /* 0x002fe20008000000 */
[----:B--2---:R-:W-:Y:S01]  /*41b50*/  ISETP.LT.AND P4, PT, R78, UR4, !P1 ;  /* 0x000000044e007c0c */ /* 0x004fe2000cf81270 */
[----:B------:R-:W4:Y:S01]  /*41b60*/  LDCU UR4, c[0x0][0x39c] ;  /* 0x00007380ff0477ac */ /* 0x000f220008000800 */
[----:B------:R-:W2:Y:S01]  /*41b70*/  LDL.LU R78, [R1+0x1138] ;  /* 0x00113800014e7983 */ /* 0x000ea20000300800 */
[----:B------:R-:W-:-:S05]  /*41b80*/  PRMT R68, R93, 0x7610, R68 ;  /* 0x000076105d447816 */ /* 0x000fca0000000044 */
[----:B------:R0:W-:Y:S02]  /*41b90*/  @P2 STG.E.U16 desc[UR20][R70.64], R68 ;  /* 0x0000004446002986 */ /* 0x0001e4000c101514 */
[----:B0-----:R-:W-:-:S04]  /*41ba0*/  LEA R70, P5, R3, R2, 0x1 ;  /* 0x0000000203467211 */ /* 0x001fc800078a08ff */
[----:B------:R-:W-:Y:S02]  /*41bb0*/  LEA.HI.X.SX32 R71, R3, R0, 0x1, P5 ;  /* 0x0000000003477211 */ /* 0x000fe400028f0eff */
[----:B---3--:R-:W-:Y:S01]  /*41bc0*/  ISETP.LT.AND P0, PT, R77, UR6, !P1 ;  /* 0x000000064d007c0c */ /* 0x008fe2000cf01270 */
[----:B------:R-:W2:Y:S01]  /*41bd0*/  LDCU UR6, c[0x0][0x39c] ;  /* 0x00007380ff0677ac */ /* 0x000ea20008000800 */
[----:B------:R-:W3:Y:S01]  /*41be0*/  LDL.LU R77, [R1+0x1134] ;  /* 0x00113400014d7983 */ /* 0x000ee20000300800 */
[----:B-----5:R-:W-:Y:S01]  /*41bf0*/  ISETP.LT.AND P2, PT, R76, UR7, !P1 ;  /* 0x000000074c007c0c */ /* 0x020fe2000cf41270 */
[----:B------:R-:W3:Y:S02]  /*41c00*/  LDCU UR7, c[0x0][0x39c] ;  /* 0x00007380ff0777ac */ /* 0x000ee40008000800 */
[----:B------:R-:W5:Y:S04]  /*41c10*/  LDL.LU.S16 R76, [R1+0xaa] ;  /* 0x0000aa00014c7983 */ /* 0x000f680000300600 */
[----:B------:R-:W5:Y:S01]  /*41c20*/  LDL.S16 R93, [R1+0xb0] ;  /* 0x0000b000015d7983 */ /* 0x000f620000100600 */
[----:B------:R-:W-:-:S03]  /*41c30*/  PRMT R3, R75, 0x7610, R3 ;  /* 0x000076104b037816 */ /* 0x000fc60000000003 */
[----:B------:R-:W5:Y:S01]  /*41c40*/  LDL.LU R75, [R1+0x114c] ;  /* 0x00114c00014b7983 */ /* 0x000f620000300800 */
[----:B------:R-:W-:Y:S01]  /*41c50*/  PRMT R73, R81, 0x7610, R73 ;  /* 0x0000761051497816 */ /* 0x000fe20000000049 */
[C---:B------:R-:W-:Y:S01]  /*41c60*/  VIADD R72, R69.reuse, UR5 ;  /* 0x0000000545487c36 */ /* 0x040fe20008000000 */
[C---:B------:R-:W-:Y:S01]  /*41c70*/  LEA R68, P5, R69.reuse, R2, 0x1 ;  /* 0x0000000245447211 */ /* 0x040fe200078a08ff */
[----:B------:R-:W5:Y:S03]  /*41c80*/  LDL.LU.S16 R81, [R1+0xb2] ;  /* 0x0000b20001517983 */ /* 0x000f660000300600 */
[----:B------:R-:W-:Y:S01]  /*41c90*/  LEA.HI.X.SX32 R69, R69, R0, 0x1, P5 ;  /* 0x0000000045457211 */ /* 0x000fe200028f0eff */
[----:B------:R0:W-:Y:S01]  /*41ca0*/  @P3 STG.E.U16 desc[UR20][R70.64], R73 ;  /* 0x0000004946003986 */ /* 0x0001e2000c101514 */
[----:B----4-:R-:W-:-:S03]  /*41cb0*/  ISETP.LT.AND P3, PT, R79, UR4, !P1 ;  /* 0x000000044f007c0c */ /* 0x010fc6000cf61270 */
[----:B------:R1:W-:Y:S01]  /*41cc0*/  @P4 STG.E.U16 desc[UR20][R68.64], R3 ;  /* 0x0000000344004986 */ /* 0x0003e2000c101514 */
[----:B------:R-:W4:Y:S03]  /*41cd0*/  LDCU UR4, c[0x0][0x39c] ;  /* 0x00007380ff0477ac */ /* 0x000f260008000800 */
[----:B------:R-:W5:Y:S01]  /*41ce0*/  LDL.LU R79, [R1+0xedc] ;  /* 0x000edc00014f7983 */ /* 0x000f620000300800 */
[----:B0-----:R-:W-:-:S04]  /*41cf0*/  LEA R70, P5, R72, R2, 0x1 ;  /* 0x0000000248467211 */ /* 0x001fc800078a08ff */
[----:B------:R-:W-:Y:S02]  /*41d00*/  LEA.HI.X.SX32 R71, R72, R0, 0x1, P5 ;  /* 0x0000000048477211 */ /* 0x000fe400028f0eff */
[----:B-1----:R-:W-:Y:S01]  /*41d10*/  PRMT R3, R92, 0x7610, R3 ;  /* 0x000076105c037816 */ /* 0x002fe20000000003 */
[----:B------:R-:W-:-:S04]  /*41d20*/  VIADD R72, R72, UR5 ;  /* 0x0000000548487c36 */ /* 0x000fc80008000000 */
[----:B------:R0:W-:Y:S01]  /*41d30*/  @P0 STG.E.U16 desc[UR20][R70.64], R3 ;  /* 0x0000000346000986 */ /* 0x0001e2000c101514 */
[C---:B------:R-:W-:Y:S01]  /*41d40*/  VIADD R69, R72.reuse, UR5 ;  /* 0x0000000548457c36 */ /* 0x040fe20008000000 */
[----:B0-----:R-:W-:-:S04]  /*41d50*/  LEA R70, P5, R72, R2, 0x1 ;  /* 0x0000000248467211 */ /* 0x001fc800078a08ff */
[----:B------:R-:W-:Y:S02]  /*41d60*/  LEA.HI.X.SX32 R71, R72, R0, 0x1, P5 ;  /* 0x0000000048477211 */ /* 0x000fe400028f0eff */
[----:B--2---:R-:W-:Y:S01]  /*41d70*/  ISETP.LT.AND P4, PT, R78, UR6, !P1 ;  /* 0x000000064e007c0c */ /* 0x004fe2000cf81270 */
[----:B------:R-:W0:Y:S01]  /*41d80*/  LDCU UR6, c[0x0][0x39c] ;  /* 0x00007380ff0677ac */ /* 0x000e220008000800 */
[----:B------:R-:W2:Y:S01]  /*41d90*/  LDL.LU R78, [R1+0xee0] ;  /* 0x000ee000014e7983 */ /* 0x000ea20000300800 */
[----:B---3--:R-:W-:Y:S01]  /*41da0*/  ISETP.LT.AND P0, PT, R77, UR7, !P1 ;  /* 0x000000074d007c0c */ /* 0x008fe2000cf01270 */
[----:B------:R-:W2:Y:S02]  /*41db0*/  LDCU UR7, c[0x0][0x39c] ;  /* 0x00007380ff0777ac */ /* 0x000ea40008000800 */
[----:B------:R-:W3:Y:S04]  /*41dc0*/  LDL.S16 R77, [R1+0xb8] ;  /* 0x0000b800014d7983 */ /* 0x000ee80000100600 */
[----:B------:R-:W3:Y:S01]  /*41dd0*/  LDL.LU.S16 R92, [R1+0xba] ;  /* 0x0000ba00015c7983 */ /* 0x000ee20000300600 */
[----:B-----5:R-:W-:-:S03]  /*41de0*/  PRMT R73, R76, 0x7610, R73 ;  /* 0x000076104c497816 */ /* 0x020fc60000000049 */
[----:B------:R-:W5:Y:S01]  /*41df0*/  LDL.LU R76, [R1+0x1150] ;  /* 0x00115000014c7983 */ /* 0x000f620000300800 */
[----:B------:R-:W-:-:S03]  /*41e00*/  PRMT R72, R93, 0x7610, R72 ;  /* 0x000076105d487816 */ /* 0x000fc60000000048 */
[----:B------:R1:W-:Y:S01]  /*41e10*/  @P2 STG.E.U16 desc[UR20][R70.64], R73 ;  /* 0x0000004946002986 */ /* 0x0003e2000c101514 */
[----:B----4-:R-:W-:Y:S01]  /*41e20*/  ISETP.LT.AND P2, PT, R75, UR4, !P1 ;  /* 0x000000044b007c0c */ /* 0x010fe2000cf41270 */
[C---:B------:R-:W-:Y:S02]  /*41e30*/  VIADD R3, R69.reuse, UR5 ;  /* 0x0000000545037c36 */ /* 0x040fe40008000000 */
[----:B------:R-:W4:Y:S01]  /*41e40*/  LDL.S16 R93, [R1+0xbc] ;  /* 0x0000bc00015d7983 */ /* 0x000f220000100600 */
[C---:B------:R-:W-:Y:S01]  /*41e50*/  LEA R68, P5, R69.reuse, R2, 0x1 ;  /* 0x0000000245447211 */ /* 0x040fe200078a08ff */
[----:B------:R-:W5:Y:S02]  /*41e60*/  LDCU UR4, c[0x0][0x39c] ;  /* 0x00007380ff0477ac */ /* 0x000f640008000800 */
[----:B------:R-:W4:Y:S01]  /*41e70*/  LDL.LU R75, [R1+0x1154] ;  /* 0x00115400014b7983 */ /* 0x000f220000300800 */
[----:B------:R-:W-:Y:S02]  /*41e80*/  LEA.HI.X.SX32 R69, R69, R0, 0x1, P5 ;  /* 0x0000000045457211 */ /* 0x000fe400028f0eff */
[----:B-1----:R-:W-:-:S03]  /*41e90*/  LEA R70, P5, R3, R2, 0x1 ;  /* 0x0000000203467211 */ /* 0x002fc600078a08ff */
[----:B------:R1:W-:Y:S01]  /*41ea0*/  @P3 STG.E.U16 desc[UR20][R68.64], R72 ;  /* 0x0000004844003986 */ /* 0x0003e2000c101514 */
[----:B------:R-:W-:Y:S02]  /*41eb0*/  LEA.HI.X.SX32 R71, R3, R0, 0x1, P5 ;  /* 0x0000000003477211 */ /* 0x000fe400028f0eff */
[----:B0-----:R-:W-:Y:S01]  /*41ec0*/  ISETP.LT.AND P3, PT, R79, UR6, !P1 ;  /* 0x000000064f007c0c */ /* 0x001fe2000cf61270 */
[----:B------:R-:W-:Y:S01]  /*41ed0*/  VIADD R3, R3, UR5 ;  /* 0x0000000503037c36 */ /* 0x000fe20008000000 */
[----:B------:R-:W4:Y:S01]  /*41ee0*/  LDL.LU R79, [R1+0x1164] ;  /* 0x00116400014f7983 */ /* 0x000f220000300800 */
[----:B------:R-:W4:Y:S01]  /*41ef0*/  LDCU UR6, c[0x0][0x39c] ;  /* 0x00007380ff0677ac */ /* 0x000f220008000800 */
[----:B-1----:R-:W-:Y:S01]  /*41f00*/  PRMT R68, R81, 0x7610, R68 ;  /* 0x0000761051447816 */ /* 0x002fe20000000044 */
        /* <DEDUP_REMOVED lines=13> */
[----:B------:R-:W-:-:S03]  /*41fe0*/  PRMT R3, R92, 0x7610, R3 ;  /* 0x000076105c037816 */ /* 0x000fc60000000003 */
[----:B------:R1:W-:Y:S04]  /*41ff0*/  @P0 STG.E.U16 desc[UR20][R70.64], R73 ;  /* 0x0000004946000986 */ /* 0x0003e8000c101514 */
[----:B------:R-:W3:Y:S01]  /*42000*/  LDL.LU.S16 R92, [R1+0xc2] ;  /* 0x0000c200015c7983 */ /* 0x000ee20000300600 */
[----:B-----5:R-:W-:-:S03]  /*42010*/  ISETP.LT.AND P0, PT, R76, UR4, !P1 ;  /* 0x000000044c007c0c */ /* 0x020fc6000cf01270 */
[----:B------:R5:W-:Y:S01]  /*42020*/  @P2 STG.E.U16 desc[UR20][R68.64], R3 ;  /* 0x0000000344002986 */ /* 0x000be2000c101514 */
[----:B------:R-:W3:Y:S03]  /*42030*/  LDCU UR4, c[0x0][0x39c] ;  /* 0x00007380ff0477ac */ /* 0x000ee60008000800 */
[----:B------:R-:W3:Y:S01]  /*42040*/  LDL.LU R76, [R1+0x115c] ;  /* 0x00115c00014c7983 */ /* 0x000ee20000300800 */
[----:B----4-:R-:W-:Y:S01]  /*42050*/  ISETP.LT.AND P2, PT, R75, UR6, !P1 ;  /* 0x000000064b007c0c */ /* 0x010fe2000cf41270 */
[----:B------:R-:W4:Y:S02]  /*42060*/  LDCU UR6, c[0x0][0x39c] ;  /* 0x00007380ff0677ac */ /* 0x000f240008000800 */
[----:B------:R-:W3:Y:S01]  /*42070*/  LDL.LU R75, [R1+0x1144] ;  /* 0x00114400014b7983 */ /* 0x000ee20000300800 */
[----:B-1----:R-:W-:Y:S02]  /*42080*/  LEA R70, P5, R72, R2, 0x1 ;  /* 0x0000000248467211 */ /* 0x002fe400078a08ff */
[----:B-----5:R-:W-:-:S02]  /*42090*/  PRMT R3, R93, 0x7610, R3 ;  /* 0x000076105d037816 */ /* 0x020fc40000000003 */
[C---:B------:R-:W-:Y:S01]  /*420a0*/  LEA.HI.X.SX32 R71, R72.reuse, R0, 0x1, P5 ;  /* 0x0000000048477211 */ /* 0x040fe200028f0eff */
[----:B------:R-:W-:-:S04]  /*420b0*/  VIADD R72, R72, UR5 ;  /* 0x0000000548487c36 */ /* 0x000fc80008000000 */
[----:B------:R1:W-:Y:S01]  /*420c0*/  @P3 STG.E.U16 desc[UR20][R70.64], R3 ;  /* 0x0000000346003986 */ /* 0x0003e2000c101514 */
[----:B0-----:R-:W-:Y:S01]  /*420d0*/  ISETP.LT.AND P3, PT, R79, UR7, !P1 ;  /* 0x000000074f007c0c */ /* 0x001fe2000cf61270 */
[C---:B------:R-:W-:Y:S01]  /*420e0*/  VIADD R69, R72.reuse, UR5 ;  /* 0x0000000548457c36 */ /* 0x040fe20008000000 */
[----:B------:R-:W0:Y:S01]  /*420f0*/  LDCU UR7, c[0x0][0x39c] ;  /* 0x00007380ff0777ac */ /* 0x000e220008000800 */
[----:B------:R-:W5:Y:S04]  /*42100*/  LDL.S16 R79, [R1+0xc8] ;  /* 0x0000c800014f7983 */ /* 0x000f680000100600 */
[----:B------:R-:W5:Y:S01]  /*42110*/  LDL.LU.S16 R93, [R1+0xca] ;  /* 0x0000ca00015d7983 */ /* 0x000f620000300600 */
[----:B-1----:R-:W-:-:S04]  /*42120*/  LEA R70, P5, R72, R2, 0x1 ;  /* 0x0000000248467211 */ /* 0x002fc800078a08ff */
        /* <DEDUP_REMOVED lines=10> */
[----:B-1----:R-:W-:-:S04]  /*421d0*/  LEA R70, P5, R72, R2, 0x1 ;  /* 0x0000000248467211 */ /* 0x002fc800078a08ff */
[----:B------:R-:W-:Y:S02]  /*421e0*/  LEA.HI.X.SX32 R71, R72, R0, 0x1, P5 ;  /* 0x0000000048477211 */ /* 0x000fe400028f0eff */
[----:B---3--:R-:W-:Y:S01]  /*421f0*/  ISETP.LT.AND P4, PT, R77, UR4, !P1 ;  /* 0x000000044d007c0c */ /* 0x008fe2000cf81270 */
[----:B------:R-:W2:Y:S01]  /*42200*/  LDCU UR4, c[0x0][0x39c] ;  /* 0x00007380ff0477ac */ /* 0x000ea20008000800 */
[----:B------:R-:W3:Y:S01]  /*42210*/  LDL.LU R77, [R1+0xee4] ;  /* 0x000ee400014d7983 */ /* 0x000ee20000300800 */
[----:B0-----:R-:W-:-:S05]  /*42220*/  PRMT R3, R92, 0x7610, R3 ;  /* 0x000076105c037816 */ /* 0x001fca0000000003 */
[----:B------:R0:W-:Y:S01]  /*42230*/  @P2 STG.E.U16 desc[UR20][R70.64], R3 ;  /* 0x0000000346002986 */ /* 0x0001e2000c101514 */
[----:B----4-:R-:W-:Y:S01]  /*42240*/  ISETP.LT.AND P0, PT, R76, UR6, !P1 ;  /* 0x000000064c007c0c */ /* 0x010fe2000cf01270 */
[----:B------:R-:W-:Y:S02]  /*42250*/  VIADD R72, R72, UR5 ;  /* 0x0000000548487c36 */ /* 0x000fe40008000000 */
[----:B------:R-:W4:Y:S01]  /*42260*/  LDL.LU R76, [R1+0x1174] ;  /* 0x00117400014c7983 */ /* 0x000f220000300800 */
[----:B------:R-:W3:Y:S01]  /*42270*/  LDCU UR6, c[0x0][0x39c] ;  /* 0x00007380ff0677ac */ /* 0x000ee20008000800 */
[----:B------:R-:W-:Y:S01]  /*42280*/  ISETP.LT.AND P2, PT, R75, UR7, !P1 ;  /* 0x000000074b007c0c */ /* 0x000fe2000cf41270 */
[C---:B------:R-:W-:Y:S01]  /*42290*/  VIADD R69, R72.reuse, UR5 ;  /* 0x0000000548457c36 */ /* 0x040fe20008000000 */
[----:B------:R-:W4:Y:S01]  /*422a0*/  LDL.LU.S16 R75, [R1+0xd2] ;  /* 0x0000d200014b7983 */ /* 0x000f220000300600 */
[C---:B0-----:R-:W-:Y:S01]  /*422b0*/  LEA R70, P5, R72.reuse, R2, 0x1 ;  /* 0x0000000248467211 */ /* 0x041fe200078a08ff */
[----:B------:R-:W0:Y:S02]  /*422c0*/  LDCU UR7, c[0x0][0x39c] ;  /* 0x00007380ff0777ac */ /* 0x000e240008000800 */
[----:B------:R-:W4:Y:S01]  /*422d0*/  LDL.S16 R92, [R1+0xd8] ;  /* 0x0000d800015c7983 */ /* 0x000f220000100600 */
[----:B------:R-:W-:Y:S01]  /*422e0*/  LEA.HI.X.SX32 R71, R72, R0, 0x1, P5 ;  /* 0x0000000048477211 */ /* 0x000fe200028f0eff */
[C---:B------:R-:W-:Y:S01]  /*422f0*/  VIADD R72, R69.reuse, UR5 ;  /* 0x0000000545487c36 */ /* 0x040fe20008000000 */
[----:B------:R-:W-:-:S02]  /*42300*/  LEA R68, P5, R69, R2, 0x1 ;  /* 0x0000000245447211 */ /* 0x000fc400078a08ff */
[----:B-----5:R-:W-:Y:S02]  /*42310*/  PRMT R73, R79, 0x7610, R73 ;  /* 0x000076104f497816 */ /* 0x020fe40000000049 */
[----:B------:R-:W5:Y:S01]  /*42320*/  LDL.LU R79, [R1+0x1184] ;  /* 0x00118400014f7983 */ /* 0x000f620000300800 */
[----:B------:R-:W-:Y:S02]  /*42330*/  LEA.HI.X.SX32 R69, R69, R0, 0x1, P5 ;  /* 0x0000000045457211 */ /* 0x000fe400028f0eff */
[----:B------:R-:W-:Y:S01]  /*42340*/  PRMT R3, R93, 0x7610, R3 ;  /* 0x000076105d037816 */ /* 0x000fe20000000003 */
[----:B------:R1:W-:Y:S04]  /*42350*/  @P3 STG.E.U16 desc[UR20][R70.64], R73 ;  /* 0x0000004946003986 */ /* 0x0003e8000c101514 */
[----:B------:R-:W5:Y:S04]  /*42360*/  LDL.LU.S16 R93, [R1+0xda] ;  /* 0x0000da00015d7983 */ /* 0x000f680000300600 */
[----:B------:R0:W-:Y:S01]  /*42370*/  @P4 STG.E.U16 desc[UR20][R68.64], R3 ;  /* 0x0000000344004986 */ /* 0x0001e2000c101514 */
[----:B-1----:R-:W-:-:S04]  /*42380*/  LEA R70, P5, R72, R2, 0x1 ;  /* 0x0000000248467211 */ /* 0x002fc800078a08ff */
[----:B------:R-:W-:Y:S02]  /*42390*/  LEA.HI.X.SX32 R71, R72, R0, 0x1, P5 ;  /* 0x0000000048477211 */ /* 0x000fe400028f0eff */
[----:B--2---:R-:W-:Y:S01]  /*423a0*/  ISETP.LT.AND P3, PT, R78, UR4, !P1 ;  /* 0x000000044e007c0c */ /* 0x004fe2000cf61270 */
[----:B------:R-:W5:Y:S01]  /*423b0*/  LDCU UR4, c[0x0][0x39c] ;  /* 0x00007380ff0477ac */ /* 0x000f620008000800 */
[----:B------:R-:W2:Y:S01]  /*423c0*/  LDL.LU R78, [R1+0x1170] ;  /* 0x00117000014e7983 */ /* 0x000ea20000300800 */
[----:B0-----:R-:W-:-:S05]  /*423d0*/  PRMT R3, R81, 0x7610, R3 ;  /* 0x0000761051037816 */ /* 0x001fca0000000003 */
[----:B------:R0:W-:Y:S01]  /*423e0*/  @P0 STG.E.U16 desc[UR20][R70.64], R3 ;  /* 0x0000000346000986 */ /* 0x0001e2000c101514 */
[----:B---3--:R-:W-:Y:S02]  /*423f0*/  ISETP.LT.AND P4, PT, R77, UR6, !P1 ;  /* 0x000000064d007c0c */ /* 0x008fe4000cf81270 */
[----:B----4-:R-:W-:Y:S01]  /*42400*/  PRMT R73, R75, 0x7610, R73 ;  /* 0x000076104b497816 */ /* 0x010fe20000000049 */
[----:B------:R-:W3:Y:S01]  /*42410*/  LDL.LU R77, [R1+0x117c] ;  /* 0x00117c00014d7983 */ /* 0x000ee20000300800 */
[----:B------:R-:W-:Y:S01]  /*42420*/  ISETP.LT.AND P0, PT, R76, UR7, !P1 ;  /* 0x000000074c007c0c */ /* 0x000fe2000cf01270 */
[----:B------:R-:W-:Y:S01]  /*42430*/  VIADD R72, R72, UR5 ;  /* 0x0000000548487c36 */ /* 0x000fe20008000000 */
[----:B------:R-:W2:Y:S01]  /*42440*/  LDCU UR6, c[0x0][0x39c] ;  /* 0x00007380ff0677ac */ /* 0x000ea20008000800 */
[----:B------:R-:W4:Y:S01]  /*42450*/  LDL.S16 R81, [R1+0xe0] ;  /* 0x0000e00001517983 */ /* 0x000f220000100600 */
[----:B------:R-:W3:Y:S03]  /*42460*/  LDCU UR7, c[0x0][0x39c] ;  /* 0x00007380ff0777ac */ /* 0x000ee60008000800 */
[----:B------:R-:W4:Y:S04]  /*42470*/  LDL.LU.S16 R76, [R1+0xe2] ;  /* 0x0000e200014c7983 */ /* 0x000f280000300600 */
[----:B------:R-:W4:Y:S01]  /*42480*/  LDL.LU R75, [R1+0x1168] ;  /* 0x00116800014b7983 */ /* 0x000f220000300800 */
[C---:B0-----:R-:W-:Y:S01]  /*42490*/  LEA R70, P5, R72.reuse, R2, 0x1 ;  /* 0x0000000248467211 */ /* 0x041fe200078a08ff */
[----:B------:R-:W-:-:S03]  /*424a0*/  VIADD R69, R72, UR5 ;  /* 0x0000000548457c36 */ /* 0x000fc60008000000 */
[----:B------:R-:W-:Y:S01]  /*424b0*/  LEA.HI.X.SX32 R71, R72, R0, 0x1, P5 ;  /* 0x0000000048477211 */ /* 0x000fe200028f0eff */
[C---:B------:R-:W-:Y:S01]  /*424c0*/  VIADD R72, R69.reuse, UR5 ;  /* 0x0000000545487c36 */ /* 0x040fe20008000000 */
[C---:B------:R-:W-:Y:S02]  /*424d0*/  LEA R68, P5, R69.reuse, R2, 0x1 ;  /* 0x0000000245447211 */ /* 0x040fe400078a08ff */
[----:B------:R-:W-:Y:S01]  /*424e0*/  PRMT R3, R92, 0x7610, R3 ;  /* 0x000076105c037816 */ /* 0x000fe20000000003 */
[----:B------:R0:W-:Y:S01]  /*424f0*/  @P2 STG.E.U16 desc[UR20][R70.64], R73 ;  /* 0x0000004946002986 */ /* 0x0001e2000c101514 */
[----:B------:R-:W-:Y:S02]  /*42500*/  LEA.HI.X.SX32 R69, R69, R0, 0x1, P5 ;  /* 0x0000000045457211 */ /* 0x000fe400028f0eff */
[----:B-----5:R-:W-:Y:S01]  /*42510*/  ISETP.LT.AND P2, PT, R79, UR4, !P1 ;  /* 0x000000044f007c0c */ /* 0x020fe2000cf41270 */
[----:B------:R-:W5:Y:S01]  /*42520*/  LDL.S16 R92, [R1+0xe8] ;  /* 0x0000e800015c7983 */ /* 0x000f620000100600 */
        /* <DEDUP_REMOVED lines=12> */
[----:B------:R-:W2:Y:S01]  /*425f0*/  LDL.LU R78, [R1+0xef8] ;  /* 0x000ef800014e7983 */ /* 0x000ea20000300800 */
[----:B---3--:R-:W-:Y:S02]  /*42600*/  ISETP.LT.AND P4, PT, R77, UR7, !P1 ;  /* 0x000000074d007c0c */ /* 0x008fe4000cf81270 */
[----:B----4-:R-:W-:Y:S01]  /*42610*/  PRMT R73, R81, 0x7610, R73 ;  /* 0x0000761051497816 */ /* 0x010fe20000000049 */
[----:B------:R-:W3:Y:S01]  /*42620*/  LDL.LU.S16 R77, [R1+0xea] ;  /* 0x0000ea00014d7983 */ /* 0x000ee20000300600 */
[----:B------:R-:W-:Y:S01]  /*42630*/  VIADD R69, R72, UR5 ;  /* 0x0000000548457c36 */ /* 0x000fe20008000000 */
[----:B------:R-:W2:Y:S01]  /*42640*/  LDCU UR7, c[0x0][0x39c] ;  /* 0x00007380ff0777ac */ /* 0x000ea20008000800 */
[----:B------:R-:W-:Y:S01]  /*42650*/  PRMT R3, R76, 0x7610, R3 ;  /* 0x000076104c037816 */ /* 0x000fe20000000003 */
[----:B------:R-:W4:Y:S04]  /*42660*/  LDL.S16 R93, [R1+0xf0] ;  /* 0x0000f000015d7983 */ /* 0x000f280000100600 */
[----:B------:R-:W4:Y:S04]  /*42670*/  LDL.LU R76, [R1+0xef4] ;  /* 0x000ef400014c7983 */ /* 0x000f280000300800 */
[----:B------:R0:W-:Y:S01]  /*42680*/  @P0 STG.E.U16 desc[UR20][R70.64], R73 ;  /* 0x0000004946000986 */ /* 0x0001e2000c101514 */
[----:B-1----:R-:W-:Y:S01]  /*42690*/  ISETP.LT.AND P0, PT, R75, UR4, !P1 ;  /* 0x000000044b007c0c */ /* 0x002fe2000cf01270 */
[C---:B------:R-:W-:Y:S01]  /*426a0*/  VIADD R72, R69.reuse, UR5 ;  /* 0x0000000545487c36 */ /* 0x040fe20008000000 */
[C---:B------:R-:W-:Y:S01]  /*426b0*/  LEA R68, P5, R69.reuse, R2, 0x1 ;  /* 0x0000000245447211 */ /* 0x040fe200078a08ff */
[----:B------:R-:W4:Y:S01]  /*426c0*/  LDL.LU.S16 R81, [R1+0xf2] ;  /* 0x0000f20001517983 */ /* 0x000f220000300600 */
[----:B------:R-:W1:Y:S03]  /*426d0*/  LDCU UR4, c[0x0][0x39c] ;  /* 0x00007380ff0477ac */ /* 0x000e660008000800 */
[----:B------:R-:W4:Y:S01]  /*426e0*/  LDL.LU R75, [R1+0x1190] ;  /* 0x00119000014b7983 */ /* 0x000f220000300800 */
[----:B------:R-:W-:-:S02]  /*426f0*/  LEA.HI.X.SX32 R69, R69, R0, 0x1, P5 ;  /* 0x0000000045457211 */ /* 0x000fc400028f0eff */
[----:B0-----:R-:W-:-:S03]  /*42700*/  LEA R70, P5, R72, R2, 0x1 ;  /* 0x0000000248467211 */ /* 0x001fc600078a08ff */
[----:B------:R0:W-:Y:S01]  /*42710*/  @P2 STG.E.U16 desc[UR20][R68.64], R3 ;  /* 0x0000000344002986 */ /* 0x0001e2000c101514 */
[----:B-----5:R-:W-:Y:S01]  /*42720*/  ISETP.LT.AND P2, PT, R79, UR6, !P1 ;  /* 0x000000064f007c0c */ /* 0x020fe2000cf41270 */
[----:B------:R-:W5:Y:S01]  /*42730*/  LDCU UR6, c[0x0][0x39c] ;  /* 0x00007380ff0677ac */ /* 0x000f620008000800 */
[C---:B------:R-:W-:Y:S01]  /*42740*/  LEA.HI.X.SX32 R71, R72.reuse, R0, 0x1, P5 ;  /* 0x0000000048477211 */ /* 0x040fe200028f0eff */
[----:B------:R-:W4:Y:S01]  /*42750*/  LDL.LU R79, [R1+0x118c] ;  /* 0x00118c00014f7983 */ /* 0x000f220000300800 */
[----:B------:R-:W-:Y:S01]  /*42760*/  VIADD R72, R72, UR5 ;  /* 0x0000000548487c36 */ /* 0x000fe20008000000 */
[----:B0-----:R-:W-:-:S03]  /*42770*/  PRMT R3, R92, 0x7610, R3 ;  /* 0x000076105c037816 */ /* 0x001fc60000000003 */
[C---:B------:R-:W-:Y:S02]  /*42780*/  VIADD R69, R72.reuse, UR5 ;  /* 0x0000000548457c36 */ /* 0x040fe40008000000 */
[----:B------:R0:W-:Y:S02]  /*42790*/  @P3 STG.E.U16 desc[UR20][R70.64], R3 ;  /* 0x0000000346003986 */ /* 0x0001e4000c101514 */
[----:B0-----:R-:W-:-:S04]  /*427a0*/  LEA R70, P5, R72, R2, 0x1 ;  /* 0x0000000248467211 */ /* 0x001fc800078a08ff */
[----:B------:R-:W-:Y:S02]  /*427b0*/  LEA.HI.X.SX32 R71, R72, R0, 0x1, P5 ;  /* 0x0000000048477211 */ /* 0x000fe400028f0eff */
[C---:B------:R-:W-:Y:S01]  /*427c0*/  LEA R68, P5, R69.reuse, R2, 0x1 ;  /* 0x0000000245447211 */ /* 0x040fe200078a08ff */
[----:B------:R-:W-:-:S03]  /*427d0*/  VIADD R72, R69, UR5 ;  /* 0x0000000545487c36 */ /* 0x000fc60008000000 */
[----:B------:R-:W-:Y:S02]  /*427e0*/  LEA.HI.X.SX32 R69, R69, R0, 0x1, P5 ;  /* 0x0000000045457211 */ /* 0x000fe400028f0eff */
[----:B--2---:R-:W-:Y:S01]  /*427f0*/  ISETP.LT.AND P3, PT, R78, UR7, !P1 ;  /* 0x000000074e007c0c */ /* 0x004fe2000cf61270 */
[----:B------:R-:W0:Y:S01]  /*42800*/  LDCU UR7, c[0x0][0x39c] ;  /* 0x00007380ff0777ac */ /* 0x000e220008000800 */
[----:B------:R-:W2:Y:S04]  /*42810*/  LDL.S16 R78, [R1+0xf8] ;  /* 0x0000f800014e7983 */ /* 0x000ea80000100600 */
[----:B------:R-:W2:Y:S01]  /*42820*/  LDL.LU.S16 R92, [R1+0xfa] ;  /* 0x0000fa00015c7983 */ /* 0x000ea20000300600 */
[----:B---3--:R-:W-:-:S03]  /*42830*/  PRMT R73, R77, 0x7610, R73 ;  /* 0x000076104d497816 */ /* 0x008fc60000000049 */
[----:B------:R-:W3:Y:S01]  /*42840*/  LDL.LU R77, [R1+0x11a0] ;  /* 0x0011a000014d7983 */ /* 0x000ee20000300800 */
[----:B----4-:R-:W-:-:S03]  /*42850*/  PRMT R3, R93, 0x7610, R3 ;  /* 0x000076105d037816 */ /* 0x010fc60000000003 */
[----:B------:R4:W-:Y:S01]  /*42860*/  @P4 STG.E.U16 desc[UR20][R70.64], R73 ;  /* 0x0000004946004986 */ /* 0x0009e2000c101514 */
[----:B-1----:R-:W-:Y:S01]  /*42870*/  ISETP.LT.AND P4, PT, R76, UR4, !P1 ;  /* 0x000000044c007c0c */ /* 0x002fe2000cf81270 */
[----:B------:R-:W3:Y:S02]  /*42880*/  LDCU UR4, c[0x0][0x39c] ;  /* 0x00007380ff0477ac */ /* 0x000ee40008000800 */
[----:B------:R-:W3:Y:S04]  /*42890*/  LDL.S16 R93, [R1+0x10] ;  /* 0x00001000015d7983 */ /* 0x000ee80000100600 */
[----:B------:R-:W3:Y:S04]  /*428a0*/  LDL.LU R76, [R1+0x1180] ;  /* 0x00118000014c7983 */ /* 0x000ee80000300800 */
[----:B------:R1:W-:Y:S01]  /*428b0*/  @P0 STG.E.U16 desc[UR20][R68.64], R3 ;  /* 0x0000000344000986 */ /* 0x0003e2000c101514 */
[----:B-----5:R-:W-:Y:S01]  /*428c0*/  ISETP.LT.AND P0, PT, R75, UR6, !P1 ;  /* 0x000000064b007c0c */ /* 0x020fe2000cf01270 */
[----:B------:R-:W5:Y:S02]  /*428d0*/  LDCU UR6, c[0x0][0x39c] ;  /* 0x00007380ff0677ac */ /* 0x000f640008000800 */
[----:B------:R-:W3:Y:S01]  /*428e0*/  LDL.LU R75, [R1+0x1188] ;  /* 0x00118800014b7983 */ /* 0x000ee20000300800 */
[----:B----4-:R-:W-:-:S04]  /*428f0*/  LEA R70, P5, R72, R2, 0x1 ;  /* 0x0000000248467211 */ /* 0x010fc800078a08ff */
[C---:B------:R-:W-:Y:S02]  /*42900*/  LEA.HI.X.SX32 R71, R72.reuse, R0, 0x1, P5 ;  /* 0x0000000048477211 */ /* 0x040fe400028f0eff */
[----:B-1----:R-:W-:Y:S01]  /*42910*/  PRMT R3, R81, 0x7610, R3 ;  /* 0x0000761051037816 */ /* 0x002fe20000000003 */
[----:B------:R-:W-:-:S04]  /*42920*/  VIADD R72, R72, UR5 ;  /* 0x0000000548487c36 */ /* 0x000fc80008000000 */
[----:B------:R1:W-:Y:S01]  /*42930*/  @P2 STG.E.U16 desc[UR20][R70.64], R3 ;  /* 0x0000000346002986 */ /* 0x0003e2000c101514 */
[----:B0-----:R-:W-:Y:S01]  /*42940*/  ISETP.LT.AND P2, PT, R79, UR7, !P1 ;  /* 0x000000074f007c0c */ /* 0x001fe2000cf41270 */
[C---:B------:R-:W-:Y:S01]  /*42950*/  VIADD R69, R72.reuse, UR5 ;  /* 0x0000000548457c36 */ /* 0x040fe20008000000 */
[----:B------:R-:W0:Y:S01]  /*42960*/  LDCU UR7, c[0x0][0x39c] ;  /* 0x00007380ff0777ac */ /* 0x000e220008000800 */
[----:B------:R-:W4:Y:S04]  /*42970*/  LDL.LU.S16 R79, [R1+0x12] ;  /* 0x00001200014f7983 */ /* 0x000f280000300600 */
[----:B------:R-:W4:Y:S01]  /*42980*/  LDL.S16 R81, [R1+0x14] ;  /* 0x0000140001517983 */ /* 0x000f220000100600 */
        /* <DEDUP_REMOVED lines=11> */
[----:B-1----:R-:W-:-:S04]  /*42a40*/  LEA R70, P5, R72, R2, 0x1 ;  /* 0x0000000248467211 */ /* 0x002fc800078a08ff */
[----:B------:R-:W-:Y:S02]  /*42a50*/  LEA.HI.X.SX32 R71, R72, R0, 0x1, P5 ;  /* 0x0000000048477211 */ /* 0x000fe400028f0eff */
[----:B---3--:R-:W-:Y:S01]  /*42a60*/  ISETP.LT.AND P3, PT, R77, UR4, !P1 ;  /* 0x000000044d007c0c */ /* 0x008fe2000cf61270 */
[----:B------:R-:W2:Y:S01]  /*42a70*/  LDCU UR4, c[0x0][0x39c] ;  /* 0x00007380ff0477ac */ /* 0x000ea20008000800 */
[----:B------:R-:W3:Y:S01]  /*42a80*/  LDL.LU R77, [R1+0xf00] ;  /* 0x000f0000014d7983 */ /* 0x000ee20000300800 */
[----:B0-----:R-:W-:Y:S02]  /*42a90*/  PRMT R3, R93, 0x7610, R3 ;  /* 0x000076105d037816 */ /* 0x001fe40000000003 */
[----:B-----5:R-:W-:-:S03]  /*42aa0*/  ISETP.LT.AND P4, PT, R76, UR6, !P1 ;  /* 0x000000064c007c0c */ /* 0x020fc6000cf81270 */
[----:B------:R0:W-:Y:S01]  /*42ab0*/  @P0 STG.E.U16 desc[UR20][R70.64], R3 ;  /* 0x0000000346000986 */ /* 0x0001e2000c101514 */
[----:B------:R-:W-:Y:S01]  /*42ac0*/  VIADD R72, R72, UR5 ;  /* 0x0000000548487c36 */ /* 0x000fe20008000000 */
[----:B------:R-:W3:Y:S02]  /*42ad0*/  LDCU UR6, c[0x0][0x39c] ;  /* 0x00007380ff0677ac */ /* 0x000ee40008000800 */
[----:B------:R-:W5:Y:S01]  /*42ae0*/  LDL.LU R76, [R1+0xf08] ;  /* 0x000f0800014c7983 */ /* 0x000f620000300800 */
[----:B------:R-:W-:Y:S01]  /*42af0*/  ISETP.LT.AND P0, PT, R75, UR7, !P1 ;  /* 0x000000074b007c0c */ /* 0x000fe2000cf01270 */
[----:B------:R-:W5:Y:S02]  /*42b00*/  LDCU UR7, c[0x0][0x39c] ;  /* 0x00007380ff0777ac */ /* 0x000f640008000800 */
[----:B------:R-:W5:Y:S01]  /*42b10*/  LDL.S16 R75, [R1+0x18] ;  /* 0x00001800014b7983 */ /* 0x000f620000100600 */
[C---:B------:R-:W-:Y:S01]  /*42b20*/  LEA R68, P5, R72.reuse, R2, 0x1 ;  /* 0x0000000248447211 */ /* 0x040fe200078a08ff */
[----:B0-----:R-:W-:-:S02]  /*42b30*/  VIADD R71, R72, UR5 ;  /* 0x0000000548477c36 */ /* 0x001fc40008000000 */
[----:B------:R-:W5:Y:S01]  /*42b40*/  LDL.LU.S16 R93, [R1+0x1a] ;  /* 0x00001a00015d7983 */ /* 0x000f620000300600 */
[----:B------:R-:W-:Y:S01]  /*42b50*/  LEA.HI.X.SX32 R69, R72, R0, 0x1, P5 ;  /* 0x0000000048457211 */ /* 0x000fe200028f0eff */
[C---:B------:R-:W-:Y:S01]  /*42b60*/  VIADD R3, R71.reuse, UR5 ;  /* 0x0000000547037c36 */ /* 0x040fe20008000000 */
        /* <DEDUP_REMOVED lines=21> */
[----:B------:R-:W5:Y:S01]  /*42cc0*/  LDL.LU.S16 R76, [R1+0x1e] ;  /* 0x00001e00014c7983 */ /* 0x000f620000300600 */
[----:B------:R-:W3:Y:S03]  /*42cd0*/  LDCU UR7, c[0x0][0x39c] ;  /* 0x00007380ff0777ac */ /* 0x000ee60008000800 */
[----:B------:R-:W5:Y:S04]  /*42ce0*/  LDL.S16 R92, [R1+0x20] ;  /* 0x00002000015c7983 */ /* 0x000f680000100600 */
        /* <DEDUP_REMOVED lines=10> */
[----:B------:R-:W4:Y:S01]  /*42d90*/  LDL.LU.S16 R93, [R1+0x22] ;  /* 0x00002200015d7983 */ /* 0x000f220000300600 */
        /* <DEDUP_REMOVED lines=13> */
[----:B------:R-:W2:Y:S04]  /*42e70*/  LDL.LU R78, [R1+0x11a4] ;  /* 0x0011a400014e7983 */ /* 0x000ea80000300800 */
[----:B------:R-:W2:Y:S01]  /*42e80*/  LDL.S16 R81, [R1+0x24] ;  /* 0x0000240001517983 */ /* 0x000ea20000100600 */
[----:B---3--:R-:W-:Y:S01]  /*42e90*/  ISETP.LT.AND P3, PT, R77, UR7, !P1 ;  /* 0x000000074d007c0c */ /* 0x008fe2000cf61270 */
[----:B------:R-:W2:Y:S02]  /*42ea0*/  LDCU UR7, c[0x0][0x39c] ;  /* 0x00007380ff0777ac */ /* 0x000ea40008000800 */
[----:B------:R-:W3:Y:S01]  /*42eb0*/  LDL.LU.S16 R77, [R1+0x26] ;  /* 0x00002600014d7983 */ /* 0x000ee20000300600 */
[----:B-----5:R-:W-:-:S03]  /*42ec0*/  PRMT R73, R76, 0x7610, R73 ;  /* 0x000076104c497816 */ /* 0x020fc60000000049 */
[----:B------:R-:W5:Y:S01]  /*42ed0*/  LDL.LU R76, [R1+0xf10] ;  /* 0x000f1000014c7983 */ /* 0x000f620000300800 */
[----:B------:R-:W-:-:S03]  /*42ee0*/  PRMT R72, R92, 0x7610, R72 ;  /* 0x000076105c487816 */ /* 0x000fc60000000048 */
[----:B------:R0:W-:Y:S01]  /*42ef0*/  @P4 STG.E.U16 desc[UR20][R68.64], R73 ;  /* 0x0000004944004986 */ /* 0x0001e2000c101514 */
[----:B-1----:R-:W-:Y:S01]  /*42f00*/  ISETP.LT.AND P4, PT, R75, UR4, !P1 ;  /* 0x000000044b007c0c */ /* 0x002fe2000cf81270 */
[C---:B------:R-:W-:Y:S02]  /*42f10*/  VIADD R3, R71.reuse, UR5 ;  /* 0x0000000547037c36 */ /* 0x040fe40008000000 */
[----:B------:R-:W5:Y:S01]  /*42f20*/  LDL.S16 R92, [R1+0x28] ;  /* 0x00002800015c7983 */ /* 0x000f620000100600 */
[C---:B------:R-:W-:Y:S01]  /*42f30*/  LEA R70, P5, R71.reuse, R2, 0x1 ;  /* 0x0000000247467211 */ /* 0x040fe200078a08ff */
[----:B------:R-:W5:Y:S02]  /*42f40*/  LDCU UR4, c[0x0][0x39c] ;  /* 0x00007380ff0477ac */ /* 0x000f640008000800 */
[----:B------:R-:W5:Y:S01]  /*42f50*/  LDL.LU R75, [R1+0xf0c] ;  /* 0x000f0c00014b7983 */ /* 0x000f620000300800 */
[----:B------:R-:W-:Y:S02]  /*42f60*/  LEA.HI.X.SX32 R71, R71, R0, 0x1, P5 ;  /* 0x0000000047477211 */ /* 0x000fe400028f0eff */
[----:B0-----:R-:W-:-:S03]  /*42f70*/  LEA R68, P5, R3, R2, 0x1 ;  /* 0x0000000203447211 */ /* 0x001fc600078a08ff */
[----:B------:R0:W-:Y:S01]  /*42f80*/  @P0 STG.E.U16 desc[UR20][R70.64], R72 ;  /* 0x0000004846000986 */ /* 0x0001e2000c101514 */
[C---:B------:R-:W-:Y:S01]  /*42f90*/  LEA.HI.X.SX32 R69, R3.reuse, R0, 0x1, P5 ;  /* 0x0000000003457211 */ /* 0x040fe200028f0eff */
[----:B------:R-:W-:Y:S01]  /*42fa0*/  VIADD R3, R3, UR5 ;  /* 0x0000000503037c36 */ /* 0x000fe20008000000 */
[----:B----4-:R-:W-:Y:S01]  /*42fb0*/  ISETP.LT.AND P0, PT, R79, UR6, !P1 ;  /* 0x000000064f007c0c */ /* 0x010fe2000cf01270 */
[----:B------:R-:W1:Y:S01]  /*42fc0*/  LDCU UR6, c[0x0][0x39c] ;  /* 0x00007380ff0677ac */ /* 0x000e620008000800 */
[----:B------:R-:W4:Y:S01]  /*42fd0*/  LDL.LU R79, [R1+0x11d0] ;  /* 0x0011d000014f7983 */ /* 0x000f220000300800 */
        /* <DEDUP_REMOVED lines=9> */
[----:B------:R-:W4:Y:S01]  /*43070*/  LDCU UR7, c[0x0][0x39c] ;  /* 0x00007380ff0777ac */ /* 0x000f220008000800 */
[----:B------:R-:W2:Y:S01]  /*43080*/  LDL.LU.S16 R78, [R1+0x2a] ;  /* 0x00002a00014e7983 */ /* 0x000ea20000300600 */
[----:B------:R-:W-:-:S03]  /*43090*/  PRMT R73, R81, 0x7610, R73 ;  /* 0x0000761051497816 */ /* 0x000fc60000000049 */
[----:B------:R-:W2:Y:S04]  /*430a0*/  LDL.S16 R93, [R1+0x2c] ;  /* 0x00002c00015d7983 */ /* 0x000ea80000100600 */
[----:B------:R0:W-:Y:S01]  /*430b0*/  @P3 STG.E.U16 desc[UR20][R68.64], R73 ;  /* 0x0000004944003986 */ /* 0x0001e2000c101514 */
[----:B---3--:R-:W-:-:S03]  /*430c0*/  PRMT R3, R77, 0x7610, R3 ;  /* 0x000076104d037816 */ /* 0x008fc60000000003 */
[----:B------:R-:W3:Y:S01]  /*430d0*/  LDL.LU R77, [R1+0x11bc] ;  /* 0x0011bc00014d7983 */ /* 0x000ee20000300800 */
        /* <DEDUP_REMOVED lines=8> */
[----:B0-----:R-:W-:-:S04]  /*43160*/  LEA R68, P5, R72, R2, 0x1 ;  /* 0x0000000248447211 */ /* 0x001fc800078a08ff */
[C---:B------:R-:W-:Y:S01]  /*43170*/  LEA.HI.X.SX32 R69, R72.reuse, R0, 0x1, P5 ;  /* 0x0000000048457211 */ /* 0x040fe200028f0eff */
[----:B------:R-:W-:Y:S01]  /*43180*/  VIADD R72, R72, UR5 ;  /* 0x0000000548487c36 */ /* 0x000fe20008000000 */
[----:B----4-:R-:W-:-:S03]  /*43190*/  PRMT R3, R92, 0x7610, R3 ;  /* 0x000076105c037816 */ /* 0x010fc60000000003 */
[C---:B------:R-:W-:Y:S02]  /*431a0*/  VIADD R71, R72.reuse, UR5 ;  /* 0x0000000548477c36 */ /* 0x040fe40008000000 */
[----:B------:R0:W-:Y:S01]  /*431b0*/  @P0 STG.E.U16 desc[UR20][R68.64], R3 ;  /* 0x0000000344000986 */ /* 0x0001e2000c101514 */
[----:B------:R-:W-:Y:S01]  /*431c0*/  ISETP.LT.AND P0, PT, R79, UR7, !P1 ;  /* 0x000000074f007c0c */ /* 0x000fe2000cf01270 */
[----:B------:R-:W4:Y:S02]  /*431d0*/  LDCU UR7, c[0x0][0x39c] ;  /* 0x00007380ff0777ac */ /* 0x000f240008000800 */
[----:B------:R-:W4:Y:S04]  /*431e0*/  LDL.S16 R79, [R1+0x30] ;  /* 0x00003000014f7983 */ /* 0x000f280000100600 */
        /* <DEDUP_REMOVED lines=23> */
[----:B----4-:R-:W-:Y:S01]  /*43360*/  ISETP.LT.AND P4, PT, R75, UR7, !P1 ;  /* 0x000000074b007c0c */ /* 0x010fe2000cf81270 */
[C---:B------:R-:W-:Y:S02]  /*43370*/  VIADD R71, R3.reuse, UR5 ;  /* 0x0000000503477c36 */ /* 0x040fe40008000000 */
[----:B------:R-:W4:Y:S01]  /*43380*/  LDL.LU.S16 R75, [R1+0x36] ;  /* 0x00003600014b7983 */ /* 0x000f220000300600 */
[----:B------:R-:W5:Y:S01]  /*43390*/  LDCU UR7, c[0x0][0x39c] ;  /* 0x00007380ff0777ac */ /* 0x000f620008000800 */
[----:B0-----:R-:W-:-:S02]  /*433a0*/  LEA R68, P5, R3, R2, 0x1 ;  /* 0x0000000203447211 */ /* 0x001fc400078a08ff */
[----:B------:R-:W5:Y:S01]  /*433b0*/  LDL.S16 R81, [R1+0x74] ;  /* 0x0000740001517983 */ /* 0x000f620000100600 */
[----:B------:R-:W-:Y:S01]  /*433c0*/  VIADD R72, R71, UR5 ;  /* 0x0000000547487c36 */ /* 0x000fe20008000000 */
[----:B------:R-:W-:Y:S02]  /*433d0*/  LEA.HI.X.SX32 R69, R3, R0, 0x1, P5 ;  /* 0x0000000003457211 */ /* 0x000fe400028f0eff */
[----:B------:R-:W-:Y:S02]  /*433e0*/  LEA R70, P5, R71, R2, 0x1 ;  /* 0x0000000247467211 */ /* 0x000fe400078a08ff */
[----:B------:R-:W-:Y:S02]  /*433f0*/  PRMT R73, R79, 0x7610, R73 ;  /* 0x000076104f497816 */ /* 0x000fe40000000049 */
[----:B------:R-:W5:Y:S01]  /*43400*/  LDL.LU R79, [R1+0xf20] ;  /* 0x000f2000014f7983 */ /* 0x000f620000300800 */
[----:B------:R-:W-:Y:S02]  /*43410*/  LEA.HI.X.SX32 R71, R71, R0, 0x1, P5 ;  /* 0x0000000047477211 */ /* 0x000fe400028f0eff */
[----:B------:R-:W-:Y:S01]  /*43420*/  PRMT R3, R92, 0x7610, R3 ;  /* 0x000076105c037816 */ /* 0x000fe20000000003 */
[----:B------:R0:W-:Y:S04]  /*43430*/  @P0 STG.E.U16 desc[UR20][R68.64], R73 ;  /* 0x0000004944000986 */ /* 0x0001e8000c101514 */
[----:B------:R-:W5:Y:S04]  /*43440*/  LDL.LU.S16 R92, [R1+0x76] ;  /* 0x00007600015c7983 */ /* 0x000f680000300600 */
        /* <DEDUP_REMOVED lines=11> */
[----:B-----5:R-:W-:Y:S01]  /*43500*/  ISETP.LT.AND P3, PT, R76, UR7, !P1 ;  /* 0x000000074c007c0c */ /* 0x020fe2000cf61270 */
        /* <DEDUP_REMOVED lines=32> */
[----:B------:R-:W3:Y:S01]  /*43710*/  LDL.LU.S16 R77, [R1+0x86] ;  /* 0x00008600014d7983 */ /* 0x000ee20000300600 */
[----:B----4-:R-:W-:-:S03]  /*43720*/  PRMT R73, R76, 0x7610, R73 ;  /* 0x000076104c497816 */ /* 0x010fc60000000049 */
        /* <DEDUP_REMOVED lines=13> */
[C---:B------:R-:W-:Y:S01]  /*43800*/  LEA.HI.X.SX32 R69, R72.reuse, R0, 0x1, P5 ;  /* 0x0000000048457211 */ /* 0x040fe200028f0eff */
[----:B------:R-:W-:Y:S01]  /*43810*/  VIADD R72, R72, UR5 ;  /* 0x0000000548487c36 */ /* 0x000fe20008000000 */
[----:B-1----:R-:W-:Y:S01]  /*43820*/  ISETP.LT.AND P4, PT, R79, UR6, !P1 ;  /* 0x000000064f007c0c */ /* 0x002fe2000cf81270 */
[----:B------:R-:W1:Y:S01]  /*43830*/  LDCU UR6, c[0x0][0x39c] ;  /* 0x00007380ff0677ac */ /* 0x000e620008000800 */
[----:B------:R-:W4:Y:S01]  /*43840*/  LDL.LU R79, [R1+0xf2c] ;  /* 0x000f2c00014f7983 */ /* 0x000f220000300800 */
[----:B-----5:R-:W-:-:S03]  /*43850*/  PRMT R3, R81, 0x7610, R3 ;  /* 0x0000761051037816 */ /* 0x020fc60000000003 */
[----:B------:R-:W5:Y:S01]  /*43860*/  LDL.S16 R81, [R1+0x94] ;  /* 0x0000940001517983 */ /* 0x000f620000100600 */
[----:B------:R-:W-:-:S03]  /*43870*/  VIADD R71, R72, UR5 ;  /* 0x0000000548477c36 */ /* 0x000fc60008000000 */
        /* <DEDUP_REMOVED lines=24> */
[----:B0-----:R-:W-:-:S03]  /*43a00*/  PRMT R70, R93, 0x7610, R70 ;  /* 0x000076105d467816 */ /* 0x001fc60000000046 */
[----:B------:R-:W-:Y:S02]  /*43a10*/  VIADD R71, R3, UR5 ;  /* 0x0000000503477c36 */ /* 0x000fe40008000000 */
[----:B------:R0:W-:Y:S01]  /*43a20*/  @P4 STG.E.U16 desc[UR20][R68.64], R70 ;  /* 0x0000004644004986 */ /* 0x0001e2000c101514 */
[----:B------:R-:W-:Y:S01]  /*43a30*/  ISETP.LT.AND P4, PT, R79, UR7, !P1 ;  /* 0x000000074f007c0c */ /* 0x000fe2000cf81270 */
[----:B------:R-:W4:Y:S02]  /*43a40*/  LDCU UR7, c[0x0][0x39c] ;  /* 0x00007380ff0777ac */ /* 0x000f240008000800 */
[----:B------:R-:W3:Y:S01]  /*43a50*/  LDL.LU.S16 R79, [R1+0x9e] ;  /* 0x00009e00014f7983 */ /* 0x000ee20000300600 */
[----:B-----5:R-:W-:Y:S01]  /*43a60*/  PRMT R73, R81, 0x7610, R73 ;  /* 0x0000761051497816 */ /* 0x020fe20000000049 */
[----:B------:R-:W-:Y:S02]  /*43a70*/  VIADD R72, R71, UR5 ;  /* 0x0000000547487c36 */ /* 0x000fe40008000000 */
[----:B------:R-:W5:Y:S01]  /*43a80*/  LDL.S16 R93, [R1+0xa4] ;  /* 0x0000a400015d7983 */ /* 0x000f620000100600 */
[----:B0-----:R-:W-:-:S04]  /*43a90*/  LEA R68, P5, R3, R2, 0x1 ;  /* 0x0000000203447211 */ /* 0x001fc800078a08ff */
[----:B------:R-:W-:Y:S02]  /*43aa0*/  LEA.HI.X.SX32 R69, R3, R0, 0x1, P5 ;  /* 0x0000000003457211 */ /* 0x000fe400028f0eff */
        /* <DEDUP_REMOVED lines=23> */
[----:B------:R-:W4:Y:S01]  /*43c20*/  LDL.LU.S16 R92, [R1+0xae] ;  /* 0x0000ae00015c7983 */ /* 0x000f220000300600 */
[C---:B------:R-:W-:Y:S01]  /*43c30*/  VIADD R3, R71.reuse, UR5 ;  /* 0x0000000547037c36 */ /* 0x040fe20008000000 */
[----:B------:R-:W-:Y:S02]  /*43c40*/  LEA.HI.X.SX32 R69, R72, R0, 0x1, P5 ;  /* 0x0000000048457211 */ /* 0x000fe400028f0eff */
        /* <DEDUP_REMOVED lines=10> */
[----:B--2---:R-:W-:Y:S02]  /*43cf0*/  ISETP.LT.AND P4, PT, R78, UR4, !P1 ;  /* 0x000000044e007c0c */ /* 0x004fe4000cf81270 */
[----:B-1----:R-:W-:Y:S01]  /*43d00*/  PRMT R70, R81, 0x7610, R70 ;  /* 0x0000761051467816 */ /* 0x002fe20000000046 */
[----:B------:R-:W2:Y:S01]  /*43d10*/  LDL.LU R78, [R1+0xf40] ;  /* 0x000f4000014e7983 */ /* 0x000ea20000300800 */
[----:B---3--:R-:W-:-:S03]  /*43d20*/  ISETP.LT.AND P0, PT, R77, UR6, !P1 ;  /* 0x000000064d007c0c */ /* 0x008fc6000cf01270 */
[----:B------:R0:W-:Y:S01]  /*43d30*/  @P2 STG.E.U16 desc[UR20][R68.64], R70 ;  /* 0x0000004644002986 */ /* 0x0001e2000c101514 */
[----:B----4-:R-:W-:-:S03]  /*43d40*/  PRMT R73, R75, 0x7610, R73 ;  /* 0x000076104b497816 */ /* 0x010fc60000000049 */
[----:B------:R-:W3:Y:S01]  /*43d50*/  LDL.LU R77, [R1+0x1224] ;  /* 0x00122400014d7983 */ /* 0x000ee20000300800 */
[----:B------:R-:W-:Y:S01]  /*43d60*/  ISETP.LT.AND P2, PT, R76, UR7, !P1 ;  /* 0x000000074c007c0c */ /* 0x000fe2000cf41270 */
[----:B------:R-:W-:Y:S01]  /*43d70*/  VIADD R3, R3, UR5 ;  /* 0x0000000503037c36 */ /* 0x000fe20008000000 */
[----:B------:R-:W1:Y:S01]  /*43d80*/  LDCU UR4, c[0x0][0x39c] ;  /* 0x00007380ff0477ac */ /* 0x000e620008000800 */
[----:B------:R-:W4:Y:S01]  /*43d90*/  LDL.LU.S16 R76, [R1+0xb6] ;  /* 0x0000b600014c7983 */ /* 0x000f220000300600 */
[----:B------:R-:W2:Y:S03]  /*43da0*/  LDCU UR6, c[0x0][0x39c] ;  /* 0x00007380ff0677ac */ /* 0x000ea60008000800 */
[----:B------:R-:W4:Y:S01]  /*43db0*/  LDL.S16 R81, [R1+0xc4] ;  /* 0x0000c40001517983 */ /* 0x000f220000100600 */
[----:B------:R-:W3:Y:S03]  /*43dc0*/  LDCU UR7, c[0x0][0x39c] ;  /* 0x00007380ff0777ac */ /* 0x000ee60008000800 */
        /* <DEDUP_REMOVED lines=8> */
[----:B------:R-:W-:-:S03]  /*43e50*/  LEA.HI.X.SX32 R71, R71, R0, 0x1, P5 ;  /* 0x0000000047477211 */ /* 0x000fc600028f0eff */
[----:B------:R-:W4:Y:S01]  /*43e60*/  LDL.LU.S16 R92, [R1+0xc6] ;  /* 0x0000c600015c7983 */ /* 0x000f220000300600 */
[----:B-1----:R-:W-:Y:S01]  /*43e70*/  ISETP.LT.AND P3, PT, R79, UR4, !P1 ;  /* 0x000000044f007c0c */ /* 0x002fe2000cf61270 */
[----:B------:R-:W1:Y:S02]  /*43e80*/  LDCU UR4, c[0x0][0x39c] ;  /* 0x00007380ff0477ac */ /* 0x000e640008000800 */
[----:B------:R5:W-:Y:S01]  /*43e90*/  @P4 STG.E.U16 desc[UR20][R70.64], R3 ;  /* 0x0000000346004986 */ /* 0x000be2000c101514 */
[----:B0-----:R-:W-:-:S03]  /*43ea0*/  LEA R68, P5, R72, R2, 0x1 ;  /* 0x0000000248447211 */ /* 0x001fc600078a08ff */
[----:B------:R-:W4:Y:S01]  /*43eb0*/  LDL.LU R79, [R1+0x121c] ;  /* 0x00121c00014f7983 */ /* 0x000f220000300800 */
[C---:B------:R-:W-:Y:S01]  /*43ec0*/  LEA.HI.X.SX32 R69, R72.reuse, R0, 0x1, P5 ;  /* 0x0000000048457211 */ /* 0x040fe200028f0eff */
[----:B------:R-:W-:Y:S01]  /*43ed0*/  VIADD R72, R72, UR5 ;  /* 0x0000000548487c36 */ /* 0x000fe20008000000 */
[----:B-----5:R-:W-:-:S05]  /*43ee0*/  PRMT R3, R93, 0x7610, R3 ;  /* 0x000076105d037816 */ /* 0x020fca0000000003 */
        /* <DEDUP_REMOVED lines=15> */
[----:B-1----:R-:W-:Y:S01]  /*43fe0*/  ISETP.LT.AND P2, PT, R75, UR4, !P1 ;  /* 0x000000044b007c0c */ /* 0x002fe2000cf41270 */
[C---:B------:R-:W-:Y:S01]  /*43ff0*/  VIADD R3, R71.reuse, UR5 ;  /* 0x0000000547037c36 */ /* 0x040fe20008000000 */
[C---:B------:R-:W-:Y:S01]  /*44000*/  LEA R70, P5, R71.reuse, R2, 0x1 ;  /* 0x0000000247467211 */ /* 0x040fe200078a08ff */
[----:B------:R-:W5:Y:S01]  /*44010*/  LDL.S16 R81, [R1+0xd4] ;  /* 0x0000d40001517983 */ /* 0x000f620000100600 */
[----:B------:R-:W5:Y:S03]  /*44020*/  LDCU UR4, c[0x0][0x39c] ;  /* 0x00007380ff0477ac */ /* 0x000f660008000800 */
[----:B------:R-:W5:Y:S01]  /*44030*/  LDL.LU R75, [R1+0x1214] ;  /* 0x00121400014b7983 */ /* 0x000f620000300800 */
[----:B------:R-:W-:Y:S02]  /*44040*/  LEA.HI.X.SX32 R71, R71, R0, 0x1, P5 ;  /* 0x0000000047477211 */ /* 0x000fe400028f0eff */
[----:B0-----:R-:W-:-:S03]  /*44050*/  LEA R68, P5, R3, R2, 0x1 ;  /* 0x0000000203447211 */ /* 0x001fc600078a08ff */
[----:B------:R0:W-:Y:S01]  /*44060*/  @P3 STG.E.U16 desc[UR20][R70.64], R72 ;  /* 0x0000004846003986 */ /* 0x0001e2000c101514 */
[C---:B------:R-:W-:Y:S01]  /*44070*/  LEA.HI.X.SX32 R69, R3.reuse, R0, 0x1, P5 ;  /* 0x0000000003457211 */ /* 0x040fe200028f0eff */
[----:B------:R-:W-:Y:S01]  /*44080*/  VIADD R3, R3, UR5 ;  /* 0x0000000503037c36 */ /* 0x000fe20008000000 */
[----:B------:R-:W-:Y:S01]  /*44090*/  ISETP.LT.AND P3, PT, R79, UR6, !P1 ;  /* 0x000000064f007c0c */ /* 0x000fe2000cf61270 */
[----:B------:R-:W1:Y:S01]  /*440a0*/  LDCU UR6, c[0x0][0x39c] ;  /* 0x00007380ff0677ac */ /* 0x000e620008000800 */
[----:B------:R-:W5:Y:S01]  /*440b0*/  LDL.LU R79, [R1+0xf48] ;  /* 0x000f4800014f7983 */ /* 0x000f620000300800 */
        /* <DEDUP_REMOVED lines=25> */
[C---:B------:R-:W-:Y:S01]  /*44250*/  LEA.HI.X.SX32 R69, R72.reuse, R0, 0x1, P5 ;  /* 0x0000000048457211 */ /* 0x040fe200028f0eff */
[----:B------:R-:W-:Y:S01]  /*44260*/  VIADD R72, R72, UR5 ;  /* 0x0000000548487c36 */ /* 0x000fe20008000000 */
[----:B0-----:R-:W-:-:S03]  /*44270*/  PRMT R3, R81, 0x7610, R3 ;  /* 0x0000761051037816 */ /* 0x001fc60000000003 */
[C---:B------:R-:W-:Y:S01]  /*44280*/  VIADD R71, R72.reuse, UR5 ;  /* 0x0000000548477c36 */ /* 0x040fe20008000000 */
[----:B------:R-:W4:Y:S04]  /*44290*/  LDL.S16 R81, [R1+0xe4] ;  /* 0x0000e40001517983 */ /* 0x000f280000100600 */
[----:B------:R0:W-:Y:S01]  /*442a0*/  @P3 STG.E.U16 desc[UR20][R68.64], R3 ;  /* 0x0000000344003986 */ /* 0x0001e2000c101514 */
[----:B------:R-:W-:Y:S01]  /*442b0*/  ISETP.LT.AND P3, PT, R79, UR7, !P1 ;  /* 0x000000074f007c0c */ /* 0x000fe2000cf61270 */
[----:B------:R-:W1:Y:S02]  /*442c0*/  LDCU UR7, c[0x0][0x39c] ;  /* 0x00007380ff0777ac */ /* 0x000e640008000800 */
        /* <DEDUP_REMOVED lines=14> */
[----:B---3--:R-:W-:Y:S02]  /*443b0*/  ISETP.LT.AND P4, PT, R77, UR4, !P1 ;  /* 0x000000044d007c0c */ /* 0x008fe4000cf81270 */
[----:B-----5:R-:W-:Y:S01]  /*443c0*/  PRMT R70, R93, 0x7610, R70 ;  /* 0x000076105d467816 */ /* 0x020fe20000000046 */
[----:B------:R-:W3:Y:S01]  /*443d0*/  LDL.LU R77, [R1+0x1230] ;  /* 0x00123000014d7983 */ /* 0x000ee20000300800 */
[----:B-1----:R-:W-:-:S03]  /*443e0*/  ISETP.LT.AND P0, PT, R76, UR6, !P1 ;  /* 0x000000064c007c0c */ /* 0x002fc6000cf01270 */
[----:B------:R0:W-:Y:S01]  /*443f0*/  @P2 STG.E.U16 desc[UR20][R68.64], R70 ;  /* 0x0000004644002986 */ /* 0x0001e2000c101514 */
[----:B------:R-:W-:Y:S01]  /*44400*/  VIADD R3, R3, UR5 ;  /* 0x0000000503037c36 */ /* 0x000fe20008000000 */
[----:B------:R-:W2:Y:S02]  /*44410*/  LDCU UR4, c[0x0][0x39c] ;  /* 0x00007380ff0477ac */ /* 0x000ea40008000800 */
[----:B------:R-:W5:Y:S01]  /*44420*/  LDL.LU R76, [R1+0x123c] ;  /* 0x00123c00014c7983 */ /* 0x000f620000300800 */
[----:B------:R-:W3:Y:S01]  /*44430*/  LDCU UR6, c[0x0][0x39c] ;  /* 0x00007380ff0677ac */ /* 0x000ee20008000800 */
[----:B------:R-:W-:Y:S02]  /*44440*/  ISETP.LT.AND P2, PT, R75, UR7, !P1 ;  /* 0x000000074b007c0c */ /* 0x000fe4000cf41270 */
[----:B------:R-:W5:Y:S01]  /*44450*/  LDL.LU.S16 R75, [R1+0xee] ;  /* 0x0000ee00014b7983 */ /* 0x000f620000300600 */
[C---:B------:R-:W-:Y:S01]  /*44460*/  VIADD R71, R3.reuse, UR5 ;  /* 0x0000000503477c36 */ /* 0x040fe20008000000 */
[----:B------:R-:W5:Y:S02]  /*44470*/  LDCU UR7, c[0x0][0x39c] ;  /* 0x00007380ff0777ac */ /* 0x000f640008000800 */
[----:B------:R-:W5:Y:S01]  /*44480*/  LDL.S16 R93, [R1+0xf4] ;  /* 0x0000f400015d7983 */ /* 0x000f620000100600 */
[----:B0-----:R-:W-:Y:S01]  /*44490*/  LEA R68, P5, R3, R2, 0x1 ;  /* 0x0000000203447211 */ /* 0x001fe200078a08ff */
[----:B------:R-:W-:-:S02]  /*444a0*/  VIADD R72, R71, UR5 ;  /* 0x0000000547487c36 */ /* 0x000fc40008000000 */
[----:B------:R-:W5:Y:S01]  /*444b0*/  LDL.LU R80, [R1+0x1238] ;  /* 0x0012380001507983 */ /* 0x000f620000300800 */
[----:B------:R-:W-:Y:S02]  /*444c0*/  LEA.HI.X.SX32 R69, R3, R0, 0x1, P5 ;  /* 0x0000000003457211 */ /* 0x000fe400028f0eff */
[----:B------:R-:W-:Y:S02]  /*444d0*/  LEA R70, P5, R71, R2, 0x1 ;  /* 0x0000000247467211 */ /* 0x000fe400078a08ff */
[----:B----4-:R-:W-:Y:S02]  /*444e0*/  PRMT R73, R81, 0x7610, R73 ;  /* 0x0000761051497816 */ /* 0x010fe40000000049 */
[----:B------:R-:W-:Y:S02]  /*444f0*/  LEA.HI.X.SX32 R71, R71, R0, 0x1, P5 ;  /* 0x0000000047477211 */ /* 0x000fe400028f0eff */
[----:B------:R-:W-:Y:S01]  /*44500*/  PRMT R3, R79, 0x7610, R3 ;  /* 0x000076104f037816 */ /* 0x000fe20000000003 */
[----:B------:R0:W-:Y:S04]  /*44510*/  @P3 STG.E.U16 desc[UR20][R68.64], R73 ;  /* 0x0000004944003986 */ /* 0x0001e8000c101514 */
[----:B------:R-:W4:Y:S04]  /*44520*/  LDL.LU.S16 R79, [R1+0xf6] ;  /* 0x0000f600014f7983 */ /* 0x000f280000300600 */
[----:B------:R1:W-:Y:S01]  /*44530*/  @P4 STG.E.U16 desc[UR20][R70.64], R3 ;  /* 0x0000000346004986 */ /* 0x0003e2000c101514 */
[----:B0-----:R-:W-:-:S04]  /*44540*/  LEA R68, P5, R72, R2, 0x1 ;  /* 0x0000000248447211 */ /* 0x001fc800078a08ff */
[C---:B------:R-:W-:Y:S01]  /*44550*/  LEA.HI.X.SX32 R69, R72.reuse, R0, 0x1, P5 ;  /* 0x0000000048457211 */ /* 0x040fe200028f0eff */
[----:B------:R-:W-:-:S04]  /*44560*/  VIADD R72, R72, UR5 ;  /* 0x0000000548487c36 */ /* 0x000fc80008000000 */
[----:B-1----:R-:W-:Y:S01]  /*44570*/  VIADD R71, R72, UR5 ;  /* 0x0000000548477c36 */ /* 0x002fe20008000000 */
[----:B--2---:R-:W-:Y:S01]  /*44580*/  ISETP.LT.AND P3, PT, R78, UR4, !P1 ;  /* 0x000000044e007c0c */ /* 0x004fe2000cf61270 */
[----:B------:R-:W0:Y:S01]  /*44590*/  LDCU UR4, c[0x0][0x39c] ;  /* 0x00007380ff0477ac */ /* 0x000e220008000800 */
[----:B------:R-:W2:Y:S01]  /*445a0*/  LDL.LU R78, [R1+0xf64] ;  /* 0x000f6400014e7983 */ /* 0x000ea20000300800 */
[----:B------:R-:W-:-:S05]  /*445b0*/  PRMT R3, R92, 0x7610, R3 ;  /* 0x000076105c037816 */ /* 0x000fca0000000003 */
[----:B------:R1:W-:Y:S02]  /*445c0*/  @P0 STG.E.U16 desc[UR20][R68.64], R3 ;  /* 0x0000000344000986 */ /* 0x0003e4000c101514 */
[----:B-1----:R-:W-:-:S04]  /*445d0*/  LEA R68, P5, R72, R2, 0x1 ;  /* 0x0000000248447211 */ /* 0x002fc800078a08ff */
[----:B------:R-:W-:Y:S02]  /*445e0*/  LEA.HI.X.SX32 R69, R72, R0, 0x1, P5 ;  /* 0x0000000048457211 */ /* 0x000fe400028f0eff */
[----:B---3--:R-:W-:Y:S01]  /*445f0*/  ISETP.LT.AND P4, PT, R77, UR6, !P1 ;  /* 0x000000064d007c0c */ /* 0x008fe2000cf81270 */
[----:B------:R-:W2:Y:S01]  /*44600*/  LDCU UR6, c[0x0][0x39c] ;  /* 0x00007380ff0677ac */ /* 0x000ea20008000800 */
[----:B------:R-:W3:Y:S01]  /*44610*/  LDL.LU R77, [R1+0xf5c] ;  /* 0x000f5c00014d7983 */ /* 0x000ee20000300800 */
[----:B-----5:R-:W-:Y:S02]  /*44620*/  ISETP.LT.AND P0, PT, R76, UR7, !P1 ;  /* 0x000000074c007c0c */ /* 0x020fe4000cf01270 */
[----:B------:R-:W-:Y:S01]  /*44630*/  PRMT R73, R75, 0x7610, R73 ;  /* 0x000076104b497816 */ /* 0x000fe20000000049 */
[----:B------:R-:W5:Y:S01]  /*44640*/  LDL.S16 R76, [R1+0xfc] ;  /* 0x0000fc00014c7983 */ /* 0x000f620000100600 */
[----:B------:R-:W-:-:S03]  /*44650*/  PRMT R72, R93, 0x7610, R72 ;  /* 0x000076105d487816 */ /* 0x000fc60000000048 */
[----:B------:R-:W5:Y:S01]  /*44660*/  LDL.LU.S16 R92, [R1+0xfe] ;  /* 0x0000fe00015c7983 */ /* 0x000f620000300600 */
[C---:B------:R-:W-:Y:S01]  /*44670*/  LEA R70, P5, R71.reuse, R2, 0x1 ;  /* 0x0000000247467211 */ /* 0x040fe200078a08ff */
[C---:B------:R-:W-:Y:S01]  /*44680*/  VIADD R3, R71.reuse, UR5 ;  /* 0x0000000547037c36 */ /* 0x040fe20008000000 */
[----:B------:R-:W3:Y:S01]  /*44690*/  LDCU UR7, c[0x0][0x39c] ;  /* 0x00007380ff0777ac */ /* 0x000ee20008000800 */
[----:B------:R-:W5:Y:S04]  /*446a0*/  LDL.LU R75, [R1+0x1264] ;  /* 0x00126400014b7983 */ /* 0x000f680000300800 */
[----:B------:R-:W5:Y:S01]  /*446b0*/  LDL.S16 R93, [R1+0x1dc] ;  /* 0x0001dc00015d7983 */ /* 0x000f620000100600 */
[----:B------:R-:W-:-:S03]  /*446c0*/  LEA.HI.X.SX32 R71, R71, R0, 0x1, P5 ;  /* 0x0000000047477211 */ /* 0x000fc600028f0eff */
[----:B------:R1:W-:Y:S01]  /*446d0*/  @P2 STG.E.U16 desc[UR20][R68.64], R73 ;  /* 0x0000004944002986 */ /* 0x0003e2000c101514 */
[----:B0-----:R-:W-:Y:S01]  /*446e0*/  ISETP.LT.AND P2, PT, R80, UR4, !P1 ;  /* 0x0000000450007c0c */ /* 0x001fe2000cf41270 */
[----:B------:R-:W0:Y:S02]  /*446f0*/  LDCU UR4, c[0x0][0x39c] ;  /* 0x00007380ff0477ac */ /* 0x000e240008000800 */
[----:B------:R-:W5:Y:S04]  /*44700*/  LDL.LU R80, [R1+0x1244] ;  /* 0x0012440001507983 */ /* 0x000f680000300800 */
[----:B------:R4:W-:Y:S01]  /*44710*/  @P3 STG.E.U16 desc[UR20][R70.64], R72 ;  /* 0x0000004846003986 */ /* 0x0009e2000c101514 */
[----:B-1----:R-:W-:-:S04]  /*44720*/  LEA R68, P5, R3, R2, 0x1 ;  /* 0x0000000203447211 */ /* 0x002fc800078a08ff */
[----:B------:R-:W-:Y:S02]  /*44730*/  LEA.HI.X.SX32 R69, R3, R0, 0x1, P5 ;  /* 0x0000000003457211 */ /* 0x000fe400028f0eff */
[----:B----4-:R-:W-:Y:S01]  /*44740*/  PRMT R71, R79, 0x7610, R71 ;  /* 0x000076104f477816 */ /* 0x010fe20000000047 */
[----:B------:R-:W-:-:S04]  /*44750*/  VIADD R70, R3, UR5 ;  /* 0x0000000503467c36 */ /* 0x000fc80008000000 */
[----:B------:R1:W-:Y:S02]  /*44760*/  @P4 STG.E.U16 desc[UR20][R68.64], R71 ;  /* 0x0000004744004986 */ /* 0x0003e4000c101514 */
[----:B-1----:R-:W-:-:S04]  /*44770*/  LEA R68, P5, R70, R2, 0x1 ;  /* 0x0000000246447211 */ /* 0x002fc800078a08ff */
[C---:B------:R-:W-:Y:S01]  /*44780*/  LEA.HI.X.SX32 R69, R70.reuse, R0, 0x1, P5 ;  /* 0x0000000046457211 */ /* 0x040fe200028f0eff */
[----:B------:R-:W-:-:S05]  /*44790*/  VIADD R3, R70, UR5 ;  /* 0x0000000546037c36 */ /* 0x000fca0008000000 */
[C---:B------:R-:W-:Y:S01]  /*447a0*/  LEA R70, P5, R3.reuse, R2, 0x1 ;  /* 0x0000000203467211 */ /* 0x040fe200078a08ff */
[----:B------:R-:W-:-:S03]  /*447b0*/  VIADD R73, R3, UR5 ;  /* 0x0000000503497c36 */ /* 0x000fc60008000000 */
[----:B------:R-:W-:Y:S02]  /*447c0*/  LEA.HI.X.SX32 R71, R3, R0, 0x1, P5 ;  /* 0x0000000003477211 */ /* 0x000fe400028f0eff */
[----:B--2---:R-:W-:Y:S01]  /*447d0*/  ISETP.LT.AND P3, PT, R78, UR6, !P1 ;  /* 0x000000064e007c0c */ /* 0x004fe2000cf61270 */
[----:B------:R-:W1:Y:S01]  /*447e0*/  LDCU UR6, c[0x0][0x39c] ;  /* 0x00007380ff0677ac */ /* 0x000e620008000800 */
[----:B------:R-:W2:Y:S04]  /*447f0*/  LDL.LU R78, [R1+0x1250] ;  /* 0x00125000014e7983 */ /* 0x000ea80000300800 */
[----:B------:R-:W4:Y:S01]  /*44800*/  LDL.LU.S16 R79, [R1+0x1de] ;  /* 0x0001de00014f7983 */ /* 0x000f220000300600 */
[----:B---3--:R-:W-:Y:S01]  /*44810*/  ISETP.LT.AND P4, PT, R77, UR7, !P1 ;  /* 0x000000074d007c0c */ /* 0x008fe2000cf81270 */
[----:B------:R-:W2:Y:S02]  /*44820*/  LDCU UR7, c[0x0][0x39c] ;  /* 0x00007380ff0777ac */ /* 0x000ea40008000800 */
[----:B------:R-:W3:Y:S01]  /*44830*/  LDL.S16 R77, [R1+0x1e0] ;  /* 0x0001e000014d7983 */ /* 0x000ee20000100600 */
[----:B-----5:R-:W-:-:S03]  /*44840*/  PRMT R74, R76, 0x7610, R74 ;  /* 0x000076104c4a7816 */ /* 0x020fc6000000004a */
[----:B------:R-:W5:Y:S01]  /*44850*/  LDL.LU R76, [R1+0x1260] ;  /* 0x00126000014c7983 */ /* 0x000f620000300800 */
[----:B------:R-:W-:-:S03]  /*44860*/  PRMT R72, R92, 0x7610, R72 ;  /* 0x000076105c487816 */ /* 0x000fc60000000048 */
[----:B------:R1:W-:Y:S01]  /*44870*/  @P0 STG.E.U16 desc[UR20][R68.64], R74 ;  /* 0x0000004a44000986 */ /* 0x0003e2000c101514 */
[----:B0-----:R-:W-:Y:S01]  /*44880*/  ISETP.LT.AND P0, PT, R75, UR4, !P1 ;  /* 0x000000044b007c0c */ /* 0x001fe2000cf01270 */
[----:B------:R-:W5:Y:S02]  /*44890*/  LDCU UR4, c[0x0][0x39c] ;  /* 0x00007380ff0477ac */ /* 0x000f640008000800 */
[----:B------:R-:W5:Y:S04]  /*448a0*/  LDL.LU.S16 R92, [R1+0x1e2] ;  /* 0x0001e200015c7983 */ /* 0x000f680000300600 */
[----:B------:R-:W5:Y:S01]  /*448b0*/  LDL.LU R75, [R1+0x124c] ;  /* 0x00124c00014b7983 */ /* 0x000f620000300800 */
[----:B------:R-:W-:-:S03]  /*448c0*/  PRMT R3, R93, 0x7610, R3 ;  /* 0x000076105d037816 */ /* 0x000fc60000000003 */
[----:B-1----:R-:W5:Y:S04]  /*448d0*/  LDL.LU R74, [R1+0x1254] ;  /* 0x00125400014a7983 */ /* 0x002f680000300800 */
[----:B------:R-:W5:Y:S04]  /*448e0*/  LDL.S16 R81, [R1+0x1e4] ;  /* 0x0001e40001517983 */ /* 0x000f680000100600 */
[----:B------:R-:W5:Y:S01]  /*448f0*/  LDL.LU.S16 R93, [R1+0x1e6] ;  /* 0x0001e600015d7983 */ /* 0x000f620000300600 */
[----:B------:R-:W-:-:S03]  /*44900*/  LEA R68, P5, R73, R2, 0x1 ;  /* 0x0000000249447211 */ /* 0x000fc600078a08ff */
[----:B------:R0:W-:Y:S01]  /*44910*/  @P2 STG.E.U16 desc[UR20][R70.64], R72 ;  /* 0x0000004846002986 */ /* 0x0001e2000c101514 */
[C---:B------:R-:W-:Y:S01]  /*44920*/  LEA.HI.X.SX32 R69, R73.reuse, R0, 0x1, P5 ;  /* 0x0000000049457211 */ /* 0x040fe200028f0eff */
[----:B------:R-:W-:Y:S01]  /*44930*/  VIADD R73, R73, UR5 ;  /* 0x0000000549497c36 */ /* 0x000fe20008000000 */
[----:B------:R-:W-:Y:S01]  /*44940*/  ISETP.LT.AND P2, PT, R80, UR6, !P1 ;  /* 0x0000000650007c0c */ /* 0x000fe2000cf41270 */
[----:B------:R-:W1:Y:S01]  /*44950*/  LDCU UR6, c[0x0][0x39c] ;  /* 0x00007380ff0677ac */ /* 0x000e620008000800 */
[----:B------:R-:W5:Y:S04]  /*44960*/  LDL.LU R80, [R1+0xf6c] ;  /* 0x000f6c0001507983 */ /* 0x000f680000300800 */
[----:B------:R1:W-:Y:S01]  /*44970*/  @P3 STG.E.U16 desc[UR20][R68.64], R3 ;  /* 0x0000000344003986 */ /* 0x0003e2000c101514 */
[C---:B0-----:R-:W-:Y:S01]  /*44980*/  VIADD R71, R73.reuse, UR5 ;  /* 0x0000000549477c36 */ /* 0x041fe20008000000 */
[----:B-1----:R-:W-:-:S04]  /*44990*/  LEA R68, P5, R73, R2, 0x1 ;  /* 0x0000000249447211 */ /* 0x002fc800078a08ff */
[----:B------:R-:W-:Y:S02]  /*449a0*/  LEA.HI.X.SX32 R69, R73, R0, 0x1, P5 ;  /* 0x0000000049457211 */ /* 0x000fe400028f0eff */
[C---:B------:R-:W-:Y:S01]  /*449b0*/  LEA R70, P5, R71.reuse, R2, 0x1 ;  /* 0x0000000247467211 */ /* 0x040fe200078a08ff */
[----:B------:R-:W-:-:S03]  /*449c0*/  VIADD R3, R71, UR5 ;  /* 0x0000000547037c36 */ /* 0x000fc60008000000 */
[----:B------:R-:W-:Y:S02]  /*449d0*/  LEA.HI.X.SX32 R71, R71, R0, 0x1, P5 ;  /* 0x0000000047477211 */ /* 0x000fe400028f0eff */
[----:B--2---:R-:W-:Y:S01]  /*449e0*/  ISETP.LT.AND P3, PT, R78, UR7, !P1 ;  /* 0x000000074e007c0c */ /* 0x004fe2000cf61270 */
[----:B------:R-:W0:Y:S01]  /*449f0*/  LDCU UR7, c[0x0][0x39c] ;  /* 0x00007380ff0777ac */ /* 0x000e220008000800 */
[----:B------:R-:W2:Y:S01]  /*44a00*/  LDL.S16 R78, [R1+0x1e8] ;  /* 0x0001e800014e7983 */ /* 0x000ea20000100600 */
[----:B----4-:R-:W-:-:S05]  /*44a10*/  PRMT R73, R79, 0x7610, R73 ;  /* 0x000076104f497816 */ /* 0x010fca0000000049 */
[----:B------:R1:W-:Y:S02]  /*44a20*/  @P4 STG.E.U16 desc[UR20][R68.64], R73 ;  /* 0x0000004944004986 */ /* 0x0003e4000c101514 */
[----:B-1----:R-:W-:-:S04]  /*44a30*/  LEA R68, P5, R3, R2, 0x1 ;  /* 0x0000000203447211 */ /* 0x002fc800078a08ff */
[C---:B------:R-:W-:Y:S01]  /*44a40*/  LEA.HI.X.SX32 R69, R3.reuse, R0, 0x1, P5 ;  /* 0x0000000003457211 */ /* 0x040fe200028f0eff */
[----:B------:R-:W-:Y:S01]  /*44a50*/  VIADD R3, R3, UR5 ;  /* 0x0000000503037c36 */ /* 0x000fe20008000000 */
[----:B---3--:R-:W-:-:S05]  /*44a60*/  PRMT R72, R77, 0x7610, R72 ;  /* 0x000076104d487816 */ /* 0x008fca0000000048 */
[----:B------:R1:W-:Y:S01]  /*44a70*/  @P0 STG.E.U16 desc[UR20][R70.64], R72 ;  /* 0x0000004846000986 */ /* 0x0003e2000c101514 */
[----:B-----5:R-:W-:Y:S01]  /*44a80*/  ISETP.LT.AND P4, PT, R76, UR4, !P1 ;  /* 0x000000044c007c0c */ /* 0x020fe2000cf81270 */
[----:B------:R-:W3:Y:S02]  /*44a90*/  LDCU UR4, c[0x0][0x39c] ;  /* 0x00007380ff0477ac */ /* 0x000ee40008000800 */
[----:B------:R-:W4:Y:S01]  /*44aa0*/  LDL.LU R76, [R1+0xf60] ;  /* 0x000f6000014c7983 */ /* 0x000f220000300800 */
[----:B------:R-:W-:Y:S01]  /*44ab0*/  ISETP.LT.AND P0, PT, R75, UR6, !P1 ;  /* 0x000000064b007c0c */ /* 0x000fe2000cf01270 */
[C---:B-1----:R-:W-:Y:S02]  /*44ac0*/  VIADD R71, R3.reuse, UR5 ;  /* 0x0000000503477c36 */ /* 0x042fe40008000000 */
[----:B------:R-:W5:Y:S01]  /*44ad0*/  LDL.LU R75, [R1+0x1258] ;  /* 0x00125800014b7983 */ /* 0x000f620000300800 */
[----:B------:R-:W-:Y:S01]  /*44ae0*/  PRMT R70, R92, 0x7610, R70 ;  /* 0x000076105c467816 */ /* 0x000fe20000000046 */
[----:B------:R-:W4:Y:S02]  /*44af0*/  LDCU UR6, c[0x0][0x39c] ;  /* 0x00007380ff0677ac */ /* 0x000f240008000800 */
[----:B------:R-:W5:Y:S04]  /*44b00*/  LDL.LU.S16 R79, [R1+0x1ea] ;  /* 0x0001ea00014f7983 */ /* 0x000f680000300600 */
[----:B------:R-:W5:Y:S04]  /*44b10*/  LDL.S16 R92, [R1+0x1ec] ;  /* 0x0001ec00015c7983 */ /* 0x000f680000100600 */
[----:B------:R1:W-:Y:S04]  /*44b20*/  @P2 STG.E.U16 desc[UR20][R68.64], R70 ;  /* 0x0000004644002986 */ /* 0x0003e8000c101514 */
[----:B------:R-:W5:Y:S01]  /*44b30*/  LDL.LU R77, [R1+0x1270] ;  /* 0x00127000014d7983 */ /* 0x000f620000300800 */
[----:B-1----:R-:W-:-:S04]  /*44b40*/  LEA R68, P5, R3, R2, 0x1 ;  /* 0x0000000203447211 */ /* 0x002fc800078a08ff */
[----:B------:R-:W-:Y:S02]  /*44b50*/  LEA.HI.X.SX32 R69, R3, R0, 0x1, P5 ;  /* 0x0000000003457211 */ /* 0x000fe400028f0eff */
[----:B------:R-:W-:Y:S02]  /*44b60*/  PRMT R3, R93, 0x7610, R3 ;  /* 0x000076105d037816 */ /* 0x000fe40000000003 */
[----:B------:R-:W5:Y:S01]  /*44b70*/  LDL.LU.S16 R93, [R1+0x1ee] ;  /* 0x0001ee00015d7983 */ /* 0x000f620000300600 */
[----:B0-----:R-:W-:Y:S01]  /*44b80*/  ISETP.LT.AND P2, PT, R74, UR7, !P1 ;  /* 0x000000074a007c0c */ /* 0x001fe2000cf41270 */
[----:B------:R-:W5:Y:S02]  /*44b90*/  LDCU UR7, c[0x0][0x39c] ;  /* 0x00007380ff0777ac */ /* 0x000f640008000800 */
[----:B------:R-:W5:Y:S01]  /*44ba0*/  LDL.LU R74, [R1+0x1280] ;  /* 0x00128000014a7983 */ /* 0x000f620000300800 */
[C---:B------:R-:W-:Y:S01]  /*44bb0*/  LEA R70, P5, R71.reuse, R2, 0x1 ;  /* 0x0000000247467211 */ /* 0x040fe200078a08ff */
[----:B------:R-:W-:Y:S01]  /*44bc0*/  VIADD R72, R71, UR5 ;  /* 0x0000000547487c36 */ /* 0x000fe20008000000 */
[----:B------:R-:W-:-:S02]  /*44bd0*/  PRMT R73, R81, 0x7610, R73 ;  /* 0x0000761051497816 */ /* 0x000fc40000000049 */
[----:B------:R-:W-:-:S03]  /*44be0*/  LEA.HI.X.SX32 R71, R71, R0, 0x1, P5 ;  /* 0x0000000047477211 */ /* 0x000fc600028f0eff */
[----:B------:R0:W-:Y:S04]  /*44bf0*/  @P3 STG.E.U16 desc[UR20][R68.64], R73 ;  /* 0x0000004944003986 */ /* 0x0001e8000c101514 */
[----:B------:R1:W-:Y:S01]  /*44c00*/  @P4 STG.E.U16 desc[UR20][R70.64], R3 ;  /* 0x0000000346004986 */ /* 0x0003e2000c101514 */
[----:B0-----:R-:W-:-:S04]  /*44c10*/  LEA R68, P5, R72, R2, 0x1 ;  /* 0x0000000248447211 */ /* 0x001fc800078a08ff */
[C---:B------:R-:W-:Y:S01]  /*44c20*/  LEA.HI.X.SX32 R69, R72.reuse, R0, 0x1, P5 ;  /* 0x0000000048457211 */ /* 0x040fe200028f0eff */
[----:B------:R-:W-:Y:S01]  /*44c30*/  VIADD R72, R72, UR5 ;  /* 0x0000000548487c36 */ /* 0x000fe20008000000 */
[----:B---3--:R-:W-:Y:S01]  /*44c40*/  ISETP.LT.AND P3, PT, R80, UR4, !P1 ;  /* 0x0000000450007c0c */ /* 0x008fe2000cf61270 */
[----:B------:R-:W0:Y:S02]  /*44c50*/  LDCU UR4, c[0x0][0x39c] ;  /* 0x00007380ff0477ac */ /* 0x000e240008000800 */
[----:B-1----:R-:W-:Y:S01]  /*44c60*/  VIADD R71, R72, UR5 ;  /* 0x0000000548477c36 */ /* 0x002fe20008000000 */
[----:B--2---:R-:W-:-:S05]  /*44c70*/  PRMT R3, R78, 0x7610, R3 ;  /* 0x000076104e037816 */ /* 0x004fca0000000003 */
[----:B------:R1:W-:Y:S02]  /*44c80*/  @P0 STG.E.U16 desc[UR20][R68.64], R3 ;  /* 0x0000000344000986 */ /* 0x0003e4000c101514 */
[----:B-1----:R-:W-:-:S04]  /*44c90*/  LEA R68, P5, R72, R2, 0x1 ;  /* 0x0000000248447211 */ /* 0x002fc800078a08ff */
[----:B------:R-:W-:Y:S02]  /*44ca0*/  LEA.HI.X.SX32 R69, R72, R0, 0x1, P5 ;  /* 0x0000000048457211 */ /* 0x000fe400028f0eff */
[C---:B------:R-:W-:Y:S01]  /*44cb0*/  LEA R70, P5, R71.reuse, R2, 0x1 ;  /* 0x0000000247467211 */ /* 0x040fe200078a08ff */
[----:B------:R-:W-:-:S03]  /*44cc0*/  VIADD R3, R71, UR5 ;  /* 0x0000000547037c36 */ /* 0x000fc60008000000 */
[----:B------:R-:W-:Y:S02]  /*44cd0*/  LEA.HI.X.SX32 R71, R71, R0, 0x1, P5 ;  /* 0x0000000047477211 */ /* 0x000fe400028f0eff */
[----:B----4-:R-:W-:Y:S01]  /*44ce0*/  ISETP.LT.AND P4, PT, R76, UR6, !P1 ;  /* 0x000000064c007c0c */ /* 0x010fe2000cf81270 */
[----:B------:R-:W1:Y:S01]  /*44cf0*/  LDCU UR6, c[0x0][0x39c] ;  /* 0x00007380ff0677ac */ /* 0x000e620008000800 */
[----:B------:R-:W2:Y:S01]  /*44d00*/  LDL.LU R76, [R1+0x1278] ;  /* 0x00127800014c7983 */ /* 0x000ea20000300800 */
[----:B-----5:R-:W-:Y:S01]  /*44d10*/  ISETP.LT.AND P0, PT, R75, UR7, !P1 ;  /* 0x000000074b007c0c */ /* 0x020fe2000cf01270 */
[----:B------:R-:W2:Y:S02]  /*44d20*/  LDCU UR7, c[0x0][0x39c] ;  /* 0x00007380ff0777ac */ /* 0x000ea40008000800 */
[----:B------:R-:W3:Y:S01]  /*44d30*/  LDL.LU R75, [R1+0x127c] ;  /* 0x00127c00014b7983 */ /* 0x000ee20000300800 */
[----:B------:R-:W-:Y:S02]  /*44d40*/  PRMT R73, R79, 0x7610, R73 ;  /* 0x000076104f497816 */ /* 0x000fe40000000049 */
[----:B------:R-:W-:-:S03]  /*44d50*/  PRMT R72, R92, 0x7610, R72 ;  /* 0x000076105c487816 */ /* 0x000fc60000000048 */
[----:B------:R4:W-:Y:S04]  /*44d60*/  @P2 STG.E.U16 desc[UR20][R68.64], R73 ;  /* 0x0000004944002986 */ /* 0x0009e8000c101514 */
[----:B------:R5:W-:Y:S04]  /*44d70*/  @P3 STG.E.U16 desc[UR20][R70.64], R72 ;  /* 0x0000004846003986 */ /* 0x000be8000c101514 */
[----:B----4-:R-:W4:Y:S04]  /*44d80*/  LDL.LU R73, [R1+0x126c] ;  /* 0x00126c0001497983 */ /* 0x010f280000300800 */
[----:B-----5:R-:W5:Y:S01]  /*44d90*/  LDL.LU R72, [R1+0xf68] ;  /* 0x000f680001487983 */ /* 0x020f620000300800 */
[C---:B------:R-:W-:Y:S01]  /*44da0*/  LEA R68, P5, R3.reuse, R2, 0x1 ;  /* 0x0000000203447211 */ /* 0x040fe200078a08ff */
[----:B------:R-:W-:Y:S01]  /*44db0*/  VIADD R70, R3, UR5 ;  /* 0x0000000503467c36 */ /* 0x000fe20008000000 */
[----:B------:R-:W-:-:S02]  /*44dc0*/  F2FP.BF16.F32.PACK_AB R71, R5, R4 ;  /* 0x000000040547723e */ /* 0x000fc400000010ff */
[----:B------:R-:W-:Y:S02]  /*44dd0*/  LEA.HI.X.SX32 R69, R3, R0, 0x1, P5 ;  /* 0x0000000003457211 */ /* 0x000fe400028f0eff */
[----:B------:R-:W-:Y:S02]  /*44de0*/  PRMT R3, R93, 0x7610, R3 ;  /* 0x000076105d037816 */ /* 0x000fe40000000003 */
[----:B------:R-:W-:Y:S02]  /*44df0*/  LEA R4, P5, R70, R2, 0x1 ;  /* 0x0000000246047211 */ /* 0x000fe400078a08ff */
[----:B-1----:R-:W-:Y:S01]  /*44e00*/  ISETP.LT.AND P3, PT, R74, UR6, !P1 ;  /* 0x000000064a007c0c */ /* 0x002fe2000cf61270 */
[----:B------:R1:W-:Y:S01]  /*44e10*/  @P4 STG.E.U16 desc[UR20][R68.64], R3 ;  /* 0x0000000344004986 */ /* 0x0003e2000c101514 */
[C---:B------:R-:W-:Y:S01]  /*44e20*/  LEA.HI.X.SX32 R5, R70.reuse, R0, 0x1, P5 ;  /* 0x0000000046057211 */ /* 0x040fe200028f0eff */
[----:B------:R-:W4:Y:S02]  /*44e30*/  LDCU UR6, c[0x0][0x39c] ;  /* 0x00007380ff0677ac */ /* 0x000f240008000800 */
[----:B------:R-:W5:Y:S01]  /*44e40*/  LDL.LU R74, [R1+0xf70] ;  /* 0x000f7000014a7983 */ /* 0x000f620000300800 */
[----:B-1----:R-:W-:-:S03]  /*44e50*/  VIADD R3, R70, UR5 ;  /* 0x0000000546037c36 */ /* 0x002fc60008000000 */
[----:B------:R-:W5:Y:S01]  /*44e60*/  LDL.LU R70, [R1+0x128c] ;  /* 0x00128c0001467983 */ /* 0x000f620000300800 */
[----:B0-----:R-:W-:Y:S01]  /*44e70*/  ISETP.LT.AND P2, PT, R77, UR4, !P1 ;  /* 0x000000044d007c0c */ /* 0x001fe2000cf41270 */
[----:B------:R-:W3:Y:S01]  /*44e80*/  LDCU UR4, c[0x0][0x39c] ;  /* 0x00007380ff0477ac */ /* 0x000ee20008000800 */
[C---:B------:R-:W-:Y:S01]  /*44e90*/  LEA R68, P5, R3.reuse, R2, 0x1 ;  /* 0x0000000203447211 */ /* 0x040fe200078a08ff */
[----:B------:R0:W-:Y:S03]  /*44ea0*/  @P0 STG.E.U16 desc[UR20][R4.64], R71 ;  /* 0x0000004704000986 */ /* 0x0001e6000c101514 */
[C---:B------:R-:W-:Y:S01]  /*44eb0*/  LEA.HI.X.SX32 R69, R3.reuse, R0, 0x1, P5 ;  /* 0x0000000003457211 */ /* 0x040fe200028f0eff */
[----:B------:R-:W-:Y:S01]  /*44ec0*/  VIADD R3, R3, UR5 ;  /* 0x0000000503037c36 */ /* 0x000fe20008000000 */
[----:B0-----:R-:W-:-:S05]  /*44ed0*/  PRMT R4, R71, 0x7632, R4 ;  /* 0x0000763247047816 */ /* 0x001fca0000000004 */
[----:B------:R0:W-:Y:S01]  /*44ee0*/  @P2 STG.E.U16 desc[UR20][R68.64], R4 ;  /* 0x0000000444002986 */ /* 0x0001e2000c101514 */
[----:B------:R-:W-:Y:S01]  /*44ef0*/  F2FP.BF16.F32.PACK_AB R7, R7, R6 ;  /* 0x000000060707723e */ /* 0x000fe200000010ff */
[C---:B0-----:R-:W-:Y:S01]  /*44f00*/  VIADD R68, R3.reuse, UR5 ;  /* 0x0000000503447c36 */ /* 0x041fe20008000000 */
[----:B------:R-:W-:-:S04]  /*44f10*/  LEA R4, P2, R3, R2, 0x1 ;  /* 0x0000000203047211 */ /* 0x000fc800078408ff */
[C---:B------:R-:W-:Y:S02]  /*44f20*/  LEA R6, P5, R68.reuse, R2, 0x1 ;  /* 0x0000000244067211 */ /* 0x040fe400078a08ff */
[-C--:B------:R-:W-:Y:S02]  /*44f30*/  LEA.HI.X.SX32 R5, R3, R0.reuse, 0x1, P2 ;  /* 0x0000000003057211 */ /* 0x080fe400010f0eff */
[C---:B------:R-:W-:Y:S02]  /*44f40*/  PRMT R3, R7.reuse, 0x7610, R3 ;  /* 0x0000761007037816 */ /* 0x040fe40000000003 */
[----:B------:R-:W-:Y:S02]  /*44f50*/  PRMT R69, R7, 0x7632, R69 ;  /* 0x0000763207457816 */ /* 0x000fe40000000045 */
[C---:B------:R-:W-:Y:S01]  /*44f60*/  LEA.HI.X.SX32 R7, R68.reuse, R0, 0x1, P5 ;  /* 0x0000000044077211 */ /* 0x040fe200028f0eff */
[----:B------:R-:W-:Y:S01]  /*44f70*/  VIADD R68, R68, UR5 ;  /* 0x0000000544447c36 */ /* 0x000fe20008000000 */
[----:B------:R0:W-:Y:S01]  /*44f80*/  @P3 STG.E.U16 desc[UR20][R4.64], R3 ;  /* 0x0000000304003986 */ /* 0x0001e2000c101514 */
[----:B------:R-:W-:-:S02]  /*44f90*/  F2FP.BF16.F32.PACK_AB R8, R9, R8 ;  /* 0x000000080908723e */ /* 0x000fc400000010ff */
[----:B------:R-:W-:Y:S02]  /*44fa0*/  F2FP.BF16.F32.PACK_AB R10, R11, R10 ;  /* 0x0000000a0b0a723e */ /* 0x000fe400000010ff */
[----:B------:R-:W-:Y:S02]  /*44fb0*/  PRMT R9, R8, 0x7632, R9 ;  /* 0x0000763208097816 */ /* 0x000fe40000000009 */
[----:B--2---:R-:W-:Y:S01]  /*44fc0*/  ISETP.LT.AND P4, PT, R76, UR7, !P1 ;  /* 0x000000074c007c0c */ /* 0x004fe2000cf81270 */
[----:B------:R-:W1:Y:S01]  /*44fd0*/  LDCU UR7, c[0x0][0x39c] ;  /* 0x00007380ff0777ac */ /* 0x000e620008000800 */
[----:B---3--:R-:W-:Y:S01]  /*44fe0*/  ISETP.LT.AND P0, PT, R75, UR4, !P1 ;  /* 0x000000044b007c0c */ /* 0x008fe2000cf01270 */
[----:B------:R-:W5:Y:S10]  /*44ff0*/  LDCU UR4, c[0x0][0x39c] ;  /* 0x00007380ff0477ac */ /* 0x000f740008000800 */
[----:B------:R-:W-:Y:S01]  /*45000*/  @P4 STG.E.U16 desc[UR20][R6.64], R69 ;  /* 0x0000004506004986 */ /* 0x000fe2000c101514 */
[----:B0-----:R-:W-:-:S04]  /*45010*/  LEA R4, P4, R68, R2, 0x1 ;  /* 0x0000000244047211 */ /* 0x001fc800078808ff */
[C---:B------:R-:W-:Y:S01]  /*45020*/  LEA.HI.X.SX32 R5, R68.reuse, R0, 0x1, P4 ;  /* 0x0000000044057211 */ /* 0x040fe200020f0eff */
[----:B------:R-:W-:-:S04]  /*45030*/  VIADD R68, R68, UR5 ;  /* 0x0000000544447c36 */ /* 0x000fc80008000000 */
[----:B------:R-:W-:Y:S01]  /*45040*/  VIADD R3, R68, UR5 ;  /* 0x0000000544037c36 */ /* 0x000fe20008000000 */
[----:B------:R0:W-:Y:S01]  /*45050*/  @P0 STG.E.U16 desc[UR20][R4.64], R8 ;  /* 0x0000000804000986 */ /* 0x0001e2000c101514 */
[----:B----4-:R-:W-:Y:S01]  /*45060*/  ISETP.LT.AND P2, PT, R73, UR6, !P1 ;  /* 0x0000000649007c0c */ /* 0x010fe2000cf41270 */
[----:B------:R-:W2:Y:S02]  /*45070*/  LDCU UR6, c[0x0][0x39c] ;  /* 0x00007380ff0677ac */ /* 0x000ea40008000800 */
[----:B------:R-:W3:Y:S01]  /*45080*/  LDL.LU R73, [R1+0x12a4] ;  /* 0x0012a40001497983 */ /* 0x000ee20000300800 */
[----:B-----5:R-:W-:Y:S01]  /*45090*/  ISETP.LT.AND P3, PT, R72, UR4, !P1 ;  /* 0x0000000448007c0c */ /* 0x020fe2000cf61270 */
[----:B------:R-:W3:Y:S02]  /*450a0*/  LDCU UR4, c[0x0][0x39c] ;  /* 0x00007380ff0477ac */ /* 0x000ee40008000800 */
[----:B------:R-:W2:Y:S01]  /*450b0*/  LDL.LU R72, [R1+0x1298] ;  /* 0x0012980001487983 */ /* 0x000ea20000300800 */
[----:B0-----:R-:W-:-:S03]  /*450c0*/  LEA R4, P0, R68, R2, 0x1 ;  /* 0x0000000244047211 */ /* 0x001fc600078008ff */
[----:B------:R-:W4:Y:S01]  /*450d0*/  LDL.LU R71, [R1+0x12a0] ;  /* 0x0012a00001477983 */ /* 0x000f220000300800 */
[----:B------:R-:W-:Y:S02]  /*450e0*/  LEA.HI.X.SX32 R5, R68, R0, 0x1, P0 ;  /* 0x0000000044057211 */ /* 0x000fe400000f0eff */
[----:B------:R-:W-:-:S04]  /*450f0*/  LEA R6, P0, R3, R2, 0x1 ;  /* 0x0000000203067211 */ /* 0x000fc800078008ff */
[C---:B------:R-:W-:Y:S01]  /*45100*/  LEA.HI.X.SX32 R7, R3.reuse, R0, 0x1, P0 ;  /* 0x0000000003077211 */ /* 0x040fe200000f0eff */
[----:B------:R-:W-:Y:S04]  /*45110*/  @P2 STG.E.U16 desc[UR20][R4.64], R9 ;  /* 0x0000000904002986 */ /* 0x000fe8000c101514 */
[----:B------:R0:W-:Y:S01]  /*45120*/  @P3 STG.E.U16 desc[UR20][R6.64], R10 ;  /* 0x0000000a06003986 */ /* 0x0001e2000c101514 */
[----:B------:R-:W-:Y:S01]  /*45130*/  ISETP.LT.AND P4, PT, R70, UR9, !P1 ;  /* 0x0000000946007c0c */ /* 0x000fe2000cf81270 */
[----:B------:R-:W-:Y:S02]  /*45140*/  VIADD R8, R3, UR5 ;  /* 0x0000000503087c36 */ /* 0x000fe40008000000 */
[----:B------:R-:W5:Y:S01]  /*45150*/  LDL.LU R70, [R1+0x1284] ;  /* 0x0012840001467983 */ /* 0x000f620000300800 */
[----:B-1----:R-:W-:Y:S01]  /*45160*/  ISETP.LT.AND P5, PT, R74, UR7, !P1 ;  /* 0x000000074a007c0c */ /* 0x002fe2000cfa1270 */
[----:B------:R-:W4:Y:S01]  /*45170*/  LDCU UR7, c[0x0][0x39c] ;  /* 0x00007380ff0777ac */ /* 0x000f220008000800 */
[----:B0-----:R-:W-:Y:S01]  /*45180*/  PRMT R7, R10, 0x7632, R7 ;  /* 0x000076320a077816 */ /* 0x001fe20000000007 */
[----:B------:R-:W4:Y:S01]  /*45190*/  LDL.LU R69, [R1+0x129c] ;  /* 0x00129c0001457983 */ /* 0x000f220000300800 */
[----:B------:R-:W-:Y:S01]  /*451a0*/  F2FP.BF16.F32.PACK_AB R12, R13, R12 ;  /* 0x0000000c0d0c723e */ /* 0x000fe200000010ff */
[----:B------:R-:W5:Y:S02]  /*451b0*/  LDCU UR9, c[0x0][0x39c] ;  /* 0x00007380ff0977ac */ /* 0x000f640008000800 */
[----:B------:R-:W4:Y:S01]  /*451c0*/  LDL.LU R10, [R1+0xf58] ;  /* 0x000f5800010a7983 */ /* 0x000f220000300800 */
[C---:B------:R-:W-:Y:S01]  /*451d0*/  LEA R4, P2, R8.reuse, R2, 0x1 ;  /* 0x0000000208047211 */ /* 0x040fe200078408ff */
[----:B------:R-:W-:-:S02]  /*451e0*/  VIADD R3, R8, UR5 ;  /* 0x0000000508037c36 */ /* 0x000fc40008000000 */
[----:B------:R-:W5:Y:S01]  /*451f0*/  LDL.LU R11, [R1+0xf50] ;  /* 0x000f5000010b7983 */ /* 0x000f620000300800 */
[----:B------:R-:W-:Y:S02]  /*45200*/  LEA.HI.X.SX32 R5, R8, R0, 0x1, P2 ;  /* 0x0000000008057211 */ /* 0x000fe400010f0eff */
[----:B------:R-:W-:Y:S01]  /*45210*/  LEA R6, P3, R3, R2, 0x1 ;  /* 0x0000000203067211 */ /* 0x000fe200078608ff */
[----:B------:R-:W5:Y:S04]  /*45220*/  LDL.LU R68, [R1+0x12b8] ;  /* 0x0012b80001447983 */ /* 0x000f680000300800 */
[----:B------:R0:W-:Y:S01]  /*45230*/  @P5 STG.E.U16 desc[UR20][R4.64], R7 ;  /* 0x0000000704005986 */ /* 0x0001e2000c101514 */
[----:B------:R-:W-:Y:S02]  /*45240*/  PRMT R8, R12, 0x7632, R8 ;  /* 0x000076320c087816 */ /* 0x000fe40000000008 */
[----:B------:R-:W-:Y:S01]  /*45250*/  F2FP.BF16.F32.PACK_AB R14, R15, R14 ;  /* 0x0000000e0f0e723e */ /* 0x000fe200000010ff */
[----:B------:R-:W5:Y:S01]  /*45260*/  LDL.LU R13, [R1+0x12c0] ;  /* 0x0012c000010d7983 */ /* 0x000f620000300800 */
[C---:B0-----:R-:W-:Y:S01]  /*45270*/  LEA.HI.X.SX32 R7, R3.reuse, R0, 0x1, P3 ;  /* 0x0000000003077211 */ /* 0x041fe200018f0eff */
[----:B------:R-:W-:-:S04]  /*45280*/  VIADD R3, R3, UR5 ;  /* 0x0000000503037c36 */ /* 0x000fc80008000000 */
[----:B------:R0:W-:Y:S01]  /*45290*/  @P4 STG.E.U16 desc[UR20][R6.64], R12 ;  /* 0x0000000c06004986 */ /* 0x0001e2000c101514 */
[----:B------:R-:W-:-:S04]  /*452a0*/  LEA R4, P4, R3, R2, 0x1 ;  /* 0x0000000203047211 */ /* 0x000fc800078808ff */
[C---:B------:R-:W-:Y:S01]  /*452b0*/  LEA.HI.X.SX32 R5, R3.reuse, R0, 0x1, P4 ;  /* 0x0000000003057211 */ /* 0x040fe200020f0eff */
[----:B0-----:R-:W-:-:S05]  /*452c0*/  VIADD R7, R3, UR5 ;  /* 0x0000000503077c36 */ /* 0x001fca0008000000 */
[C---:B------:R-:W-:Y:S01]  /*452d0*/  LEA R6, P4, R7.reuse, R2, 0x1 ;  /* 0x0000000207067211 */ /* 0x040fe200078808ff */
[----:B------:R-:W-:-:S03]  /*452e0*/  VIADD R3, R7, UR5 ;  /* 0x0000000507037c36 */ /* 0x000fc60008000000 */
[----:B------:R-:W-:Y:S02]  /*452f0*/  LEA.HI.X.SX32 R7, R7, R0, 0x1, P4 ;  /* 0x0000000007077211 */ /* 0x000fe400020f0eff */
[----:B---3--:R-:W-:Y:S01]  /*45300*/  ISETP.LT.AND P0, PT, R73, UR4, !P1 ;  /* 0x0000000449007c0c */ /* 0x008fe2000cf01270 */
[----:B------:R-:W0:Y:S01]  /*45310*/  LDCU UR4, c[0x0][0x39c] ;  /* 0x00007380ff0477ac */ /* 0x000e220008000800 */
[----:B--2---:R-:W-:Y:S01]  /*45320*/  ISETP.LT.AND P2, PT, R72, UR6, !P1 ;  /* 0x0000000648007c0c */ /* 0x004fe2000cf41270 */
[----:B------:R-:W4:Y:S10]  /*45330*/  LDCU UR6, c[0x0][0x39c] ;  /* 0x00007380ff0677ac */ /* 0x000f340008000800 */
[----:B------:R1:W-:Y:S04]  /*45340*/  @P0 STG.E.U16 desc[UR20][R4.64], R8 ;  /* 0x0000000804000986 */ /* 0x0003e8000c101514 */
[----:B------:R2:W-:Y:S01]  /*45350*/  @P2 STG.E.U16 desc[UR20][R6.64], R14 ;  /* 0x0000000e06002986 */ /* 0x0005e2000c101514 */
[----:B----4-:R-:W-:-:S02]  /*45360*/  ISETP.LT.AND P2, PT, R10, UR6, !P1 ;  /* 0x000000060a007c0c */ /* 0x010fc4000cf41270 */
[----:B------:R-:W-:Y:S01]  /*45370*/  ISETP.LT.AND P5, PT, R71, UR7, !P1 ;  /* 0x0000000747007c0c */ /* 0x000fe2000cfa1270 */
[----:B------:R-:W3:Y:S01]  /*45380*/  LDL.LU R10, [R1+0x12c4] ;  /* 0x0012c400010a7983 */ /* 0x000ee20000300800 */
[----:B------:R-:W4:Y:S01]  /*45390*/  LDCU UR7, c[0x0][0x39c] ;  /* 0x00007380ff0777ac */ /* 0x000f220008000800 */
[----:B0-----:R-:W-:Y:S02]  /*453a0*/  ISETP.LT.AND P0, PT, R69, UR4, !P1 ;  /* 0x0000000445007c0c */ /* 0x001fe4000cf01270 */
[C---:B-1----:R-:W-:Y:S01]  /*453b0*/  LEA R4, P4, R3.reuse, R2, 0x1 ;  /* 0x0000000203047211 */ /* 0x042fe200078808ff */
[----:B------:R-:W0:Y:S01]  /*453c0*/  LDCU UR4, c[0x0][0x39c] ;  /* 0x00007380ff0477ac */ /* 0x000e220008000800 */
[C---:B--2---:R-:W-:Y:S01]  /*453d0*/  VIADD R7, R3.reuse, UR5 ;  /* 0x0000000503077c36 */ /* 0x044fe20008000000 */
[----:B-----5:R-:W-:Y:S02]  /*453e0*/  ISETP.LT.AND P3, PT, R70, UR9, !P1 ;  /* 0x0000000946007c0c */ /* 0x020fe4000cf61270 */
[----:B------:R-:W-:Y:S01]  /*453f0*/  LEA.HI.X.SX32 R5, R3, R0, 0x1, P4 ;  /* 0x0000000003057211 */ /* 0x000fe200020f0eff */
[----:B------:R-:W1:Y:S01]  /*45400*/  LDCU UR6, c[0x0][0x39c] ;  /* 0x00007380ff0677ac */ /* 0x000e620008000800 */
[----:B------:R-:W-:-:S02]  /*45410*/  PRMT R3, R14, 0x7632, R3 ;  /* 0x000076320e037816 */ /* 0x000fc40000000003 */
[----:B------:R-:W-:Y:S01]  /*45420*/  LEA R6, P4, R7, R2, 0x1 ;  /* 0x0000000207067211 */ /* 0x000fe200078808ff */
[----:B------:R-:W2:Y:S01]  /*45430*/  LDL.LU R14, [R1+0x12b0] ;  /* 0x0012b000010e7983 */ /* 0x000ea20000300800 */
[----:B------:R-:W-:Y:S01]  /*45440*/  F2FP.BF16.F32.PACK_AB R16, R17, R16 ;  /* 0x000000101110723e */ /* 0x000fe200000010ff */
[----:B------:R-:W5:Y:S02]  /*45450*/  LDCU UR9, c[0x0][0x39c] ;  /* 0x00007380ff0977ac */ /* 0x000f640008000800 */
[----:B------:R0:W-:Y:S02]  /*45460*/  @P5 STG.E.U16 desc[UR20][R4.64], R3 ;  /* 0x0000000304005986 */ /* 0x0001e4000c101514 */
[C---:B0-----:R-:W-:Y:S01]  /*45470*/  VIADD R3, R7.reuse, UR5 ;  /* 0x0000000507037c36 */ /* 0x041fe20008000000 */
[----:B------:R-:W-:Y:S02]  /*45480*/  LEA.HI.X.SX32 R7, R7, R0, 0x1, P4 ;  /* 0x0000000007077211 */ /* 0x000fe400020f0eff */
[----:B----4-:R-:W-:Y:S01]  /*45490*/  ISETP.LT.AND P4, PT, R11, UR7, !P1 ;  /* 0x000000070b007c0c */ /* 0x010fe2000cf81270 */
[----:B------:R-:W2:Y:S01]  /*454a0*/  LDCU UR7, c[0x0][0x39c] ;  /* 0x00007380ff0777ac */ /* 0x000ea20008000800 */
[C---:B------:R-:W-:Y:S01]  /*454b0*/  LEA R4, P5, R3.reuse, R2, 0x1 ;  /* 0x0000000203047211 */ /* 0x040fe200078a08ff */
[----:B------:R0:W-:Y:S01]  /*454c0*/  @P3 STG.E.U16 desc[UR20][R6.64], R16 ;  /* 0x0000001006003986 */ /* 0x0001e2000c101514 */
[----:B------:R-:W-:Y:S01]  /*454d0*/  ISETP.LT.AND P3, PT, R68, UR4, !P1 ;  /* 0x0000000444007c0c */ /* 0x000fe2000cf61270 */
[----:B------:R-:W3:Y:S02]  /*454e0*/  LDCU UR4, c[0x0][0x39c] ;  /* 0x00007380ff0477ac */ /* 0x000ee40008000800 */
[----:B------:R-:W5:Y:S01]  /*454f0*/  LDL.LU R11, [R1+0x12ac] ;  /* 0x0012ac00010b7983 */ /* 0x000f620000300800 */
[C---:B------:R-:W-:Y:S01]  /*45500*/  LEA.HI.X.SX32 R5, R3.reuse, R0, 0x1, P5 ;  /* 0x0000000003057211 */ /* 0x040fe200028f0eff */
[----:B------:R-:W-:Y:S01]  /*45510*/  VIADD R3, R3, UR5 ;  /* 0x0000000503037c36 */ /* 0x000fe20008000000 */
[----:B0-----:R-:W-:-:S05]  /*45520*/  PRMT R6, R16, 0x7632, R6 ;  /* 0x0000763210067816 */ /* 0x001fca0000000006 */
[----:B------:R0:W-:Y:S01]  /*45530*/  @P0 STG.E.U16 desc[UR20][R4.64], R6 ;  /* 0x0000000604000986 */ /* 0x0001e2000c101514 */
[----:B------:R-:W-:Y:S02]  /*45540*/  F2FP.BF16.F32.PACK_AB R18, R19, R18 ;  /* 0x000000121312723e */ /* 0x000fe400000010ff */
[----:B0-----:R-:W-:-:S04]  /*45550*/  LEA R4, P0, R3, R2, 0x1 ;  /* 0x0000000203047211 */ /* 0x001fc800078008ff */
[----:B------:R-:W-:Y:S02]  /*45560*/  LEA.HI.X.SX32 R5, R3, R0, 0x1, P0 ;  /* 0x0000000003057211 */ /* 0x000fe400000f0eff */
[----:B-1----:R-:W-:Y:S01]  /*45570*/  ISETP.LT.AND P0, PT, R13, UR6, !P1 ;  /* 0x000000060d007c0c */ /* 0x002fe2000cf01270 */
[----:B------:R-:W-:Y:S01]  /*45580*/  VIADD R8, R3, UR5 ;  /* 0x0000000503087c36 */ /* 0x000fe20008000000 */
[----:B------:R-:W4:Y:S01]  /*45590*/  LDL.LU R13, [R1+0x12c8] ;  /* 0x0012c800010d7983 */ /* 0x000f220000300800 */
[----:B------:R-:W-:Y:S01]  /*455a0*/  F2FP.BF16.F32.PACK_AB R20, R21, R20 ;  /* 0x000000141514723e */ /* 0x000fe200000010ff */
[----:B------:R-:W0:Y:S02]  /*455b0*/  LDCU UR6, c[0x0][0x39c] ;  /* 0x00007380ff0677ac */ /* 0x000e240008000800 */
[----:B------:R1:W-:Y:S01]  /*455c0*/  @P2 STG.E.U16 desc[UR20][R4.64], R18 ;  /* 0x0000001204002986 */ /* 0x0003e2000c101514 */
[----:B---3--:R-:W-:Y:S01]  /*455d0*/  ISETP.LT.AND P2, PT, R10, UR4, !P1 ;  /* 0x000000040a007c0c */ /* 0x008fe2000cf41270 */
[----:B------:R-:W4:Y:S02]  /*455e0*/  LDCU UR4, c[0x0][0x39c] ;  /* 0x00007380ff0477ac */ /* 0x000f240008000800 */
[----:B------:R-:W0:Y:S01]  /*455f0*/  LDL.LU R10, [R1+0xf44] ;  /* 0x000f4400010a7983 */ /* 0x000e220000300800 */
[----:B------:R-:W-:-:S04]  /*45600*/  LEA R6, P5, R8, R2, 0x1 ;  /* 0x0000000208067211 */ /* 0x000fc800078a08ff */
[C---:B------:R-:W-:Y:S01]  /*45610*/  LEA.HI.X.SX32 R7, R8.reuse, R0, 0x1, P5 ;  /* 0x0000000008077211 */ /* 0x040fe200028f0eff */
[----:B------:R-:W-:Y:S01]  /*45620*/  VIADD R8, R8, UR5 ;  /* 0x0000000508087c36 */ /* 0x000fe20008000000 */
[----:B------:R-:W-:-:S04]  /*45630*/  PRMT R3, R18, 0x7632, R3 ;  /* 0x0000763212037816 */ /* 0x000fc80000000003 */
[----:B-1----:R-:W-:Y:S01]  /*45640*/  LEA R4, P5, R8, R2, 0x1 ;  /* 0x0000000208047211 */ /* 0x002fe200078a08ff */
[----:B------:R1:W-:Y:S01]  /*45650*/  @P4 STG.E.U16 desc[UR20][R6.64], R3 ;  /* 0x0000000306004986 */ /* 0x0003e2000c101514 */
[----:B--2---:R-:W-:Y:S01]  /*45660*/  ISETP.LT.AND P4, PT, R14, UR7, !P1 ;  /* 0x000000070e007c0c */ /* 0x004fe2000cf81270 */
[----:B------:R-:W2:Y:S01]  /*45670*/  LDCU UR7, c[0x0][0x39c] ;  /* 0x00007380ff0777ac */ /* 0x000ea20008000800 */
[C---:B------:R-:W-:Y:S01]  /*45680*/  LEA.HI.X.SX32 R5, R8.reuse, R0, 0x1, P5 ;  /* 0x0000000008057211 */ /* 0x040fe200028f0eff */
[----:B------:R-:W2:Y:S01]  /*45690*/  LDL.LU R14, [R1+0xf38] ;  /* 0x000f3800010e7983 */ /* 0x000ea20000300800 */
[----:B------:R-:W-:-:S03]  /*456a0*/  VIADD R8, R8, UR5 ;  /* 0x0000000508087c36 */ /* 0x000fc60008000000 */
[----:B------:R3:W-:Y:S01]  /*456b0*/  @P3 STG.E.U16 desc[UR20][R4.64], R20 ;  /* 0x0000001404003986 */ /* 0x0007e2000c101514 */
[C---:B-1----:R-:W-:Y:S01]  /*456c0*/  VIADD R3, R8.reuse, UR5 ;  /* 0x0000000508037c36 */ /* 0x042fe20008000000 */
[C---:B---3--:R-:W-:Y:S02]  /*456d0*/  LEA R4, P3, R8.reuse, R2, 0x1 ;  /* 0x0000000208047211 */ /* 0x048fe400078608ff */
[----:B-----5:R-:W-:Y:S01]  /*456e0*/  ISETP.LT.AND P5, PT, R11, UR9, !P1 ;  /* 0x000000090b007c0c */ /* 0x020fe2000cfa1270 */
[----:B------:R-:W1:Y:S01]  /*456f0*/  LDCU UR9, c[0x0][0x39c] ;  /* 0x00007380ff0977ac */ /* 0x000e620008000800 */
[----:B------:R-:W1:Y:S01]  /*45700*/  LDL.LU R11, [R1+0x12bc] ;  /* 0x0012bc00010b7983 */ /* 0x000e620000300800 */
[----:B------:R-:W-:Y:S02]  /*45710*/  LEA.HI.X.SX32 R5, R8, R0, 0x1, P3 ;  /* 0x0000000008057211 */ /* 0x000fe400018f0eff */
[----:B------:R-:W-:Y:S02]  /*45720*/  LEA R6, P3, R3, R2, 0x1 ;  /* 0x0000000203067211 */ /* 0x000fe400078608ff */
[----:B------:R-:W-:-:S02]  /*45730*/  PRMT R9, R20, 0x7632, R9 ;  /* 0x0000763214097816 */ /* 0x000fc40000000009 */
[----:B------:R-:W-:Y:S02]  /*45740*/  F2FP.BF16.F32.PACK_AB R22, R23, R22 ;  /* 0x000000161716723e */ /* 0x000fe400000010ff */
[----:B------:R-:W-:Y:S01]  /*45750*/  LEA.HI.X.SX32 R7, R3, R0, 0x1, P3 ;  /* 0x0000000003077211 */ /* 0x000fe200018f0eff */
[----:B------:R-:W-:Y:S04]  /*45760*/  @P0 STG.E.U16 desc[UR20][R4.64], R9 ;  /* 0x0000000904000986 */ /* 0x000fe8000c101514 */
[----:B------:R3:W-:Y:S01]  /*45770*/  @P2 STG.E.U16 desc[UR20][R6.64], R22 ;  /* 0x0000001606002986 */ /* 0x0007e2000c101514 */
[----:B----4-:R-:W-:Y:S01]  /*45780*/  ISETP.LT.AND P0, PT, R13, UR4, !P1 ;  /* 0x000000040d007c0c */ /* 0x010fe2000cf01270 */
[----:B------:R-:W-:Y:S02]  /*45790*/  VIADD R8, R3, UR5 ;  /* 0x0000000503087c36 */ /* 0x000fe40008000000 */
[----:B------:R-:W4:Y:S01]  /*457a0*/  LDL.LU R13, [R1+0x12cc] ;  /* 0x0012cc00010d7983 */ /* 0x000f220000300800 */
[----:B---3--:R-:W-:Y:S01]  /*457b0*/  PRMT R7, R22, 0x7632, R7 ;  /* 0x0000763216077816 */ /* 0x008fe20000000007 */
[----:B------:R-:W4:Y:S01]  /*457c0*/  LDCU UR4, c[0x0][0x39c] ;  /* 0x00007380ff0477ac */ /* 0x000f220008000800 */
[----:B0-----:R-:W-:Y:S01]  /*457d0*/  ISETP.LT.AND P2, PT, R10, UR6, !P1 ;  /* 0x000000060a007c0c */ /* 0x001fe2000cf41270 */
[C---:B------:R-:W-:Y:S01]  /*457e0*/  VIADD R3, R8.reuse, UR5 ;  /* 0x0000000508037c36 */ /* 0x040fe20008000000 */
[----:B------:R-:W3:Y:S01]  /*457f0*/  LDL.LU R10, [R1+0x1290] ;  /* 0x00129000010a7983 */ /* 0x000ee20000300800 */
[C---:B------:R-:W-:Y:S01]  /*45800*/  LEA R4, P3, R8.reuse, R2, 0x1 ;  /* 0x0000000208047211 */ /* 0x040fe200078608ff */
[----:B------:R-:W3:Y:S03]  /*45810*/  LDCU UR6, c[0x0][0x39c] ;  /* 0x00007380ff0677ac */ /* 0x000ee60008000800 */
[----:B------:R-:W-:-:S02]  /*45820*/  LEA.HI.X.SX32 R5, R8, R0, 0x1, P3 ;  /* 0x0000000008057211 */ /* 0x000fc400018f0eff */
[----:B------:R-:W-:Y:S02]  /*45830*/  LEA R6, P3, R3, R2, 0x1 ;  /* 0x0000000203067211 */ /* 0x000fe400078608ff */
[----:B------:R-:W-:Y:S01]  /*45840*/  F2FP.BF16.F32.PACK_AB R24, R25, R24 ;  /* 0x000000181918723e */ /* 0x000fe200000010ff */
[----:B------:R0:W-:Y:S02]  /*45850*/  @P4 STG.E.U16 desc[UR20][R4.64], R7 ;  /* 0x0000000704004986 */ /* 0x0001e4000c101514 */
[C---:B0-----:R-:W-:Y:S01]  /*45860*/  LEA.HI.X.SX32 R7, R3.reuse, R0, 0x1, P3 ;  /* 0x0000000003077211 */ /* 0x041fe200018f0eff */
[----:B------:R-:W-:-:S04]  /*45870*/  VIADD R3, R3, UR5 ;  /* 0x0000000503037c36 */ /* 0x000fc80008000000 */
[----:B------:R0:W-:Y:S01]  /*45880*/  @P5 STG.E.U16 desc[UR20][R6.64], R24 ;  /* 0x0000001806005986 */ /* 0x0001e2000c101514 */
[C---:B------:R-:W-:Y:S01]  /*45890*/  LEA R4, P5, R3.reuse, R2, 0x1 ;  /* 0x0000000203047211 */ /* 0x040fe200078a08ff */
[----:B------:R-:W-:Y:S01]  /*458a0*/  VIADD R9, R3, UR5 ;  /* 0x0000000503097c36 */ /* 0x000fe20008000000 */
[----:B-1----:R-:W-:Y:S01]  /*458b0*/  ISETP.LT.AND P3, PT, R11, UR9, !P1 ;  /* 0x000000090b007c0c */ /* 0x002fe2000cf61270 */
[----:B------:R-:W1:Y:S01]  /*458c0*/  LDCU UR9, c[0x0][0x39c] ;  /* 0x00007380ff0977ac */ /* 0x000e620008000800 */
[----:B------:R-:W5:Y:S04]  /*458d0*/  LDL.LU R11, [R1+0x12a8] ;  /* 0x0012a800010b7983 */ /* 0x000f680000300800 */
[----:B------:R-:W5:Y:S01]  /*458e0*/  LDL.LU R15, [R1+0x12b4] ;  /* 0x0012b400010f7983 */ /* 0x000f620000300800 */
[----:B------:R-:W-:-:S02]  /*458f0*/  LEA.HI.X.SX32 R5, R3, R0, 0x1, P5 ;  /* 0x0000000003057211 */ /* 0x000fc400028f0eff */
[----:B0-----:R-:W-:Y:S02]  /*45900*/  LEA R6, P5, R9, R2, 0x1 ;  /* 0x0000000209067211 */ /* 0x001fe400078a08ff */
[----:B------:R-:W-:Y:S02]  /*45910*/  PRMT R8, R24, 0x7632, R8 ;  /* 0x0000763218087816 */ /* 0x000fe40000000008 */
[----:B------:R-:W-:Y:S02]  /*45920*/  F2FP.BF16.F32.PACK_AB R26, R27, R26 ;  /* 0x0000001a1b1a723e */ /* 0x000fe400000010ff */
[C---:B------:R-:W-:Y:S01]  /*45930*/  LEA.HI.X.SX32 R7, R9.reuse, R0, 0x1, P5 ;  /* 0x0000000009077211 */ /* 0x040fe200028f0eff */
[----:B------:R0:W-:Y:S01]  /*45940*/  @P0 STG.E.U16 desc[UR20][R4.64], R8 ;  /* 0x0000000804000986 */ /* 0x0001e2000c101514 */
[----:B--2---:R-:W-:Y:S01]  /*45950*/  ISETP.LT.AND P4, PT, R14, UR7, !P1 ;  /* 0x000000070e007c0c */ /* 0x004fe2000cf81270 */
[----:B------:R-:W-:Y:S01]  /*45960*/  VIADD R3, R9, UR5 ;  /* 0x0000000509037c36 */ /* 0x000fe20008000000 */
[----:B------:R-:W5:Y:S01]  /*45970*/  LDCU UR7, c[0x0][0x39c] ;  /* 0x00007380ff0777ac */ /* 0x000f620008000800 */
[----:B------:R2:W-:Y:S04]  /*45980*/  @P2 STG.E.U16 desc[UR20][R6.64], R26 ;  /* 0x0000001a06002986 */ /* 0x0005e8000c101514 */
[----:B------:R-:W5:Y:S01]  /*45990*/  LDL.LU R14, [R1+0x1288] ;  /* 0x00128800010e7983 */ /* 0x000f620000300800 */
[----:B---3--:R-:W-:-:S02]  /*459a0*/  ISETP.LT.AND P2, PT, R10, UR6, !P1 ;  /* 0x000000060a007c0c */ /* 0x008fc4000cf41270 */
[----:B----4-:R-:W-:Y:S01]  /*459b0*/  ISETP.LT.AND P0, PT, R13, UR4, !P1 ;  /* 0x000000040d007c0c */ /* 0x010fe2000cf01270 */
[----:B------:R-:W3:Y:S01]  /*459c0*/  LDL.LU R10, [R1+0xf34] ;  /* 0x000f3400010a7983 */ /* 0x000ee20000300800 */
[----:B------:R-:W4:Y:S01]  /*459d0*/  LDCU UR4, c[0x0][0x39c] ;  /* 0x00007380ff0477ac */ /* 0x000f220008000800 */
[C---:B0-----:R-:W-:Y:S01]  /*459e0*/  LEA R4, P5, R3.reuse, R2, 0x1 ;  /* 0x0000000203047211 */ /* 0x041fe200078a08ff */
[C---:B------:R-:W-:Y:S01]  /*459f0*/  VIADD R9, R3.reuse, UR5 ;  /* 0x0000000503097c36 */ /* 0x040fe20008000000 */
[----:B--2---:R-:W-:Y:S01]  /*45a00*/  PRMT R7, R26, 0x7632, R7 ;  /* 0x000076321a077816 */ /* 0x004fe20000000007 */
[----:B------:R-:W0:Y:S01]  /*45a10*/  LDCU UR6, c[0x0][0x39c] ;  /* 0x00007380ff0677ac */ /* 0x000e220008000800 */
[----:B------:R-:W-:Y:S01]  /*45a20*/  LEA.HI.X.SX32 R5, R3, R0, 0x1, P5 ;  /* 0x0000000003057211 */ /* 0x000fe200028f0eff */
[----:B------:R-:W2:Y:S01]  /*45a30*/  LDL.LU R13, [R1+0xf28] ;  /* 0x000f2800010d7983 */ /* 0x000ea20000300800 */
[C---:B------:R-:W-:Y:S01]  /*45a40*/  LEA R6, P5, R9.reuse, R2, 0x1 ;  /* 0x0000000209067211 */ /* 0x040fe200078a08ff */
[----:B------:R-:W-:Y:S01]  /*45a50*/  VIADD R3, R9, UR5 ;  /* 0x0000000509037c36 */ /* 0x000fe20008000000 */
[----:B------:R-:W-:Y:S01]  /*45a60*/  F2FP.BF16.F32.PACK_AB R28, R29, R28 ;  /* 0x0000001c1d1c723e */ /* 0x000fe200000010ff */
[----:B------:R0:W-:Y:S03]  /*45a70*/  @P4 STG.E.U16 desc[UR20][R4.64], R7 ;  /* 0x0000000704004986 */ /* 0x0001e6000c101514 */
[----:B------:R-:W-:-:S02]  /*45a80*/  PRMT R8, R28, 0x7632, R8 ;  /* 0x000076321c087816 */ /* 0x000fc40000000008 */
[----:B0-----:R-:W-:Y:S02]  /*45a90*/  LEA.HI.X.SX32 R7, R9, R0, 0x1, P5 ;  /* 0x0000000009077211 */ /* 0x001fe400028f0eff */
[----:B------:R-:W-:-:S03]  /*45aa0*/  LEA R4, P5, R3, R2, 0x1 ;  /* 0x0000000203047211 */ /* 0x000fc600078a08ff */
[----:B------:R-:W-:Y:S01]  /*45ab0*/  @P3 STG.E.U16 desc[UR20][R6.64], R28 ;  /* 0x0000001c06003986 */ /* 0x000fe2000c101514 */
[C---:B------:R-:W-:Y:S01]  /*45ac0*/  LEA.HI.X.SX32 R5, R3.reuse, R0, 0x1, P5 ;  /* 0x0000000003057211 */ /* 0x040fe200028f0eff */
[----:B------:R-:W-:Y:S01]  /*45ad0*/  VIADD R3, R3, UR5 ;  /* 0x0000000503037c36 */ /* 0x000fe20008000000 */
[----:B-----5:R-:W-:Y:S02]  /*45ae0*/  ISETP.LT.AND P4, PT, R11, UR7, !P1 ;  /* 0x000000070b007c0c */ /* 0x020fe4000cf81270 */
[----:B----4-:R-:W-:Y:S01]  /*45af0*/  ISETP.LT.AND P3, PT, R15, UR4, !P1 ;  /* 0x000000040f007c0c */ /* 0x010fe2000cf61270 */
[----:B------:R-:W3:Y:S01]  /*45b00*/  LDCU UR4, c[0x0][0x39c] ;  /* 0x00007380ff0477ac */ /* 0x000ee20008000800 */
[----:B------:R-:W1:Y:S04]  /*45b10*/  LDL.LU R11, [R1+0x1294] ;  /* 0x00129400010b7983 */ /* 0x000e680000300800 */
[----:B------:R0:W-:Y:S01]  /*45b20*/  @P0 STG.E.U16 desc[UR20][R4.64], R8 ;  /* 0x0000000804000986 */ /* 0x0001e2000c101514 */
[----:B------:R-:W-:Y:S01]  /*45b30*/  F2FP.BF16.F32.PACK_AB R30, R31, R30 ;  /* 0x0000001e1f1e723e */ /* 0x000fe200000010ff */
[C---:B------:R-:W-:Y:S01]  /*45b40*/  VIADD R9, R3.reuse, UR5 ;  /* 0x0000000503097c36 */ /* 0x040fe20008000000 */
[----:B------:R-:W2:Y:S01]  /*45b50*/  LDCU UR7, c[0x0][0x39c] ;  /* 0x00007380ff0777ac */ /* 0x000ea20008000800 */
[----:B0-----:R-:W-:-:S04]  /*45b60*/  LEA R4, P0, R3, R2, 0x1 ;  /* 0x0000000203047211 */ /* 0x001fc800078008ff */
[----:B------:R-:W-:Y:S02]  /*45b70*/  LEA.HI.X.SX32 R5, R3, R0, 0x1, P0 ;  /* 0x0000000003057211 */ /* 0x000fe400000f0eff */
[----:B------:R-:W-:Y:S01]  /*45b80*/  ISETP.LT.AND P0, PT, R14, UR6, !P1 ;  /* 0x000000060e007c0c */ /* 0x000fe2000cf01270 */
[----:B------:R-:W0:Y:S01]  /*45b90*/  LDCU UR6, c[0x0][0x39c] ;  /* 0x00007380ff0677ac */ /* 0x000e220008000800 */
[----:B------:R-:W4:Y:S04]  /*45ba0*/  LDL.LU R14, [R1+0x125c] ;  /* 0x00125c00010e7983 */ /* 0x000f280000300800 */
[----:B------:R5:W-:Y:S01]  /*45bb0*/  @P2 STG.E.U16 desc[UR20][R4.64], R30 ;  /* 0x0000001e04002986 */ /* 0x000be2000c101514 */
[----:B---3--:R-:W-:Y:S01]  /*45bc0*/  ISETP.LT.AND P2, PT, R10, UR4, !P1 ;  /* 0x000000040a007c0c */ /* 0x008fe2000cf41270 */
[----:B------:R-:W4:Y:S02]  /*45bd0*/  LDCU UR4, c[0x0][0x39c] ;  /* 0x00007380ff0477ac */ /* 0x000f240008000800 */
[----:B------:R-:W0:Y:S01]  /*45be0*/  LDL.LU R10, [R1+0x1268] ;  /* 0x00126800010a7983 */ /* 0x000e220000300800 */
[----:B------:R-:W-:-:S02]  /*45bf0*/  LEA R6, P5, R9, R2, 0x1 ;  /* 0x0000000209067211 */ /* 0x000fc400078a08ff */
[----:B------:R-:W-:Y:S02]  /*45c00*/  PRMT R3, R30, 0x7632, R3 ;  /* 0x000076321e037816 */ /* 0x000fe40000000003 */
[C---:B------:R-:W-:Y:S01]  /*45c10*/  LEA.HI.X.SX32 R7, R9.reuse, R0, 0x1, P5 ;  /* 0x0000000009077211 */ /* 0x040fe200028f0eff */
[----:B------:R-:W-:-:S04]  /*45c20*/  VIADD R9, R9, UR5 ;  /* 0x0000000509097c36 */ /* 0x000fc80008000000 */
[----:B------:R3:W-:Y:S01]  /*45c30*/  @P4 STG.E.U16 desc[UR20][R6.64], R3 ;  /* 0x0000000306004986 */ /* 0x0007e2000c101514 */
[----:B-----5:R-:W-:Y:S02]  /*45c40*/  LEA R4, P4, R9, R2, 0x1 ;  /* 0x0000000209047211 */ /* 0x020fe400078808ff */
[----:B------:R-:W-:Y:S02]  /*45c50*/  F2FP.BF16.F32.PACK_AB R32, R33, R32 ;  /* 0x000000202120723e */ /* 0x000fe400000010ff */
[C---:B------:R-:W-:Y:S01]  /*45c60*/  LEA.HI.X.SX32 R5, R9.reuse, R0, 0x1, P4 ;  /* 0x0000000009057211 */ /* 0x040fe200020f0eff */
[----:B------:R-:W-:Y:S01]  /*45c70*/  VIADD R9, R9, UR5 ;  /* 0x0000000509097c36 */ /* 0x000fe20008000000 */
[----:B--2---:R-:W-:Y:S01]  /*45c80*/  ISETP.LT.AND P5, PT, R13, UR7, !P1 ;  /* 0x000000070d007c0c */ /* 0x004fe2000cfa1270 */
[----:B------:R-:W2:Y:S01]  /*45c90*/  LDCU UR7, c[0x0][0x39c] ;  /* 0x00007380ff0777ac */ /* 0x000ea20008000800 */
[----:B------:R-:W2:Y:S01]  /*45ca0*/  LDL.LU R13, [R1+0x1274] ;  /* 0x00127400010d7983 */ /* 0x000ea20000300800 */
[----:B---3--:R-:W-:-:S03]  /*45cb0*/  VIADD R3, R9, UR5 ;  /* 0x0000000509037c36 */ /* 0x008fc60008000000 */
[----:B------:R3:W-:Y:S01]  /*45cc0*/  @P3 STG.E.U16 desc[UR20][R4.64], R32 ;  /* 0x0000002004003986 */ /* 0x0007e2000c101514 */
[----:B------:R-:W-:Y:S02]  /*45cd0*/  PRMT R8, R32, 0x7632, R8 ;  /* 0x0000763220087816 */ /* 0x000fe40000000008 */
[----:B------:R-:W-:Y:S02]  /*45ce0*/  F2FP.BF16.F32.PACK_AB R34, R35, R34 ;  /* 0x000000222322723e */ /* 0x000fe400000010ff */
[----:B---3--:R-:W-:Y:S02]  /*45cf0*/  LEA R4, P3, R9, R2, 0x1 ;  /* 0x0000000209047211 */ /* 0x008fe400078608ff */
[----:B-1----:R-:W-:Y:S01]  /*45d00*/  ISETP.LT.AND P4, PT, R11, UR9, !P1 ;  /* 0x000000090b007c0c */ /* 0x002fe2000cf81270 */
[----:B------:R-:W1:Y:S01]  /*45d10*/  LDCU UR9, c[0x0][0x39c] ;  /* 0x00007380ff0977ac */ /* 0x000e620008000800 */
[----:B------:R-:W1:Y:S01]  /*45d20*/  LDL.LU R11, [R1+0x1248] ;  /* 0x00124800010b7983 */ /* 0x000e620000300800 */
[----:B------:R-:W-:-:S02]  /*45d30*/  LEA.HI.X.SX32 R5, R9, R0, 0x1, P3 ;  /* 0x0000000009057211 */ /* 0x000fc400018f0eff */
[C---:B------:R-:W-:Y:S01]  /*45d40*/  LEA R6, P3, R3.reuse, R2, 0x1 ;  /* 0x0000000203067211 */ /* 0x040fe200078608ff */
[----:B------:R-:W3:Y:S03]  /*45d50*/  LDL.LU R15, [R1+0x1228] ;  /* 0x00122800010f7983 */ /* 0x000ee60000300800 */
[C---:B------:R-:W-:Y:S01]  /*45d60*/  LEA.HI.X.SX32 R7, R3.reuse, R0, 0x1, P3 ;  /* 0x0000000003077211 */ /* 0x040fe200018f0eff */
[----:B------:R-:W-:Y:S04]  /*45d70*/  @P0 STG.E.U16 desc[UR20][R4.64], R8 ;  /* 0x0000000804000986 */ /* 0x000fe8000c101514 */
[----:B------:R5:W-:Y:S01]  /*45d80*/  @P2 STG.E.U16 desc[UR20][R6.64], R34 ;  /* 0x0000002206002986 */ /* 0x000be2000c101514 */
[----:B----4-:R-:W-:Y:S01]  /*45d90*/  ISETP.LT.AND P0, PT, R14, UR4, !P1 ;  /* 0x000000040e007c0c */ /* 0x010fe2000cf01270 */
[----:B------:R-:W-:Y:S01]  /*45da0*/  VIADD R9, R3, UR5 ;  /* 0x0000000503097c36 */ /* 0x000fe20008000000 */
[----:B-----5:R-:W-:Y:S01]  /*45db0*/  PRMT R7, R34, 0x7632, R7 ;  /* 0x0000763222077816 */ /* 0x020fe20000000007 */
[----:B------:R-:W3:Y:S01]  /*45dc0*/  LDCU UR4, c[0x0][0x39c] ;  /* 0x00007380ff0477ac */ /* 0x000ee20008000800 */
[----:B0-----:R-:W-:Y:S01]  /*45dd0*/  ISETP.LT.AND P2, PT, R10, UR6, !P1 ;  /* 0x000000060a007c0c */ /* 0x001fe2000cf41270 */
[C---:B------:R-:W-:Y:S01]  /*45de0*/  VIADD R3, R9.reuse, UR5 ;  /* 0x0000000509037c36 */ /* 0x040fe20008000000 */
[----:B------:R-:W4:Y:S01]  /*45df0*/  LDL.LU R10, [R1+0xf1c] ;  /* 0x000f1c00010a7983 */ /* 0x000f220000300800 */
[C---:B------:R-:W-:Y:S01]  /*45e00*/  LEA R4, P3, R9.reuse, R2, 0x1 ;  /* 0x0000000209047211 */ /* 0x040fe200078608ff */
[----:B------:R-:W4:Y:S02]  /*45e10*/  LDCU UR6, c[0x0][0x39c] ;  /* 0x00007380ff0677ac */ /* 0x000f240008000800 */
[----:B------:R-:W5:Y:S01]  /*45e20*/  LDL.LU R14, [R1+0xf18] ;  /* 0x000f1800010e7983 */ /* 0x000f620000300800 */
[----:B------:R-:W-:-:S02]  /*45e30*/  LEA.HI.X.SX32 R5, R9, R0, 0x1, P3 ;  /* 0x0000000009057211 */ /* 0x000fc400018f0eff */
[----:B------:R-:W-:Y:S02]  /*45e40*/  LEA R6, P3, R3, R2, 0x1 ;  /* 0x0000000203067211 */ /* 0x000fe400078608ff */
[----:B------:R-:W-:Y:S01]  /*45e50*/  F2FP.BF16.F32.PACK_AB R36, R37, R36 ;  /* 0x000000242524723e */ /* 0x000fe200000010ff */
[----:B------:R0:W-:Y:S02]  /*45e60*/  @P5 STG.E.U16 desc[UR20][R4.64], R7 ;  /* 0x0000000704005986 */ /* 0x0001e4000c101514 */
[C---:B0-----:R-:W-:Y:S01]  /*45e70*/  LEA.HI.X.SX32 R7, R3.reuse, R0, 0x1, P3 ;  /* 0x0000000003077211 */ /* 0x041fe200018f0eff */
[----:B------:R-:W-:Y:S01]  /*45e80*/  VIADD R3, R3, UR5 ;  /* 0x0000000503037c36 */ /* 0x000fe20008000000 */
[----:B--2---:R-:W-:Y:S01]  /*45e90*/  ISETP.LT.AND P5, PT, R13, UR7, !P1 ;  /* 0x000000070d007c0c */ /* 0x004fe2000cfa1270 */
[----:B------:R-:W5:Y:S01]  /*45ea0*/  LDCU UR7, c[0x0][0x39c] ;  /* 0x00007380ff0777ac */ /* 0x000f620008000800 */
[----:B------:R-:W2:Y:S04]  /*45eb0*/  LDL.LU R13, [R1+0x1200] ;  /* 0x00120000010d7983 */ /* 0x000ea80000300800 */
[----:B------:R0:W-:Y:S01]  /*45ec0*/  @P4 STG.E.U16 desc[UR20][R6.64], R36 ;  /* 0x0000002406004986 */ /* 0x0001e2000c101514 */
[----:B------:R-:W-:-:S04]  /*45ed0*/  LEA R8, P4, R3, R2, 0x1 ;  /* 0x0000000203087211 */ /* 0x000fc800078808ff */
[----:B------:R-:W-:Y:S02]  /*45ee0*/  LEA.HI.X.SX32 R9, R3, R0, 0x1, P4 ;  /* 0x0000000003097211 */ /* 0x000fe400020f0eff */
[----:B-1----:R-:W-:Y:S01]  /*45ef0*/  ISETP.LT.AND P3, PT, R11, UR9, !P1 ;  /* 0x000000090b007c0c */ /* 0x002fe2000cf61270 */
[----:B------:R-:W-:Y:S01]  /*45f00*/  VIADD R11, R3, UR5 ;  /* 0x00000005030b7c36 */ /* 0x000fe20008000000 */
[----:B0-----:R-:W-:Y:S01]  /*45f10*/  PRMT R7, R36, 0x7632, R7 ;  /* 0x0000763224077816 */ /* 0x001fe20000000007 */
[----:B------:R-:W0:Y:S02]  /*45f20*/  LDCU UR9, c[0x0][0x39c] ;  /* 0x00007380ff0977ac */ /* 0x000e240008000800 */
[C---:B------:R-:W-:Y:S01]  /*45f30*/  VIADD R3, R11.reuse, UR5 ;  /* 0x000000050b037c36 */ /* 0x040fe20008000000 */
[----:B------:R-:W-:Y:S02]  /*45f40*/  LEA R4, P4, R11, R2, 0x1 ;  /* 0x000000020b047211 */ /* 0x000fe400078808ff */
[----:B------:R-:W-:-:S02]  /*45f50*/  F2FP.BF16.F32.PACK_AB R38, R39, R38 ;  /* 0x000000262726723e */ /* 0x000fc400000010ff */
[----:B------:R-:W-:Y:S01]  /*45f60*/  LEA.HI.X.SX32 R5, R11, R0, 0x1, P4 ;  /* 0x000000000b057211 */ /* 0x000fe200020f0eff */
[C---:B------:R-:W-:Y:S01]  /*45f70*/  VIADD R11, R3.reuse, UR5 ;  /* 0x00000005030b7c36 */ /* 0x040fe20008000000 */
[----:B------:R-:W-:Y:S01]  /*45f80*/  LEA R6, P4, R3, R2, 0x1 ;  /* 0x0000000203067211 */ /* 0x000fe200078808ff */
[----:B------:R1:W-:Y:S01]  /*45f90*/  @P0 STG.E.U16 desc[UR20][R8.64], R7 ;  /* 0x0000000708000986 */ /* 0x0003e2000c101514 */
[----:B---3--:R-:W-:Y:S01]  /*45fa0*/  ISETP.LT.AND P0, PT, R15, UR4, !P1 ;  /* 0x000000040f007c0c */ /* 0x008fe2000cf01270 */
[----:B------:R-:W2:Y:S02]  /*45fb0*/  LDCU UR4, c[0x0][0x39c] ;  /* 0x00007380ff0477ac */ /* 0x000ea40008000800 */
[----:B------:R3:W-:Y:S04]  /*45fc0*/  @P2 STG.E.U16 desc[UR20][R4.64], R38 ;  /* 0x0000002604002986 */ /* 0x0007e8000c101514 */
[----:B------:R-:W2:Y:S01]  /*45fd0*/  LDL.LU R15, [R1+0x11f0] ;  /* 0x0011f000010f7983 */ /* 0x000ea20000300800 */
[----:B-1----:R-:W-:Y:S01]  /*45fe0*/  LEA.HI.X.SX32 R7, R3, R0, 0x1, P4 ;  /* 0x0000000003077211 */ /* 0x002fe200020f0eff */
[----:B------:R-:W-:-:S02]  /*45ff0*/  VIADD R3, R11, UR5 ;  /* 0x000000050b037c36 */ /* 0x000fc40008000000 */
[----:B------:R-:W2:Y:S04]  /*46000*/  LDL.LU R17, [R1+0x11e4] ;  /* 0x0011e40001117983 */ /* 0x000ea80000300800 */
[----:B------:R-:W2:Y:S01]  /*46010*/  LDL.LU R16, [R1+0x11b8] ;  /* 0x0011b80001107983 */ /* 0x000ea20000300800 */
[----:B----4-:R-:W-:Y:S01]  /*46020*/  ISETP.LT.AND P2, PT, R10, UR6, !P1 ;  /* 0x000000060a007c0c */ /* 0x010fe2000cf41270 */
[----:B------:R-:W1:Y:S01]  /*46030*/  LDCU UR6, c[0x0][0x39c] ;  /* 0x00007380ff0677ac */ /* 0x000e620008000800 */
[----:B------:R-:W-:-:S04]  /*46040*/  LEA R10, P4, R11, R2, 0x1 ;  /* 0x000000020b0a7211 */ /* 0x000fc800078808ff */
[----:B------:R-:W-:Y:S02]  /*46050*/  LEA.HI.X.SX32 R11, R11, R0, 0x1, P4 ;  /* 0x000000000b0b7211 */ /* 0x000fe400020f0eff */
[----:B-----5:R-:W-:Y:S01]  /*46060*/  ISETP.LT.AND P4, PT, R14, UR7, !P1 ;  /* 0x000000070e007c0c */ /* 0x020fe2000cf81270 */
[----:B------:R-:W4:Y:S01]  /*46070*/  LDCU UR7, c[0x0][0x39c] ;  /* 0x00007380ff0777ac */ /* 0x000f220008000800 */
[----:B------:R-:W0:Y:S01]  /*46080*/  LDL.LU R14, [R1+0x1198] ;  /* 0x00119800010e7983 */ /* 0x000e220000300800 */
[----:B---3--:R-:W-:Y:S02]  /*46090*/  PRMT R5, R38, 0x7632, R5 ;  /* 0x0000763226057816 */ /* 0x008fe40000000005 */
[----:B------:R-:W-:-:S03]  /*460a0*/  F2FP.BF16.F32.PACK_AB R40, R41, R40 ;  /* 0x000000282928723e */ /* 0x000fc600000010ff */
[----:B------:R3:W-:Y:S01]  /*460b0*/  @P5 STG.E.U16 desc[UR20][R6.64], R5 ;  /* 0x0000000506005986 */ /* 0x0007e2000c101514 */
[----:B------:R-:W-:-:S03]  /*460c0*/  LEA R4, P5, R3, R2, 0x1 ;  /* 0x0000000203047211 */ /* 0x000fc600078a08ff */
[----:B------:R-:W-:Y:S01]  /*460d0*/  @P3 STG.E.U16 desc[UR20][R10.64], R40 ;  /* 0x000000280a003986 */ /* 0x000fe2000c101514 */
[C---:B---3--:R-:W-:Y:S01]  /*460e0*/  LEA.HI.X.SX32 R5, R3.reuse, R0, 0x1, P5 ;  /* 0x0000000003057211 */ /* 0x048fe200028f0eff */
[----:B------:R-:W-:Y:S01]  /*460f0*/  VIADD R3, R3, UR5 ;  /* 0x0000000503037c36 */ /* 0x000fe20008000000 */
[----:B--2---:R-:W-:Y:S01]  /*46100*/  ISETP.LT.AND P3, PT, R13, UR4, !P1 ;  /* 0x000000040d007c0c */ /* 0x004fe2000cf61270 */
[----:B------:R-:W2:Y:S02]  /*46110*/  LDCU UR4, c[0x0][0x39c] ;  /* 0x00007380ff0477ac */ /* 0x000ea40008000800 */
[----:B------:R-:W-:Y:S01]  /*46120*/  VIADD R13, R3, UR5 ;  /* 0x00000005030d7c36 */ /* 0x000fe20008000000 */
[----:B------:R-:W-:-:S04]  /*46130*/  PRMT R7, R40, 0x7632, R7 ;  /* 0x0000763228077816 */ /* 0x000fc80000000007 */
[-C--:B------:R-:W-:Y:S01]  /*46140*/  LEA R8, P5, R13, R2.reuse, 0x1 ;  /* 0x000000020d087211 */ /* 0x080fe200078a08ff */
[----:B------:R3:W-:Y:S01]  /*46150*/  @P0 STG.E.U16 desc[UR20][R4.64], R7 ;  /* 0x0000000704000986 */ /* 0x0007e2000c101514 */
[----:B------:R-:W-:Y:S02]  /*46160*/  LEA R6, P0, R3, R2, 0x1 ;  /* 0x0000000203067211 */ /* 0x000fe400078008ff */
[C---:B------:R-:W-:Y:S01]  /*46170*/  LEA.HI.X.SX32 R9, R13.reuse, R0, 0x1, P5 ;  /* 0x000000000d097211 */ /* 0x040fe200028f0eff */
[----:B------:R-:W-:Y:S01]  /*46180*/  VIADD R13, R13, UR5 ;  /* 0x000000050d0d7c36 */ /* 0x000fe20008000000 */
[----:B------:R-:W-:Y:S02]  /*46190*/  F2FP.BF16.F32.PACK_AB R42, R43, R42 ;  /* 0x0000002a2b2a723e */ /* 0x000fe400000010ff */
[----:B---3--:R-:W-:Y:S02]  /*461a0*/  LEA.HI.X.SX32 R7, R3, R0, 0x1, P0 ;  /* 0x0000000003077211 */ /* 0x008fe400000f0eff */
[----:B------:R-:W-:-:S03]  /*461b0*/  LEA R4, P5, R13, R2, 0x1 ;  /* 0x000000020d047211 */ /* 0x000fc600078a08ff */
[----:B------:R3:W-:Y:S01]  /*461c0*/  @P2 STG.E.U16 desc[UR20][R6.64], R42 ;  /* 0x0000002a06002986 */ /* 0x0007e2000c101514 */
[----:B-1----:R-:W-:Y:S01]  /*461d0*/  ISETP.LT.AND P0, PT, R15, UR6, !P1 ;  /* 0x000000060f007c0c */ /* 0x002fe2000cf01270 */
[----:B------:R-:W1:Y:S02]  /*461e0*/  LDCU UR6, c[0x0][0x39c] ;  /* 0x00007380ff0677ac */ /* 0x000e640008000800 */
[----:B------:R-:W5:Y:S04]  /*461f0*/  LDL.LU R15, [R1+0x1158] ;  /* 0x00115800010f7983 */ /* 0x000f680000300800 */
[----:B------:R-:W1:Y:S01]  /*46200*/  LDL.LU R10, [R1+0xf14] ;  /* 0x000f1400010a7983 */ /* 0x000e620000300800 */
[----:B--2---:R-:W-:Y:S01]  /*46210*/  ISETP.LT.AND P2, PT, R17, UR4, !P1 ;  /* 0x0000000411007c0c */ /* 0x004fe2000cf41270 */
[----:B------:R-:W5:Y:S01]  /*46220*/  LDCU UR4, c[0x0][0x39c] ;  /* 0x00007380ff0477ac */ /* 0x000f620008000800 */
[----:B------:R-:W-:Y:S01]  /*46230*/  LEA.HI.X.SX32 R5, R13, R0, 0x1, P5 ;  /* 0x000000000d057211 */ /* 0x000fe200028f0eff */
[----:B------:R-:W2:Y:S01]  /*46240*/  LDL.LU R17, [R1+0xf04] ;  /* 0x000f040001117983 */ /* 0x000ea20000300800 */
[----:B0-----:R-:W-:-:S02]  /*46250*/  ISETP.LT.AND P5, PT, R14, UR9, !P1 ;  /* 0x000000090e007c0c */ /* 0x001fc4000cfa1270 */
[----:B------:R-:W-:Y:S01]  /*46260*/  PRMT R3, R42, 0x7632, R3 ;  /* 0x000076322a037816 */ /* 0x000fe20000000003 */
[----:B------:R-:W2:Y:S01]  /*46270*/  LDL.LU R14, [R1+0x1148] ;  /* 0x00114800010e7983 */ /* 0x000ea20000300800 */
[----:B------:R-:W-:Y:S01]  /*46280*/  F2FP.BF16.F32.PACK_AB R44, R45, R44 ;  /* 0x0000002c2d2c723e */ /* 0x000fe200000010ff */
[----:B------:R-:W-:Y:S01]  /*46290*/  VIADD R13, R13, UR5 ;  /* 0x000000050d0d7c36 */ /* 0x000fe20008000000 */
[----:B------:R-:W2:Y:S01]  /*462a0*/  LDCU UR9, c[0x0][0x39c] ;  /* 0x00007380ff0977ac */ /* 0x000ea20008000800 */
[----:B------:R0:W-:Y:S04]  /*462b0*/  @P4 STG.E.U16 desc[UR20][R8.64], R3 ;  /* 0x0000000308004986 */ /* 0x0001e8000c101514 */
[----:B------:R4:W-:Y:S01]  /*462c0*/  @P3 STG.E.U16 desc[UR20][R4.64], R44 ;  /* 0x0000002c04003986 */ /* 0x0009e2000c101514 */
[C---:B---3--:R-:W-:Y:S01]  /*462d0*/  LEA R6, P3, R13.reuse, R2, 0x1 ;  /* 0x000000020d067211 */ /* 0x048fe200078608ff */
[----:B0-----:R-:W-:-:S03]  /*462e0*/  VIADD R3, R13, UR5 ;  /* 0x000000050d037c36 */ /* 0x001fc60008000000 */
[----:B------:R-:W-:Y:S01]  /*462f0*/  LEA.HI.X.SX32 R7, R13, R0, 0x1, P3 ;  /* 0x000000000d077211 */ /* 0x000fe200018f0eff */
[C---:B------:R-:W-:Y:S01]  /*46300*/  VIADD R11, R3.reuse, UR5 ;  /* 0x00000005030b7c36 */ /* 0x040fe20008000000 */
[----:B------:R-:W-:Y:S02]  /*46310*/  LEA R8, P3, R3, R2, 0x1 ;  /* 0x0000000203087211 */ /* 0x000fe400078608ff */
[----:B----4-:R-:W-:Y:S02]  /*46320*/  PRMT R5, R44, 0x7632, R5 ;  /* 0x000076322c057816 */ /* 0x010fe40000000005 */
[----:B------:R-:W-:Y:S02]  /*46330*/  F2FP.BF16.F32.PACK_AB R46, R47, R46 ;  /* 0x0000002e2f2e723e */ /* 0x000fe400000010ff */
[----:B------:R-:W-:Y:S01]  /*46340*/  LEA.HI.X.SX32 R9, R3, R0, 0x1, P3 ;  /* 0x0000000003097211 */ /* 0x000fe200018f0eff */
[C---:B------:R-:W-:Y:S01]  /*46350*/  VIADD R3, R11.reuse, UR5 ;  /* 0x000000050b037c36 */ /* 0x040fe20008000000 */
[C---:B------:R-:W-:Y:S01]  /*46360*/  LEA R4, P3, R11.reuse, R2, 0x1 ;  /* 0x000000020b047211 */ /* 0x040fe200078608ff */
[----:B------:R0:W-:Y:S04]  /*46370*/  @P0 STG.E.U16 desc[UR20][R6.64], R5 ;  /* 0x0000000506000986 */ /* 0x0001e8000c101514 */
[----:B------:R-:W-:Y:S01]  /*46380*/  @P2 STG.E.U16 desc[UR20][R8.64], R46 ;  /* 0x0000002e08002986 */ /* 0x000fe2000c101514 */
[----:B------:R-:W-:Y:S01]  /*46390*/  ISETP.LT.AND P4, PT, R16, UR7, !P1 ;  /* 0x0000000710007c0c */ /* 0x000fe2000cf81270 */
[----:B------:R-:W3:Y:S02]  /*463a0*/  LDCU UR7, c[0x0][0x39c] ;  /* 0x00007380ff0777ac */ /* 0x000ee40008000800 */
[----:B------:R-:W4:Y:S01]  /*463b0*/  LDL.LU R16, [R1+0x1124] ;  /* 0x0011240001107983 */ /* 0x000f220000300800 */
[----:B0-----:R-:W-:-:S02]  /*463c0*/  LEA.HI.X.SX32 R5, R11, R0, 0x1, P3 ;  /* 0x000000000b057211 */ /* 0x001fc400018f0eff */
[----:B-1----:R-:W-:Y:S01]  /*463d0*/  ISETP.LT.AND P2, PT, R10, UR6, !P1 ;  /* 0x000000060a007c0c */ /* 0x002fe2000cf41270 */
[----:B------:R-:W0:Y:S01]  /*463e0*/  LDCU UR6, c[0x0][0x39c] ;  /* 0x00007380ff0677ac */ /* 0x000e220008000800 */
[----:B------:R-:W-:Y:S02]  /*463f0*/  LEA R10, P3, R3, R2, 0x1 ;  /* 0x00000002030a7211 */ /* 0x000fe400078608ff */
[----:B-----5:R-:W-:Y:S01]  /*46400*/  ISETP.LT.AND P0, PT, R15, UR4, !P1 ;  /* 0x000000040f007c0c */ /* 0x020fe2000cf01270 */
[----:B------:R-:W4:Y:S01]  /*46410*/  LDCU UR4, c[0x0][0x39c] ;  /* 0x00007380ff0477ac */ /* 0x000f220008000800 */
[----:B------:R-:W-:Y:S01]  /*46420*/  LEA.HI.X.SX32 R11, R3, R0, 0x1, P3 ;  /* 0x00000000030b7211 */ /* 0x000fe200018f0eff */
[----:B------:R-:W0:Y:S01]  /*46430*/  LDL.LU R15, [R1+0x10f4] ;  /* 0x0010f400010f7983 */ /* 0x000e220000300800 */
[----:B--2---:R-:W-:Y:S02]  /*46440*/  ISETP.LT.AND P3, PT, R14, UR9, !P1 ;  /* 0x000000090e007c0c */ /* 0x004fe4000cf61270 */
[----:B------:R-:W-:Y:S01]  /*46450*/  PRMT R7, R46, 0x7632, R7 ;  /* 0x000076322e077816 */ /* 0x000fe20000000007 */
[----:B------:R-:W2:Y:S01]  /*46460*/  LDL.LU R14, [R1+0x102c] ;  /* 0x00102c00010e7983 */ /* 0x000ea20000300800 */
[----:B------:R-:W-:Y:S01]  /*46470*/  F2FP.BF16.F32.PACK_AB R48, R49, R48 ;  /* 0x000000303130723e */ /* 0x000fe200000010ff */
[----:B------:R-:W-:Y:S01]  /*46480*/  VIADD R3, R3, UR5 ;  /* 0x0000000503037c36 */ /* 0x000fe20008000000 */
[----:B------:R-:W-:Y:S01]  /*46490*/  F2FP.BF16.F32.PACK_AB R50, R51, R50 ;  /* 0x000000323332723e */ /* 0x000fe200000010ff */
[----:B------:R1:W-:Y:S01]  /*464a0*/  @P4 STG.E.U16 desc[UR20][R4.64], R7 ;  /* 0x0000000704004986 */ /* 0x0003e2000c101514 */
[----:B------:R-:W-:Y:S01]  /*464b0*/  F2FP.BF16.F32.PACK_AB R52, R53, R52 ;  /* 0x000000343534723e */ /* 0x000fe200000010ff */
[----:B------:R-:W5:Y:S02]  /*464c0*/  LDCU UR9, c[0x0][0x39c] ;  /* 0x00007380ff0977ac */ /* 0x000f640008000800 */
[----:B------:R-:W-:Y:S01]  /*464d0*/  @P5 STG.E.U16 desc[UR20][R10.64], R48 ;  /* 0x000000300a005986 */ /* 0x000fe2000c101514 */
[----:B------:R-:W-:-:S03]  /*464e0*/  LEA R6, P5, R3, R2, 0x1 ;  /* 0x0000000203067211 */ /* 0x000fc600078a08ff */
[----:B------:R-:W5:Y:S01]  /*464f0*/  LDL.LU R13, [R1+0x1028] ;  /* 0x00102800010d7983 */ /* 0x000f620000300800 */
[----:B------:R-:W-:Y:S02]  /*46500*/  PRMT R12, R48, 0x7632, R12 ;  /* 0x00007632300c7816 */ /* 0x000fe4000000000c */
[----:B-1----:R-:W-:-:S05]  /*46510*/  LEA.HI.X.SX32 R7, R3, R0, 0x1, P5 ;  /* 0x0000000003077211 */ /* 0x002fca00028f0eff */
[----:B------:R1:W-:Y:S01]  /*46520*/  @P0 STG.E.U16 desc[UR20][R6.64], R12 ;  /* 0x0000000c06000986 */ /* 0x0003e2000c101514 */
[----:B------:R-:W-:Y:S01]  /*46530*/  VIADD R9, R3, UR5 ;  /* 0x0000000503097c36 */ /* 0x000fe20008000000 */
[----:B---3--:R-:W-:Y:S01]  /*46540*/  ISETP.LT.AND P4, PT, R17, UR7, !P1 ;  /* 0x0000000711007c0c */ /* 0x008fe2000cf81270 */
[----:B------:R-:W2:Y:S01]  /*46550*/  LDCU UR7, c[0x0][0x39c] ;  /* 0x00007380ff0777ac */ /* 0x000ea20008000800 */
[----:B-1----:R-:W3:Y:S02]  /*46560*/  LDL.LU R12, [R1+0x101c] ;  /* 0x00101c00010c7983 */ /* 0x002ee40000300800 */
[C---:B------:R-:W-:Y:S02]  /*46570*/  LEA R4, P5, R9.reuse, R2, 0x1 ;  /* 0x0000000209047211 */ /* 0x040fe400078a08ff */
[----:B------:R-:W3:Y:S01]  /*46580*/  LDL.LU R17, [R1+0xefc] ;  /* 0x000efc0001117983 */ /* 0x000ee20000300800 */
[C---:B------:R-:W-:Y:S01]  /*46590*/  VIADD R3, R9.reuse, UR5 ;  /* 0x0000000509037c36 */ /* 0x040fe20008000000 */
[----:B------:R-:W-:-:S04]  /*465a0*/  LEA.HI.X.SX32 R5, R9, R0, 0x1, P5 ;  /* 0x0000000009057211 */ /* 0x000fc800028f0eff */
[C---:B------:R-:W-:Y:S01]  /*465b0*/  LEA R8, P5, R3.reuse, R2, 0x1 ;  /* 0x0000000203087211 */ /* 0x040fe200078a08ff */
[----:B------:R1:W-:Y:S03]  /*465c0*/  @P2 STG.E.U16 desc[UR20][R4.64], R50 ;  /* 0x0000003204002986 */ /* 0x0003e6000c101514 */
[----:B------:R-:W-:Y:S02]  /*465d0*/  LEA.HI.X.SX32 R9, R3, R0, 0x1, P5 ;  /* 0x0000000003097211 */ /* 0x000fe400028f0eff */
[----:B----4-:R-:W-:Y:S01]  /*465e0*/  ISETP.LT.AND P0, PT, R16, UR4, !P1 ;  /* 0x0000000410007c0c */ /* 0x010fe2000cf01270 */
[----:B------:R-:W5:Y:S01]  /*465f0*/  LDCU UR4, c[0x0][0x39c] ;  /* 0x00007380ff0477ac */ /* 0x000f620008000800 */
[----:B------:R-:W4:Y:S01]  /*46600*/  LDL.LU R16, [R1+0xef0] ;  /* 0x000ef00001107983 */ /* 0x000f220000300800 */
[----:B-1----:R-:W-:Y:S02]  /*46610*/  PRMT R5, R50, 0x7632, R5 ;  /* 0x0000763232057816 */ /* 0x002fe40000000005 */
[----:B0-----:R-:W-:Y:S01]  /*46620*/  ISETP.LT.AND P2, PT, R15, UR6, !P1 ;  /* 0x000000060f007c0c */ /* 0x001fe2000cf41270 */
[----:B------:R-:W-:-:S02]  /*46630*/  VIADD R11, R3, UR5 ;  /* 0x00000005030b7c36 */ /* 0x000fc40008000000 */
[----:B------:R0:W-:Y:S01]  /*46640*/  @P4 STG.E.U16 desc[UR20][R8.64], R5 ;  /* 0x0000000508004986 */ /* 0x0001e2000c101514 */
[----:B------:R-:W3:Y:S03]  /*46650*/  LDCU UR6, c[0x0][0x39c] ;  /* 0x00007380ff0677ac */ /* 0x000ee60008000800 */
[----:B------:R-:W4:Y:S01]  /*46660*/  LDL.LU R15, [R1+0x1010] ;  /* 0x00101000010f7983 */ /* 0x000f220000300800 */
[----:B--2---:R-:W-:Y:S01]  /*46670*/  ISETP.LT.AND P4, PT, R14, UR7, !P1 ;  /* 0x000000070e007c0c */ /* 0x004fe2000cf81270 */
[C---:B------:R-:W-:Y:S02]  /*46680*/  VIADD R3, R11.reuse, UR5 ;  /* 0x000000050b037c36 */ /* 0x040fe40008000000 */
[----:B------:R-:W2:Y:S01]  /*46690*/  LDL.LU R14, [R1+0x1008] ;  /* 0x00100800010e7983 */ /* 0x000ea20000300800 */
[C---:B------:R-:W-:Y:S01]  /*466a0*/  LEA R10, P5, R11.reuse, R2, 0x1 ;  /* 0x000000020b0a7211 */ /* 0x040fe200078a08ff */
[----:B------:R-:W4:Y:S03]  /*466b0*/  LDCU UR7, c[0x0][0x39c] ;  /* 0x00007380ff0777ac */ /* 0x000f260008000800 */
[----:B------:R-:W-:-:S02]  /*466c0*/  LEA.HI.X.SX32 R11, R11, R0, 0x1, P5 ;  /* 0x000000000b0b7211 */ /* 0x000fc400028f0eff */
[C---:B------:R-:W-:Y:S02]  /*466d0*/  LEA R4, P5, R3.reuse, R2, 0x1 ;  /* 0x0000000203047211 */ /* 0x040fe400078a08ff */
[----:B------:R-:W-:Y:S01]  /*466e0*/  PRMT R7, R52, 0x7632, R7 ;  /* 0x0000763234077816 */ /* 0x000fe20000000007 */
[----:B------:R-:W-:Y:S01]  /*466f0*/  @P3 STG.E.U16 desc[UR20][R10.64], R52 ;  /* 0x000000340a003986 */ /* 0x000fe2000c101514 */
[C---:B0-----:R-:W-:Y:S01]  /*46700*/  LEA.HI.X.SX32 R5, R3.reuse, R0, 0x1, P5 ;  /* 0x0000000003057211 */ /* 0x041fe200028f0eff */
[----:B------:R-:W-:Y:S01]  /*46710*/  VIADD R3, R3, UR5 ;  /* 0x0000000503037c36 */ /* 0x000fe20008000000 */
[----:B-----5:R-:W-:Y:S01]  /*46720*/  ISETP.LT.AND P3, PT, R13, UR4, !P1 ;  /* 0x000000040d007c0c */ /* 0x020fe2000cf61270 */
[----:B------:R-:W0:Y:S02]  /*46730*/  LDCU UR4, c[0x0][0x39c] ;  /* 0x00007380ff0477ac */ /* 0x000e240008000800 */
[C---:B------:R-:W-:Y:S01]  /*46740*/  VIADD R13, R3.reuse, UR5 ;  /* 0x00000005030d7c36 */ /* 0x040fe20008000000 */
[----:B------:R1:W-:Y:S01]  /*46750*/  @P0 STG.E.U16 desc[UR20][R4.64], R7 ;  /* 0x0000000704000986 */ /* 0x0003e2000c101514 */
[----:B------:R-:W-:-:S02]  /*46760*/  LEA R6, P0, R3, R2, 0x1 ;  /* 0x0000000203067211 */ /* 0x000fc400078008ff */
[----:B------:R-:W-:Y:S02]  /*46770*/  F2FP.BF16.F32.PACK_AB R54, R55, R54 ;  /* 0x000000363736723e */ /* 0x000fe400000010ff */
[----:B------:R-:W-:-:S04]  /*46780*/  LEA R8, P5, R13, R2, 0x1 ;  /* 0x000000020d087211 */ /* 0x000fc800078a08ff */
[-C--:B------:R-:W-:Y:S02]  /*46790*/  LEA.HI.X.SX32 R9, R13, R0.reuse, 0x1, P5 ;  /* 0x000000000d097211 */ /* 0x080fe400028f0eff */
[----:B-1----:R-:W-:Y:S02]  /*467a0*/  LEA.HI.X.SX32 R7, R3, R0, 0x1, P0 ;  /* 0x0000000003077211 */ /* 0x002fe400000f0eff */
[----:B---3--:R-:W-:Y:S01]  /*467b0*/  ISETP.LT.AND P0, PT, R12, UR6, !P1 ;  /* 0x000000060c007c0c */ /* 0x008fe2000cf01270 */
[----:B------:R-:W-:Y:S01]  /*467c0*/  VIADD R13, R13, UR5 ;  /* 0x000000050d0d7c36 */ /* 0x000fe20008000000 */
[----:B------:R-:W3:Y:S01]  /*467d0*/  LDL.LU R12, [R1+0xff4] ;  /* 0x000ff400010c7983 */ /* 0x000ee20000300800 */
[----:B------:R-:W-:Y:S01]  /*467e0*/  PRMT R3, R54, 0x7632, R3 ;  /* 0x0000763236037816 */ /* 0x000fe20000000003 */
[----:B------:R-:W3:Y:S02]  /*467f0*/  LDCU UR6, c[0x0][0x39c] ;  /* 0x00007380ff0677ac */ /* 0x000ee40008000800 */
[----:B------:R-:W5:Y:S04]  /*46800*/  LDL.LU R10, [R1+0xf88] ;  /* 0x000f8800010a7983 */ /* 0x000f680000300800 */
[----:B------:R1:W-:Y:S01]  /*46810*/  @P2 STG.E.U16 desc[UR20][R6.64], R54 ;  /* 0x0000003606002986 */ /* 0x0003e2000c101514 */
[----:B0-----:R-:W-:Y:S01]  /*46820*/  ISETP.LT.AND P2, PT, R17, UR4, !P1 ;  /* 0x0000000411007c0c */ /* 0x001fe2000cf41270 */
[----:B------:R-:W2:Y:S02]  /*46830*/  LDCU UR4, c[0x0][0x39c] ;  /* 0x00007380ff0477ac */ /* 0x000ea40008000800 */
[----:B------:R-:W-:Y:S01]  /*46840*/  @P4 STG.E.U16 desc[UR20][R8.64], R3 ;  /* 0x0000000308004986 */ /* 0x000fe2000c101514 */
[----:B------:R-:W-:-:S02]  /*46850*/  LEA R4, P4, R13, R2, 0x1 ;  /* 0x000000020d047211 */ /* 0x000fc400078808ff */
[----:B------:R-:W-:Y:S02]  /*46860*/  F2FP.BF16.F32.PACK_AB R56, R57, R56 ;  /* 0x000000383938723e */ /* 0x000fe400000010ff */
[C---:B------:R-:W-:Y:S01]  /*46870*/  LEA.HI.X.SX32 R5, R13.reuse, R0, 0x1, P4 ;  /* 0x000000000d057211 */ /* 0x040fe200020f0eff */
[----:B------:R-:W-:-:S04]  /*46880*/  VIADD R13, R13, UR5 ;  /* 0x000000050d0d7c36 */ /* 0x000fc80008000000 */
[----:B------:R0:W-:Y:S01]  /*46890*/  @P3 STG.E.U16 desc[UR20][R4.64], R56 ;  /* 0x0000003804003986 */ /* 0x0001e2000c101514 */
[----:B-1----:R-:W-:-:S04]  /*468a0*/  LEA R6, P3, R13, R2, 0x1 ;  /* 0x000000020d067211 */ /* 0x002fc800078608ff */
[----:B------:R-:W-:Y:S02]  /*468b0*/  LEA.HI.X.SX32 R7, R13, R0, 0x1, P3 ;  /* 0x000000000d077211 */ /* 0x000fe400018f0eff */
[----:B0-----:R-:W-:-:S05]  /*468c0*/  PRMT R5, R56, 0x7632, R5 ;  /* 0x0000763238057816 */ /* 0x001fca0000000005 */
[----:B------:R0:W-:Y:S01]  /*468d0*/  @P0 STG.E.U16 desc[UR20][R6.64], R5 ;  /* 0x0000000506000986 */ /* 0x0001e2000c101514 */
[----:B----4-:R-:W-:Y:S01]  /*468e0*/  ISETP.LT.AND P5, PT, R16, UR7, !P1 ;  /* 0x0000000710007c0c */ /* 0x010fe2000cfa1270 */
[----:B------:R-:W-:Y:S01]  /*468f0*/  VIADD R3, R13, UR5 ;  /* 0x000000050d037c36 */ /* 0x000fe20008000000 */
[----:B------:R-:W5:Y:S01]  /*46900*/  LDCU UR7, c[0x0][0x39c] ;  /* 0x00007380ff0777ac */ /* 0x000f620008000800 */
[----:B--2---:R-:W-:Y:S02]  /*46910*/  ISETP.LT.AND P0, PT, R14, UR4, !P1 ;  /* 0x000000040e007c0c */ /* 0x004fe4000cf01270 */
[C---:B------:R-:W-:Y:S01]  /*46920*/  VIADD R11, R3.reuse, UR5 ;  /* 0x00000005030b7c36 */ /* 0x040fe20008000000 */
[----:B------:R-:W2:Y:S01]  /*46930*/  LDL.LU R14, [R1+0xf84] ;  /* 0x000f8400010e7983 */ /* 0x000ea20000300800 */
[C---:B------:R-:W-:Y:S01]  /*46940*/  LEA R8, P3, R3.reuse, R2, 0x1 ;  /* 0x0000000203087211 */ /* 0x040fe200078608ff */
[----:B------:R-:W2:Y:S02]  /*46950*/  LDCU UR4, c[0x0][0x39c] ;  /* 0x00007380ff0477ac */ /* 0x000ea40008000800 */
[----:B------:R-:W4:Y:S04]  /*46960*/  LDL.LU R18, [R1+0xf7c] ;  /* 0x000f7c0001127983 */ /* 0x000f280000300800 */
[----:B------:R-:W4:Y:S01]  /*46970*/  LDL.LU R16, [R1+0xeec] ;  /* 0x000eec0001107983 */ /* 0x000f220000300800 */
[----:B------:R-:W-:-:S02]  /*46980*/  LEA.HI.X.SX32 R9, R3, R0, 0x1, P3 ;  /* 0x0000000003097211 */ /* 0x000fc400018f0eff */
[----:B------:R-:W-:Y:S02]  /*46990*/  LEA R4, P3, R11, R2, 0x1 ;  /* 0x000000020b047211 */ /* 0x000fe400078608ff */
[----:B------:R-:W-:Y:S02]  /*469a0*/  F2FP.BF16.F32.PACK_AB R58, R59, R58 ;  /* 0x0000003a3b3a723e */ /* 0x000fe400000010ff */
[C---:B0-----:R-:W-:Y:S01]  /*469b0*/  LEA.HI.X.SX32 R5, R11.reuse, R0, 0x1, P3 ;  /* 0x000000000b057211 */ /* 0x041fe200018f0eff */
[----:B------:R-:W-:Y:S01]  /*469c0*/  VIADD R11, R11, UR5 ;  /* 0x000000050b0b7c36 */ /* 0x000fe20008000000 */
[----:B------:R-:W-:Y:S01]  /*469d0*/  PRMT R7, R58, 0x7632, R7 ;  /* 0x000076323a077816 */ /* 0x000fe20000000007 */
[----:B------:R0:W-:Y:S02]  /*469e0*/  @P2 STG.E.U16 desc[UR20][R8.64], R58 ;  /* 0x0000003a08002986 */ /* 0x0001e4000c101514 */
[----:B------:R-:W-:Y:S02]  /*469f0*/  VIADD R3, R11, UR5 ;  /* 0x000000050b037c36 */ /* 0x000fe40008000000 */
[----:B------:R1:W-:Y:S01]  /*46a00*/  @P5 STG.E.U16 desc[UR20][R4.64], R7 ;  /* 0x0000000704005986 */ /* 0x0003e2000c101514 */
[----:B------:R-:W-:Y:S01]  /*46a10*/  ISETP.LT.AND P4, PT, R15, UR9, !P1 ;  /* 0x000000090f007c0c */ /* 0x000fe2000cf81270 */
[----:B0-----:R-:W-:Y:S01]  /*46a20*/  VIADD R9, R3, UR5 ;  /* 0x0000000503097c36 */ /* 0x001fe20008000000 */
[----:B-----5:R-:W-:-:S03]  /*46a30*/  ISETP.LT.AND P2, PT, R10, UR7, !P1 ;  /* 0x000000070a007c0c */ /* 0x020fc6000cf41270 */
[----:B------:R-:W-:Y:S01]  /*46a40*/  VIADD R13, R9, UR5 ;  /* 0x00000005090d7c36 */ /* 0x000fe20008000000 */
[C---:B------:R-:W-:Y:S01]  /*46a50*/  LEA R10, P5, R11.reuse, R2, 0x1 ;  /* 0x000000020b0a7211 */ /* 0x040fe200078a08ff */
[----:B------:R-:W0:Y:S03]  /*46a60*/  LDCU UR7, c[0x0][0x39c] ;  /* 0x00007380ff0777ac */ /* 0x000e260008000800 */
[----:B------:R-:W-:Y:S02]  /*46a70*/  LEA.HI.X.SX32 R11, R11, R0, 0x1, P5 ;  /* 0x000000000b0b7211 */ /* 0x000fe400028f0eff */
[----:B------:R-:W-:Y:S02]  /*46a80*/  LEA R6, P5, R3, R2, 0x1 ;  /* 0x0000000203067211 */ /* 0x000fe400078a08ff */
[----:B------:R-:W-:Y:S02]  /*46a90*/  F2FP.BF16.F32.PACK_AB R60, R61, R60 ;  /* 0x0000003c3d3c723e */ /* 0x000fe400000010ff */
[----:B-1----:R-:W-:Y:S01]  /*46aa0*/  LEA.HI.X.SX32 R7, R3, R0, 0x1, P5 ;  /* 0x0000000003077211 */ /* 0x002fe200028f0eff */
[----:B------:R-:W-:Y:S01]  /*46ab0*/  VIADD R3, R13, UR5 ;  /* 0x000000050d037c36 */ /* 0x000fe20008000000 */
[----:B---3--:R-:W-:Y:S01]  /*46ac0*/  ISETP.LT.AND P3, PT, R12, UR6, !P1 ;  /* 0x000000060c007c0c */ /* 0x008fe2000cf61270 */
[----:B------:R-:W4:Y:S01]  /*46ad0*/  LDCU UR6, c[0x0][0x39c] ;  /* 0x00007380ff0677ac */ /* 0x000f220008000800 */
[----:B------:R-:W-:Y:S01]  /*46ae0*/  PRMT R5, R60, 0x7632, R5 ;  /* 0x000076323c057816 */ /* 0x000fe20000000005 */
[----:B------:R-:W-:Y:S01]  /*46af0*/  VIADD R15, R3, UR5 ;  /* 0x00000005030f7c36 */ /* 0x000fe20008000000 */
[----:B------:R-:W-:Y:S01]  /*46b00*/  @P4 STG.E.U16 desc[UR20][R10.64], R60 ;  /* 0x0000003c0a004986 */ /* 0x000fe2000c101514 */
[----:B------:R-:W-:-:S02]  /*46b10*/  LEA R4, P4, R9, R2, 0x1 ;  /* 0x0000000209047211 */ /* 0x000fc400078808ff */
[----:B------:R-:W-:Y:S01]  /*46b20*/  LEA R8, P5, R13, R2, 0x1 ;  /* 0x000000020d087211 */ /* 0x000fe200078a08ff */
[----:B------:R-:W-:Y:S01]  /*46b30*/  VIADD R17, R15, UR5 ;  /* 0x000000050f117c36 */ /* 0x000fe20008000000 */
[----:B------:R1:W-:Y:S03]  /*46b40*/  @P0 STG.E.U16 desc[UR20][R6.64], R5 ;  /* 0x0000000506000986 */ /* 0x0003e6000c101514 */
[----:B------:R-:W-:Y:S01]  /*46b50*/  VIADD R19, R17, UR5 ;  /* 0x0000000511137c36 */ /* 0x000fe20008000000 */
[-C--:B-1----:R-:W-:Y:S02]  /*46b60*/  LEA.HI.X.SX32 R5, R9, R0.reuse, 0x1, P4 ;  /* 0x0000000009057211 */ /* 0x082fe400020f0eff */
[----:B------:R-:W-:Y:S02]  /*46b70*/  LEA.HI.X.SX32 R9, R13, R0, 0x1, P5 ;  /* 0x000000000d097211 */ /* 0x000fe400028f0eff */
[----:B------:R-:W-:-:S02]  /*46b80*/  LEA R12, P5, R15, R2, 0x1 ;  /* 0x000000020f0c7211 */ /* 0x000fc400078a08ff */
[----:B------:R-:W-:Y:S02]  /*46b90*/  LEA R10, P0, R3, R2, 0x1 ;  /* 0x00000002030a7211 */ /* 0x000fe400078008ff */
[-C--:B------:R-:W-:Y:S02]  /*46ba0*/  LEA.HI.X.SX32 R13, R15, R0.reuse, 0x1, P5 ;  /* 0x000000000f0d7211 */ /* 0x080fe400028f0eff */
[----:B------:R-:W-:Y:S02]  /*46bb0*/  LEA.HI.X.SX32 R11, R3, R0, 0x1, P0 ;  /* 0x00000000030b7211 */ /* 0x000fe400000f0eff */
[----:B------:R-:W-:Y:S02]  /*46bc0*/  F2FP.BF16.F32.PACK_AB R62, R63, R62 ;  /* 0x0000003e3f3e723e */ /* 0x000fe400000010ff */
[----:B------:R-:W-:Y:S02]  /*46bd0*/  F2FP.BF16.F32.PACK_AB R64, R65, R64 ;  /* 0x000000404140723e */ /* 0x000fe400000010ff */
[----:B------:R-:W-:-:S02]  /*46be0*/  F2FP.BF16.F32.PACK_AB R66, R67, R66 ;  /* 0x000000424342723e */ /* 0x000fc400000010ff */
[----:B------:R-:W-:Y:S01]  /*46bf0*/  PRMT R6, R64, 0x7632, R6 ;  /* 0x0000763240067816 */ /* 0x000fe20000000006 */
[----:B------:R1:W-:Y:S01]  /*46c00*/  @P3 STG.E.U16 desc[UR20][R4.64], R62 ;  /* 0x0000003e04003986 */ /* 0x0003e2000c101514 */
[----:B------:R-:W-:Y:S02]  /*46c10*/  PRMT R7, R66, 0x7632, R7 ;  /* 0x0000763242077816 */ /* 0x000fe40000000007 */
[----:B--2---:R-:W-:Y:S02]  /*46c20*/  ISETP.LT.AND P4, PT, R14, UR4, !P1 ;  /* 0x000000040e007c0c */ /* 0x004fe4000cf81270 */
[C---:B------:R-:W-:Y:S02]  /*46c30*/  LEA R14, P5, R19.reuse, R2, 0x1 ;  /* 0x00000002130e7211 */ /* 0x040fe400078a08ff */
[----:B----4-:R-:W-:Y:S02]  /*46c40*/  ISETP.LT.AND P0, PT, R18, UR6, !P1 ;  /* 0x0000000612007c0c */ /* 0x010fe4000cf01270 */
[----:B------:R-:W-:-:S02]  /*46c50*/  LEA.HI.X.SX32 R15, R19, R0, 0x1, P5 ;  /* 0x00000000130f7211 */ /* 0x000fc400028f0eff */
[----:B0-----:R-:W-:Y:S02]  /*46c60*/  ISETP.LT.AND P1, PT, R16, UR7, !P1 ;  /* 0x0000000710007c0c */ /* 0x001fe4000cf21270 */
[----:B------:R-:W-:-:S04]  /*46c70*/  LEA R2, P5, R17, R2, 0x1 ;  /* 0x0000000211027211 */ /* 0x000fc800078a08ff */
[----:B------:R-:W-:Y:S02]  /*46c80*/  LEA.HI.X.SX32 R3, R17, R0, 0x1, P5 ;  /* 0x0000000011037211 */ /* 0x000fe400028f0eff */
[----:B------:R-:W-:-:S05]  /*46c90*/  PRMT R0, R62, 0x7632, R0 ;  /* 0x000076323e007816 */ /* 0x000fca0000000000 */
[----:B------:R1:W-:Y:S04]  /*46ca0*/  @P2 STG.E.U16 desc[UR20][R8.64], R0 ;  /* 0x0000000008002986 */ /* 0x0003e8000c101514 */
[----:B------:R1:W-:Y:S04]  /*46cb0*/  @P4 STG.E.U16 desc[UR20][R10.64], R64 ;  /* 0x000000400a004986 */ /* 0x0003e8000c101514 */
[----:B------:R1:W-:Y:S04]  /*46cc0*/  @P0 STG.E.U16 desc[UR20][R12.64], R6 ;  /* 0x000000060c000986 */ /* 0x0003e8000c101514 */
[----:B------:R1:W-:Y:S04]  /*46cd0*/  @P1 STG.E.U16 desc[UR20][R2.64], R66 ;  /* 0x0000004202001986 */ /* 0x0003e8000c101514 */
[----:B------:R1:W-:Y:S01]  /*46ce0*/  @P6 STG.E.U16 desc[UR20][R14.64], R7 ;  /* 0x000000070e006986 */ /* 0x0003e2000c101514 */
[----:B------:R-:W-:Y:S06]  /*46cf0*/  BAR.SYNC.DEFER_BLOCKING 0x0 ;  /* 0x0000000000007b1d */ /* 0x000fec0000010000 */
[----:B------:R-:W-:Y:S05]  /*46d00*/  BRA.U UP0, `(.L_x_14) ;  /* 0x0000000100a07547 */ /* 0x000fea000b800000 */
[----:B------:R-:W0:Y:S01]  /*46d10*/  S2UR UR5, SR_CgaCtaId ;  /* 0x00000000000579c3 */ /* 0x000e220000008800 */
[----:B------:R-:W-:Y:S01]  /*46d20*/  NOP ;  /* 0x0000000000007918 */ /* 0x000fe20000000000 */
[----:B------:R-:W-:Y:S01]  /*46d30*/  UMOV UR4, 0x50 ;  /* 0x0000005000047882 */ /* 0x000fe20000000000 */
[----:B-1----:R-:W-:Y:S02]  /*46d40*/  IMAD.U32 R0, RZ, RZ, UR8 ;  /* 0x00000008ff007e24 */ /* 0x002fe4000f8e00ff */
[----:B------:R-:W-:Y:S02]  /*46d50*/  IMAD.MOV.U32 R3, RZ, RZ, 0xffff ;  /* 0x0000ffffff037424 */ /* 0x000fe400078e00ff */
[----:B------:R-:W-:Y:S01]  /*46d60*/  IMAD.MOV.U32 R7, RZ, RZ, 0x1 ;  /* 0x00000001ff077424 */ /* 0x000fe200078e00ff */
[----:B------:R-:W-:-:S04]  /*46d70*/  LOP3.LUT R0, R0, 0xffff, RZ, 0xc0, !PT ;  /* 0x0000ffff00007812 */ /* 0x000fc800078ec0ff */
[----:B------:R-:W-:-:S05]  /*46d80*/  SHF.R.U32.HI R0, RZ, 0x5, R0 ;  /* 0x00000005ff007819 */ /* 0x000fca0000011600 */
[----:B------:R-:W-:Y:S01]  /*46d90*/  VIADD R2, R0, 0x10 ;  /* 0x0000001000027836 */ /* 0x000fe20000000000 */
[----:B------:R-:W-:Y:S01]  /*46da0*/  SHF.L.U32 R0, R3, R0, RZ ;  /* 0x0000000003007219 */ /* 0x000fe200000006ff */
[----:B0-----:R-:W-:-:S03]  /*46db0*/  ULEA UR6, UR5, UR4, 0x18 ;  /* 0x0000000405067291 */ /* 0x001fc6000f8ec0ff */
[----:B------:R-:W-:-:S04]  /*46dc0*/  SHF.L.U32 R3, R7, R2, RZ ;  /* 0x0000000207037219 */ /* 0x000fc800000006ff */
[----:B------:R-:W-:Y:S02]  /*46dd0*/  LOP3.LUT R0, R3, R0, RZ, 0xfc, !PT ;  /* 0x0000000003007212 */ /* 0x000fe400078efcff */
[----:B------:R-:W0:Y:S02]  /*46de0*/  LDS R5, [UR6] ;  /* 0x00000006ff057984 */ /* 0x000e240008000800 */
[C---:B------:R-:W-:Y:S02]  /*46df0*/  LOP3.LUT R2, R0.reuse, 0xffff, RZ, 0xc0, !PT ;  /* 0x0000ffff00027812 */ /* 0x040fe400078ec0ff */
[----:B0-----:R-:W-:-:S04]  /*46e00*/  LOP3.LUT R3, R0, 0xffff, R5, 0x80, !PT ;  /* 0x0000ffff00037812 */ /* 0x001fc800078e8005 */
[----:B------:R-:W-:-:S13]  /*46e10*/  ISETP.NE.AND P0, PT, R3, R2, PT ;  /* 0x000000020300720c */ /* 0x000fda0003f05270 */
[----:B------:R-:W-:Y:S05]  /*46e20*/  @P0 BRA `(.L_x_15) ;  /* 0x0000000000500947 */ /* 0x000fea0003800000 */
[----:B------:R-:W-:Y:S02]  /*46e30*/  SHF.R.U32.HI R5, RZ, 0x10, R5 ;  /* 0x00000010ff057819 */ /* 0x000fe40000011605 */
[----:B------:R-:W-:-:S04]  /*46e40*/  SHF.R.U32.HI R2, RZ, 0x10, R0 ;  /* 0x00000010ff027819 */ /* 0x000fc80000011600 */
[----:B------:R-:W-:-:S04]  /*46e50*/  LOP3.LUT R5, R5, R2, RZ, 0xc0, !PT ;  /* 0x0000000205057212 */ /* 0x000fc800078ec0ff */
[----:B------:R-:W-:-:S13]  /*46e60*/  ISETP.NE.AND P0, PT, R5, R2, PT ;  /* 0x000000020500720c */ /* 0x000fda0003f05270 */
[----:B------:R-:W-:Y:S05]  /*46e70*/  @P0 BRA `(.L_x_16) ;  /* 0x0000000000300947 */ /* 0x000fea0003800000 */
[----:B------:R-:W-:Y:S01]  /*46e80*/  R2UR UR4, R0 ;  /* 0x00000000000472ca */ /* 0x000fe200000e0000 */
[----:B------:R-:W-:Y:S01]  /*46e90*/  VOTEU.ANY UR5, UPT, PT ;  /* 0x0000000000057886 */ /* 0x000fe200038e0100 */
[----:B------:R-:W0:Y:S01]  /*46ea0*/  S2R R0, SR_LANEID ;  /* 0x0000000000007919 */ /* 0x000e220000000000 */
[----:B------:R-:W-:-:S10]  /*46eb0*/  UFLO.U32 UR5, UR5 ;  /* 0x00000005000572bd */ /* 0x000fd400080e0000 */
[----:B------:R-:W-:-:S06]  /*46ec0*/  ULOP3.LUT UR4, URZ, UR4, URZ, 0x33, !UPT ;  /* 0x00000004ff047292 */ /* 0x000fcc000f8e33ff */
[----:B------:R-:W-:-:S04]  /*46ed0*/  IMAD.U32 R2, RZ, RZ, UR4 ;  /* 0x00000004ff027e24 */ /* 0x000fc8000f8e00ff */
[----:B------:R-:W1:Y:S02]  /*46ee0*/  REDUX UR7, R2 ;  /* 0x00000000020773c4 */ /* 0x000e640000000000 */
[----:B------:R2:W-:Y:S01]  /*46ef0*/  UTCATOMSWS.AND URZ, UR4 ;  /* 0x0000000400ff79e3 */ /* 0x0005e20008000000 */
[----:B0-----:R-:W-:Y:S01]  /*46f00*/  ISETP.EQ.U32.AND P0, PT, R0, UR5, PT ;  /* 0x0000000500007c0c */ /* 0x001fe2000bf02070 */
[----:B-1----:R-:W-:-:S12]  /*46f10*/  IMAD.U32 R0, RZ, RZ, UR7 ;  /* 0x00000007ff007e24 */ /* 0x002fd8000f8e00ff */
[----:B------:R2:W-:Y:S01]  /*46f20*/  @P0 ATOMS.AND RZ, [UR6], R0 ;  /* 0x00000000ffff098c */ /* 0x0005e2000a800006 */
[----:B------:R-:W-:Y:S05]  /*46f30*/  BRA `(.L_x_14) ;  /* 0x0000000000147947 */ /* 0x000fea0003800000 */
.L_x_16:
[----:B------:R-:W-:-:S07]  /*46f40*/  MOV R2, 0x46f60 ;  /* 0x00046f6000027802 */ /* 0x000fce0000000f00 */
[----:B------:R-:W-:Y:S05]  /*46f50*/  CALL.REL.NOINC `($__internal_0_$__cuda_sm10x_tcgen05_guardrail_trap_col_being_dealloced_not_returned_by_alloc) ;  /* 0x00000000002c7944 */ /* 0x000fea0003c00000 */
[----:B------:R-:W-:Y:S05]  /*46f60*/  BRA `(.L_x_14) ;  /* 0x0000000000087947 */ /* 0x000fea0003800000 */
.L_x_15:
[----:B------:R-:W-:-:S07]  /*46f70*/  MOV R2, 0x46f90 ;  /* 0x00046f9000027802 */ /* 0x000fce0000000f00 */
[----:B------:R-:W-:Y:S05]  /*46f80*/  CALL.REL.NOINC `($__internal_2_$__cuda_sm10x_tcgen05_guardrail_trap_unallocated_columns_being_dealloced) ;  /* 0x0000000000387944 */ /* 0x000fea0003c00000 */
.L_x_14:
[----:B------:R-:W-:Y:S01]  /*46f90*/  NOP ;  /* 0x0000000000007918 */ /* 0x000fe20000000000 */
[----:B--2---:R-:W-:Y:S05]  /*46fa0*/  EXIT ;  /* 0x000000000000794d */ /* 0x004fea0003800000 */
.L_x_9:
[----:B------:R-:W0:Y:S02]  /*46fb0*/  SYNCS.PHASECHK.TRANS64.TRYWAIT P3, [UR6], R5 ;  /* 0x00000005ff0075a7 */ /* 0x000e240008061106 */
[----:B0-----:R-:W-:Y:S05]  /*46fc0*/  @!P3 BRA `(.L_x_9) ;  /* 0xfffffffc00f8b947 */ /* 0x001fea000383ffff */
[----:B------:R-:W-:Y:S05]  /*46fd0*/  BRA `(.L_x_17) ;  /* 0xfffffe5c00ec7947 */ /* 0x000fea000383ffff */
.L_x_13:
[----:B------:R-:W2:Y:S02]  /*46fe0*/  SYNCS.PHASECHK.TRANS64.TRYWAIT P3, [UR6], R8 ;  /* 0x00000008ff0075a7 */ /* 0x000ea40008061106 */
[----:B--2---:R-:W-:Y:S05]  /*46ff0*/  @!P3 BRA `(.L_x_13) ;  /* 0xfffffffc00f8b947 */ /* 0x004fea000383ffff */
[----:B------:R-:W-:Y:S05]  /*47000*/  BRA `(.L_x_12) ;  /* 0xffffff5000d47947 */ /* 0x000fea000383ffff */
        .weak           $__internal_0_$__cuda_sm10x_tcgen05_guardrail_trap_col_being_dealloced_not_returned_by_alloc
        .type           $__internal_0_$__cuda_sm10x_tcgen05_guardrail_trap_col_being_dealloced_not_returned_by_alloc,@function
        .size           $__internal_0_$__cuda_sm10x_tcgen05_guardrail_trap_col_being_dealloced_not_returned_by_alloc,($__internal_1_$__cuda_sm10x_tcgen05_guardrail_trap_phase_invalid_during_alloc - $__internal_0_$__cuda_sm10x_tcgen05_guardrail_trap_col_being_dealloced_not_returned_by_alloc)
$__internal_0_$__cuda_sm10x_tcgen05_guardrail_trap_col_being_dealloced_not_returned_by_alloc:
[----:B------:R-:W-:Y:S05]  /*47010*/  BPT.TRAP 0x1 ;  /* 0x000000040000795c */ /* 0x000fea0000300000 */
[----:B------:R-:W-:-:S04]  /*47020*/  IMAD.MOV.U32 R3, RZ, RZ, 0x0 ;  /* 0x00000000ff037424 */ /* 0x000fc800078e00ff */
[----:B------:R-:W-:Y:S05]  /*47030*/  RET.REL.NODEC R2 `(matmul_kernel) ;  /* 0xfffffb8c02f07950 */ /* 0x000fea0003c3ffff */
        .weak           $__internal_1_$__cuda_sm10x_tcgen05_guardrail_trap_phase_invalid_during_alloc
        .type           $__internal_1_$__cuda_sm10x_tcgen05_guardrail_trap_phase_invalid_during_alloc,@function
        .size           $__internal_1_$__cuda_sm10x_tcgen05_guardrail_trap_phase_invalid_during_alloc,($__internal_2_$__cuda_sm10x_tcgen05_guardrail_trap_unallocated_columns_being_dealloced - $__internal_1_$__cuda_sm10x_tcgen05_guardrail_trap_phase_invalid_during_alloc)
$__internal_1_$__cuda_sm10x_tcgen05_guardrail_trap_phase_invalid_during_alloc:
[----:B------:R-:W-:Y:S05]  /*47040*/  BPT.TRAP 0x1 ;  /* 0x000000040000795c */ /* 0x000fea0000300000 */
[----:B------:R-:W-:-:S04]  /*47050*/  IMAD.MOV.U32 R3, RZ, RZ, 0x0 ;  /* 0x00000000ff037424 */ /* 0x000fc800078e00ff */
[----:B------:R-:W-:Y:S05]  /*47060*/  RET.REL.NODEC R2 `(matmul_kernel) ;  /* 0xfffffb8c02e47950 */ /* 0x000fea0003c3ffff */
        .weak           $__internal_2_$__cuda_sm10x_tcgen05_guardrail_trap_unallocated_columns_being_dealloced
        .type           $__internal_2_$__cuda_sm10x_tcgen05_guardrail_trap_unallocated_columns_being_dealloced,@function
        .size           $__internal_2_$__cuda_sm10x_tcgen05_guardrail_trap_unallocated_columns_being_dealloced,(.L_x_21 - $__internal_2_$__cuda_sm10x_tcgen05_guardrail_trap_unallocated_columns_being_dealloced)
$__internal_2_$__cuda_sm10x_tcgen05_guardrail_trap_unallocated_columns_being_dealloced:
[----:B------:R-:W-:Y:S05]  /*47070*/  BPT.TRAP 0x1 ;  /* 0x000000040000795c */ /* 0x000fea0000300000 */
[----:B------:R-:W-:-:S04]  /*47080*/  IMAD.MOV.U32 R3, RZ, RZ, 0x0 ;  /* 0x00000000ff037424 */ /* 0x000fc800078e00ff */
[----:B------:R-:W-:Y:S05]  /*47090*/  RET.REL.NODEC R2 `(matmul_kernel) ;  /* 0xfffffb8c02d87950 */ /* 0x000fea0003c3ffff */
.L_x_18:
[----:B------:R-:W-:-:S00]  /*470a0*/  BRA `(.L_x_18) ;  /* 0xfffffffc00fc7947 */ /* 0x000fc0000383ffff */
[----:B------:R-:W-:-:S00]  /*470b0*/  NOP ;  /* 0x0000000000007918 */ /* 0x000fc00000000000 */
        /* <DEDUP_REMOVED lines=12> */
.L_x_21:


//--------------------- .nv.shared.matmul_kernel  --------------------------
	.section	.nv.shared.matmul_kernel,"aw",@nobits
	.sectionflags	@""
	.align	16
	.zero		1024


//--------------------- .nv.shared.reserved.0     --------------------------
	.section	.nv.shared.reserved.0,"aw",@nobits
	.align	8
	.weak		__nv_reservedSMEM_offset_0_alias
	.size		__nv_reservedSMEM_offset_0_alias, 0, 64
	.other		__nv_reservedSMEM_offset_0_alias,@"STO_CUDA_RESERVED_SHARED STV_DEFAULT"
__nv_reservedSMEM_offset_0_alias:
	.zero		0
.nv.shared.reserved.0:
	.zero		64
	.weak		__nv_reservedSMEM_allocation_phase
	.type		__nv_reservedSMEM_allocation_phase,@object
	.size		__nv_reservedSMEM_allocation_phase,(.L_0 - __nv_reservedSMEM_allocation_phase)
__nv_reservedSMEM_allocation_phase:
	.zero		1
.L_0:
	.zero		7
	.weak		__nv_reservedSMEM_devtool_atexit_pc
	.type		__nv_reservedSMEM_devtool_atexit_pc,@object
	.size		__nv_reservedSMEM_devtool_atexit_pc,(__nv_reservedSMEM_allocation_mask - __nv_reservedSMEM_devtool_atexit_pc)
__nv_reservedSMEM_devtool_atexit_pc:
	.zero		8
	.weak		__nv_reservedSMEM_allocation_mask
	.type		__nv_reservedSMEM_allocation_mask,@object
	.size		__nv_reservedSMEM_allocation_mask,(.L_2 - __nv_reservedSMEM_allocation_mask)
__nv_reservedSMEM_allocation_mask:
	.zero		4
.L_2:


//--------------------- .nv.constant0.matmul_kernel --------------------------
	.section	.nv.constant0.matmul_kernel,"a",@progbits
	.sectionflags	@""
	.align	4
.nv.constant0.matmul_kernel:
	.zero		976


//--------------------- SYMBOLS --------------------------

	.type		.nv.reservedSmem.offset0,@object
	.size		.nv.reservedSmem.offset0,0x4
	.type		.nv.reservedSmem.cap,@object
	.size		.nv.reservedSmem.cap,0x4
